def attn_fwd(
    Q,
    K,
    V,
    Out,
    Lse,
    sm_scale,
    stride_qz,
    stride_qh,
    stride_qm,
    stride_qk,
    stride_kz,
    stride_kh,
    stride_kn,
    stride_kk,
    stride_vz,
    stride_vh,
    stride_vn,
    stride_vk,
    stride_oz,
    stride_oh,
    stride_om,
    stride_ok,
    seqlen_q,
    seqlen_k,
    BLOCK_M: tl.constexpr,
    BLOCK_N: tl.constexpr,
    HEAD_DIM: tl.constexpr,
    CAUSAL: tl.constexpr,
):
    start_m = tl.program_id(0)
    off_hz = tl.program_id(1)
    q_off = off_hz * stride_qh
    k_off = off_hz * stride_kh
    v_off = off_hz * stride_vh
    offs_m = start_m * BLOCK_M + tl.arange(0, BLOCK_M)
    offs_d = tl.arange(0, HEAD_DIM)
    offs_n = tl.arange(0, BLOCK_N)
    q_ptrs = Q + q_off + offs_m[:, None] * stride_qm + offs_d[None, :] * stride_qk
    k_ptrs = K + k_off + offs_d[:, None] * stride_kk + offs_n[None, :] * stride_kn
    v_ptrs = V + v_off + offs_n[:, None] * stride_vn + offs_d[None, :] * stride_vk
    m_i = tl.full([BLOCK_M], float("-inf"), dtype=tl.float32)
    l_i = tl.zeros([BLOCK_M], dtype=tl.float32) + 1.0
    acc = tl.zeros([BLOCK_M, HEAD_DIM], dtype=tl.float32)
    q = tl.load(q_ptrs)
    acc, l_i, m_i = _attn_fwd_inner(
        acc,
        l_i,
        m_i,
        q,
        k_ptrs,
        v_ptrs,
        sm_scale,
        stride_kn,
        stride_vn,
        start_m,
        seqlen_k,
        BLOCK_M,
        BLOCK_N,
        HEAD_DIM,
        CAUSAL,
    )
    acc = acc / l_i[:, None]
    lse = m_i + tl.math.log2(l_i) / 1.4426950408889634
    o_ptrs = (
        Out
        + off_hz * stride_oh
        + offs_m[:, None] * stride_om
        + offs_d[None, :] * stride_ok
    )
    tl.store(o_ptrs, acc.to(Out.dtype.element_ty))
    tl.store(Lse + off_hz * seqlen_q + offs_m, lse)

# config = {"BLOCK_M": 256, "BLOCK_N": 64, "HEAD_DIM": 512, "arch": "sm_90", "causal": true, "dtype": "fp8e4m3", "num_stages": 2, "num_warps": 8}
# arch = sm_90


// ===== COMPILED SASS (sm_90a) =====

	.target	sm_90a

	.elftype	@"ET_EXEC"


//--------------------- .note.nv.tkinfo           --------------------------
	.section	.note.nv.tkinfo,"",@"SHT_NOTE"
	.sectionflags	@"SHF_NOTE_NV_TKINFO"
	.tkinfo
        /*0018*/ 	.word	0x00000002
        /*0030*/ 	.string	""
        /*0030*/ 	.string	"ptxas"
        /*0030*/ 	.string	"Cuda compilation tools, release 13.0, V13.0.88"
        /*0030*/ 	.string	"Build cuda_13.0.r13.0/compiler.36424714_0"
        /*0030*/ 	.string	"-v  -suppress-debug-info  -lineinfo  -arch sm_90a "



//--------------------- .note.nv.cuinfo           --------------------------
	.section	.note.nv.cuinfo,"",@"SHT_NOTE"
	.sectionflags	@"SHF_NOTE_NV_CUINFO"
        /*0018*/ 	.short	0x0002
        /*001a*/ 	.short	0x005a
        /*001c*/ 	.short	0x0082
	.zero		2


//--------------------- .nv.info                  --------------------------
	.section	.nv.info,"",@"SHT_CUDA_INFO"
	.align	4


	//----- nvinfo : EIATTR_REGCOUNT
	.align		4
        /*0000*/ 	.byte	0x04, 0x2f
        /*0002*/ 	.short	(.L_2 - .L_1)
	.align		4
.L_1:
        /*0004*/ 	.word	index@(attn_fwd)
        /*0008*/ 	.word	0x000000ff


	//----- nvinfo : EIATTR_FRAME_SIZE
	.align		4
.L_2:
        /*000c*/ 	.byte	0x04, 0x11
        /*000e*/ 	.short	(.L_4 - .L_3)
	.align		4
.L_3:
        /*0010*/ 	.word	index@(attn_fwd)
        /*0014*/ 	.word	0x00001ae8


	//----- nvinfo : EIATTR_MIN_STACK_SIZE
	.align		4
.L_4:
        /*0018*/ 	.byte	0x04, 0x12
        /*001a*/ 	.short	(.L_6 - .L_5)
	.align		4
.L_5:
        /*001c*/ 	.word	index@(attn_fwd)
        /*0020*/ 	.word	0x00001ae8
.L_6:


//--------------------- .nv.compat                --------------------------
	.section	.nv.compat,"",@"SHT_CUDA_COMPAT_INFO"
	.align	4
        /*0000*/ 	.byte	0x02, 0x09, 0x01, 0x00, 0x02, 0x02, 0x04, 0x00, 0x02, 0x05, 0x05, 0x00, 0x03, 0x07, 0x01, 0x01
        /*0010*/ 	.byte	0x02, 0x03, 0x00, 0x00, 0x02, 0x06, 0x01, 0x00, 0x04, 0x0b, 0x08, 0x00, 0x00, 0x00, 0x00, 0x00
        /*0020*/ 	.byte	0x00, 0x00, 0x00, 0x00


//--------------------- .nv.info.attn_fwd         --------------------------
	.section	.nv.info.attn_fwd,"",@"SHT_CUDA_INFO"
	.sectionflags	@""
	.align	4


	//----- nvinfo : EIATTR_CUDA_API_VERSION
	.align		4
        /*0000*/ 	.byte	0x04, 0x37
        /*0002*/ 	.short	(.L_8 - .L_7)
.L_7:
        /*0004*/ 	.word	0x00000082


	//----- nvinfo : EIATTR_KPARAM_INFO
	.align		4
.L_8:
        /*0008*/ 	.byte	0x04, 0x17
        /*000a*/ 	.short	(.L_10 - .L_9)
.L_9:
        /*000c*/ 	.word	0x00000000
        /*0010*/ 	.short	0x0019
        /*0012*/ 	.short	0x0080
        /*0014*/ 	.byte	0x00, 0xf4, 0x21, 0x00


	//----- nvinfo : EIATTR_KPARAM_INFO
	.align		4
.L_10:
        /*0018*/ 	.byte	0x04, 0x17
        /*001a*/ 	.short	(.L_12 - .L_11)
.L_11:
        /*001c*/ 	.word	0x00000000
        /*0020*/ 	.short	0x0018
        /*0022*/ 	.short	0x0078
        /*0024*/ 	.byte	0x00, 0xf4, 0x21, 0x00


	//----- nvinfo : EIATTR_KPARAM_INFO
	.align		4
.L_12:
        /*0028*/ 	.byte	0x04, 0x17
        /*002a*/ 	.short	(.L_14 - .L_13)
.L_13:
        /*002c*/ 	.word	0x00000000
        /*0030*/ 	.short	0x0017
        /*0032*/ 	.short	0x0070
        /*0034*/ 	.byte	0x00, 0xf0, 0x11, 0x00


	//----- nvinfo : EIATTR_KPARAM_INFO
	.align		4
.L_14:
        /*0038*/ 	.byte	0x04, 0x17
        /*003a*/ 	.short	(.L_16 - .L_15)
.L_15:
        /*003c*/ 	.word	0x00000000
        /*0040*/ 	.short	0x0016
        /*0042*/ 	.short	0x006c
        /*0044*/ 	.byte	0x00, 0xf0, 0x11, 0x00


	//----- nvinfo : EIATTR_KPARAM_INFO
	.align		4
.L_16:
        /*0048*/ 	.byte	0x04, 0x17
        /*004a*/ 	.short	(.L_18 - .L_17)
.L_17:
        /*004c*/ 	.word	0x00000000
        /*0050*/ 	.short	0x0015
        /*0052*/ 	.short	0x0068
        /*0054*/ 	.byte	0x00, 0xf0, 0x11, 0x00


	//----- nvinfo : EIATTR_KPARAM_INFO
	.align		4
.L_18:
        /*0058*/ 	.byte	0x04, 0x17
        /*005a*/ 	.short	(.L_20 - .L_19)
.L_19:
        /*005c*/ 	.word	0x00000000
        /*0060*/ 	.short	0x0014
        /*0062*/ 	.short	0x0064
        /*0064*/ 	.byte	0x00, 0xf0, 0x11, 0x00


	//----- nvinfo : EIATTR_KPARAM_INFO
	.align		4
.L_20:
        /*0068*/ 	.byte	0x04, 0x17
        /*006a*/ 	.short	(.L_22 - .L_21)
.L_21:
        /*006c*/ 	.word	0x00000000
        /*0070*/ 	.short	0x0013
        /*0072*/ 	.short	0x0060
        /*0074*/ 	.byte	0x00, 0xf0, 0x11, 0x00


	//----- nvinfo : EIATTR_KPARAM_INFO
	.align		4
.L_22:
        /*0078*/ 	.byte	0x04, 0x17
        /*007a*/ 	.short	(.L_24 - .L_23)
.L_23:
        /*007c*/ 	.word	0x00000000
        /*0080*/ 	.short	0x0012
        /*0082*/ 	.short	0x005c
        /*0084*/ 	.byte	0x00, 0xf0, 0x11, 0x00


	//----- nvinfo : EIATTR_KPARAM_INFO
	.align		4
.L_24:
        /*0088*/ 	.byte	0x04, 0x17
        /*008a*/ 	.short	(.L_26 - .L_25)
.L_25:
        /*008c*/ 	.word	0x00000000
        /*0090*/ 	.short	0x0011
        /*0092*/ 	.short	0x0058
        /*0094*/ 	.byte	0x00, 0xf0, 0x11, 0x00


	//----- nvinfo : EIATTR_KPARAM_INFO
	.align		4
.L_26:
        /*0098*/ 	.byte	0x04, 0x17
        /*009a*/ 	.short	(.L_28 - .L_27)
.L_27:
        /*009c*/ 	.word	0x00000000
        /*00a0*/ 	.short	0x0010
        /*00a2*/ 	.short	0x0054
        /*00a4*/ 	.byte	0x00, 0xf0, 0x11, 0x00


	//----- nvinfo : EIATTR_KPARAM_INFO
	.align		4
.L_28:
        /*00a8*/ 	.byte	0x04, 0x17
        /*00aa*/ 	.short	(.L_30 - .L_29)
.L_29:
        /*00ac*/ 	.word	0x00000000
        /*00b0*/ 	.short	0x000f
        /*00b2*/ 	.short	0x0050
        /*00b4*/ 	.byte	0x00, 0xf0, 0x11, 0x00


	//----- nvinfo : EIATTR_KPARAM_INFO
	.align		4
.L_30:
        /*00b8*/ 	.byte	0x04, 0x17
        /*00ba*/ 	.short	(.L_32 - .L_31)
.L_31:
        /*00bc*/ 	.word	0x00000000
        /*00c0*/ 	.short	0x000e
        /*00c2*/ 	.short	0x004c
        /*00c4*/ 	.byte	0x00, 0xf0, 0x11, 0x00


	//----- nvinfo : EIATTR_KPARAM_INFO
	.align		4
.L_32:
        /*00c8*/ 	.byte	0x04, 0x17
        /*00ca*/ 	.short	(.L_34 - .L_33)
.L_33:
        /*00cc*/ 	.word	0x00000000
        /*00d0*/ 	.short	0x000d
        /*00d2*/ 	.short	0x0048
        /*00d4*/ 	.byte	0x00, 0xf0, 0x11, 0x00


	//----- nvinfo : EIATTR_KPARAM_INFO
	.align		4
.L_34:
        /*00d8*/ 	.byte	0x04, 0x17
        /*00da*/ 	.short	(.L_36 - .L_35)
.L_35:
        /*00dc*/ 	.word	0x00000000
        /*00e0*/ 	.short	0x000c
        /*00e2*/ 	.short	0x0044
        /*00e4*/ 	.byte	0x00, 0xf0, 0x11, 0x00


	//----- nvinfo : EIATTR_KPARAM_INFO
	.align		4
.L_36:
        /*00e8*/ 	.byte	0x04, 0x17
        /*00ea*/ 	.short	(.L_38 - .L_37)
.L_37:
        /*00ec*/ 	.word	0x00000000
        /*00f0*/ 	.short	0x000b
        /*00f2*/ 	.short	0x0040
        /*00f4*/ 	.byte	0x00, 0xf0, 0x11, 0x00


	//----- nvinfo : EIATTR_KPARAM_INFO
	.align		4
.L_38:
        /*00f8*/ 	.byte	0x04, 0x17
        /*00fa*/ 	.short	(.L_40 - .L_39)
.L_39:
        /*00fc*/ 	.word	0x00000000
        /*0100*/ 	.short	0x000a
        /*0102*/ 	.short	0x003c
        /*0104*/ 	.byte	0x00, 0xf0, 0x11, 0x00


	//----- nvinfo : EIATTR_KPARAM_INFO
	.align		4
.L_40:
        /*0108*/ 	.byte	0x04, 0x17
        /*010a*/ 	.short	(.L_42 - .L_41)
.L_41:
        /*010c*/ 	.word	0x00000000
        /*0110*/ 	.short	0x0009
        /*0112*/ 	.short	0x0038
        /*0114*/ 	.byte	0x00, 0xf0, 0x11, 0x00


	//----- nvinfo : EIATTR_KPARAM_INFO
	.align		4
.L_42:
        /*0118*/ 	.byte	0x04, 0x17
        /*011a*/ 	.short	(.L_44 - .L_43)
.L_43:
        /*011c*/ 	.word	0x00000000
        /*0120*/ 	.short	0x0008
        /*0122*/ 	.short	0x0034
        /*0124*/ 	.byte	0x00, 0xf0, 0x11, 0x00


	//----- nvinfo : EIATTR_KPARAM_INFO
	.align		4
.L_44:
        /*0128*/ 	.byte	0x04, 0x17
        /*012a*/ 	.short	(.L_46 - .L_45)
.L_45:
        /*012c*/ 	.word	0x00000000
        /*0130*/ 	.short	0x0007
        /*0132*/ 	.short	0x0030
        /*0134*/ 	.byte	0x00, 0xf0, 0x11, 0x00


	//----- nvinfo : EIATTR_KPARAM_INFO
	.align		4
.L_46:
        /*0138*/ 	.byte	0x04, 0x17
        /*013a*/ 	.short	(.L_48 - .L_47)
.L_47:
        /*013c*/ 	.word	0x00000000
        /*0140*/ 	.short	0x0006
        /*0142*/ 	.short	0x002c
        /*0144*/ 	.byte	0x00, 0xf0, 0x11, 0x00


	//----- nvinfo : EIATTR_KPARAM_INFO
	.align		4
.L_48:
        /*0148*/ 	.byte	0x04, 0x17
        /*014a*/ 	.short	(.L_50 - .L_49)
.L_49:
        /*014c*/ 	.word	0x00000000
        /*0150*/ 	.short	0x0005
        /*0152*/ 	.short	0x0028
        /*0154*/ 	.byte	0x00, 0xf0, 0x11, 0x00


	//----- nvinfo : EIATTR_KPARAM_INFO
	.align		4
.L_50:
        /*0158*/ 	.byte	0x04, 0x17
        /*015a*/ 	.short	(.L_52 - .L_51)
.L_51:
        /*015c*/ 	.word	0x00000000
        /*0160*/ 	.short	0x0004
        /*0162*/ 	.short	0x0020
        /*0164*/ 	.byte	0x00, 0xf4, 0x21, 0x00


	//----- nvinfo : EIATTR_KPARAM_INFO
	.align		4
.L_52:
        /*0168*/ 	.byte	0x04, 0x17
        /*016a*/ 	.short	(.L_54 - .L_53)
.L_53:
        /*016c*/ 	.word	0x00000000
        /*0170*/ 	.short	0x0003
        /*0172*/ 	.short	0x0018
        /*0174*/ 	.byte	0x00, 0xf4, 0x21, 0x00


	//----- nvinfo : EIATTR_KPARAM_INFO
	.align		4
.L_54:
        /*0178*/ 	.byte	0x04, 0x17
        /*017a*/ 	.short	(.L_56 - .L_55)
.L_55:
        /*017c*/ 	.word	0x00000000
        /*0180*/ 	.short	0x0002
        /*0182*/ 	.short	0x0010
        /*0184*/ 	.byte	0x00, 0xf4, 0x21, 0x00


	//----- nvinfo : EIATTR_KPARAM_INFO
	.align		4
.L_56:
        /*0188*/ 	.byte	0x04, 0x17
        /*018a*/ 	.short	(.L_58 - .L_57)
.L_57:
        /*018c*/ 	.word	0x00000000
        /*0190*/ 	.short	0x0001
        /*0192*/ 	.short	0x0008
        /*0194*/ 	.byte	0x00, 0xf4, 0x21, 0x00


	//----- nvinfo : EIATTR_KPARAM_INFO
	.align		4
.L_58:
        /*0198*/ 	.byte	0x04, 0x17
        /*019a*/ 	.short	(.L_60 - .L_59)
.L_59:
        /*019c*/ 	.word	0x00000000
        /*01a0*/ 	.short	0x0000
        /*01a2*/ 	.short	0x0000
        /*01a4*/ 	.byte	0x00, 0xf4, 0x21, 0x00


	//----- nvinfo : EIATTR_SPARSE_MMA_MASK
	.align		4
.L_60:
        /*01a8*/ 	.byte	0x03, 0x50
        /*01aa*/ 	.short	0x0000


	//----- nvinfo : EIATTR_MAXREG_COUNT
	.align		4
        /*01ac*/ 	.byte	0x03, 0x1b
        /*01ae*/ 	.short	0x00ff


	//----- nvinfo : EIATTR_NUM_BARRIERS
	.align		4
        /*01b0*/ 	.byte	0x02, 0x4c
        /*01b2*/ 	.byte	0x01
	.zero		1


	//----- nvinfo : EIATTR_ANNOTATIONS
	.align		4
        /*01b4*/ 	.byte	0x04, 0x55
        /*01b6*/ 	.short	(.L_62 - .L_61)


	//   ....[0]....
.L_61:
        /*01b8*/ 	.word	0x00000001
        /*01bc*/ 	.byte	0x10, 0x26, 0x00, 0x00, 0x01, 0x00, 0x00, 0x00, 0x20, 0x26, 0x00, 0x00, 0x01, 0x00, 0x00, 0x00
        /* <DEDUP_REMOVED lines=3708> */
        /*e98c*/ 	.byte	0x30, 0xe0, 0x04, 0x00


	//----- nvinfo : EIATTR_MERCURY_ISA_VERSION
	.align		4
.L_62:
        /*e990*/ 	.byte	0x03, 0x5f
        /*e992*/ 	.short	0x0101


	//----- nvinfo : EIATTR_COOP_GROUP_MASK_REGIDS
	.align		4
        /*e994*/ 	.byte	0x04, 0x29
        /*e996*/ 	.short	(.L_64 - .L_63)


	//   ....[0]....
.L_63:
        /*e998*/ 	.word	0xffffffff


	//   ....[1]....
        /*e99c*/ 	.word	0xffffffff


	//   ....[2]....
        /*e9a0*/ 	.word	0xffffffff


	//   ....[3]....
        /*e9a4*/ 	.word	0xffffffff


	//   ....[4]....
        /*e9a8*/ 	.word	0xffffffff


	//   ....[5]....
        /*e9ac*/ 	.word	0xffffffff


	//   ....[6]....
        /*e9b0*/ 	.word	0xffffffff


	//   ....[7]....
        /*e9b4*/ 	.word	0xffffffff


	//   ....[8]....
        /*e9b8*/ 	.word	0xffffffff


	//   ....[9]....
        /*e9bc*/ 	.word	0xffffffff


	//   ....[10]....
        /*e9c0*/ 	.word	0xffffffff


	//   ....[11]....
        /*e9c4*/ 	.word	0xffffffff


	//   ....[12]....
        /*e9c8*/ 	.word	0xffffffff


	//   ....[13]....
        /*e9cc*/ 	.word	0xffffffff


	//   ....[14]....
        /*e9d0*/ 	.word	0xffffffff


	//   ....[15]....
        /*e9d4*/ 	.word	0xffffffff


	//   ....[16]....
        /*e9d8*/ 	.word	0xffffffff


	//   ....[17]....
        /*e9dc*/ 	.word	0xffffffff


	//   ....[18]....
        /*e9e0*/ 	.word	0xffffffff


	//   ....[19]....
        /*e9e4*/ 	.word	0xffffffff


	//   ....[20]....
        /*e9e8*/ 	.word	0xffffffff


	//   ....[21]....
        /*e9ec*/ 	.word	0xffffffff


	//   ....[22]....
        /*e9f0*/ 	.word	0xffffffff


	//   ....[23]....
        /*e9f4*/ 	.word	0xffffffff


	//   ....[24]....
        /*e9f8*/ 	.word	0xffffffff


	//   ....[25]....
        /*e9fc*/ 	.word	0xffffffff


	//   ....[26]....
        /*ea00*/ 	.word	0xffffffff


	//   ....[27]....
        /*ea04*/ 	.word	0xffffffff


	//   ....[28]....
        /*ea08*/ 	.word	0xffffffff


	//   ....[29]....
        /*ea0c*/ 	.word	0xffffffff


	//   ....[30]....
        /*ea10*/ 	.word	0xffffffff


	//   ....[31]....
        /*ea14*/ 	.word	0xffffffff


	//----- nvinfo : EIATTR_COOP_GROUP_INSTR_OFFSETS
	.align		4
.L_64:
        /*ea18*/ 	.byte	0x04, 0x28
        /*ea1a*/ 	.short	(.L_66 - .L_65)


	//   ....[0]....
.L_65:
        /*ea1c*/ 	.word	0x0001cbe0


	//   ....[1]....
        /*ea20*/ 	.word	0x0001cc00


	//   ....[2]....
        /*ea24*/ 	.word	0x0001cd50


	//   ....[3]....
        /*ea28*/ 	.word	0x0001cdc0


	//   ....[4]....
        /*ea2c*/ 	.word	0x0001f270


	//   ....[5]....
        /*ea30*/ 	.word	0x0001f2e0


	//   ....[6]....
        /*ea34*/ 	.word	0x0001f370


	//   ....[7]....
        /*ea38*/ 	.word	0x0001f3e0


	//   ....[8]....
        /*ea3c*/ 	.word	0x00020880


	//   ....[9]....
        /*ea40*/ 	.word	0x00020890


	//   ....[10]....
        /*ea44*/ 	.word	0x000217f0


	//   ....[11]....
        /*ea48*/ 	.word	0x00021800


	//   ....[12]....
        /*ea4c*/ 	.word	0x00021a90


	//   ....[13]....
        /*ea50*/ 	.word	0x00021cd0


	//   ....[14]....
        /*ea54*/ 	.word	0x00024700


	//   ....[15]....
        /*ea58*/ 	.word	0x00024780


	//   ....[16]....
        /*ea5c*/ 	.word	0x00025100


	//   ....[17]....
        /*ea60*/ 	.word	0x00026960


	//   ....[18]....
        /*ea64*/ 	.word	0x00026970


	//   ....[19]....
        /*ea68*/ 	.word	0x00026980


	//   ....[20]....
        /*ea6c*/ 	.word	0x00028c00


	//   ....[21]....
        /*ea70*/ 	.word	0x00028c10


	//   ....[22]....
        /*ea74*/ 	.word	0x00028c20


	//   ....[23]....
        /*ea78*/ 	.word	0x00028c30


	//   ....[24]....
        /*ea7c*/ 	.word	0x0002a610


	//   ....[25]....
        /*ea80*/ 	.word	0x0002a620


	//   ....[26]....
        /*ea84*/ 	.word	0x0002a630


	//   ....[27]....
        /*ea88*/ 	.word	0x0002a640


	//   ....[28]....
        /*ea8c*/ 	.word	0x0002a680


	//   ....[29]....
        /*ea90*/ 	.word	0x0002a6a0


	//   ....[30]....
        /*ea94*/ 	.word	0x0002a6b0


	//   ....[31]....
        /*ea98*/ 	.word	0x0002a6c0


	//----- nvinfo : EIATTR_EXIT_INSTR_OFFSETS
	.align		4
.L_66:
        /*ea9c*/ 	.byte	0x04, 0x1c
        /*ea9e*/ 	.short	(.L_68 - .L_67)


	//   ....[0]....
.L_67:
        /*eaa0*/ 	.word	0x0004ea90


	//----- nvinfo : EIATTR_REQNTID
	.align		4
.L_68:
        /*eaa4*/ 	.byte	0x04, 0x10
        /*eaa6*/ 	.short	(.L_70 - .L_69)
.L_69:
        /*eaa8*/ 	.word	0x00000100
        /*eaac*/ 	.word	0x00000001
        /*eab0*/ 	.word	0x00000001


	//----- nvinfo : EIATTR_CBANK_PARAM_SIZE
	.align		4
.L_70:
        /*eab4*/ 	.byte	0x03, 0x19
        /*eab6*/ 	.short	0x0088


	//----- nvinfo : EIATTR_PARAM_CBANK
	.align		4
        /*eab8*/ 	.byte	0x04, 0x0a
        /*eaba*/ 	.short	(.L_72 - .L_71)
	.align		4
.L_71:
        /*eabc*/ 	.word	index@(.nv.constant0.attn_fwd)
        /*eac0*/ 	.short	0x0210
        /*eac2*/ 	.short	0x0088


	//----- nvinfo : EIATTR_SW_WAR
	.align		4
.L_72:
        /*eac4*/ 	.byte	0x04, 0x36
        /*eac6*/ 	.short	(.L_74 - .L_73)
.L_73:
        /*eac8*/ 	.word	0x00000008
.L_74:


//--------------------- .nv.callgraph             --------------------------
	.section	.nv.callgraph,"",@"SHT_CUDA_CALLGRAPH"
	.align	4
	.sectionentsize	8
	.align		4
        /*0000*/ 	.word	0x00000000
	.align		4
        /*0004*/ 	.word	0xffffffff
	.align		4
        /*0008*/ 	.word	0x00000000
	.align		4
        /*000c*/ 	.word	0xfffffffe
	.align		4
        /*0010*/ 	.word	0x00000000
	.align		4
        /*0014*/ 	.word	0xfffffffd
	.align		4
        /*0018*/ 	.word	0x00000000
	.align		4
        /*001c*/ 	.word	0xfffffffc


//--------------------- .nv.constant4             --------------------------
	.section	.nv.constant4,"a",@progbits
	.align	8
	.align		8
.nv.constant4:
        /*0000*/ 	.dword	_$_str


//--------------------- .text.attn_fwd            --------------------------
	.section	.text.attn_fwd,"ax",@progbits
	.align	128
        .global         attn_fwd
        .type           attn_fwd,@function
        .size           attn_fwd,(.L_x_3 - attn_fwd)
        .other          attn_fwd,@"STO_CUDA_ENTRY STV_DEFAULT"
attn_fwd:
.text.attn_fwd:
[----:B------:R-:W0:Y:S01]  /*0000*/  LDC R1, c[0x0][0x28] ;  /* 0x00000a00ff017b82 */ /* 0x000e220000000800 */
[----:B------:R-:W1:Y:S07]  /*0010*/  S2R R0, SR_CTAID.X ;  /* 0x0000000000007919 */ /* 0x000e6e0000002500 */
[----:B------:R-:W2:Y:S01]  /*0020*/  S2UR UR6, SR_CTAID.Y ;  /* 0x00000000000679c3 */ /* 0x000ea20000002600 */
[----:B------:R-:W-:Y:S01]  /*0030*/  ULDC.64 UR4, c[0x0][0x240] ;  /* 0x0000900000047ab9 */ /* 0x000fe20000000a00 */
[----:B0-----:R-:W-:Y:S01]  /*0040*/  VIADD R1, R1, 0xffffe518 ;  /* 0xffffe51801017836 */ /* 0x001fe20000000000 */
[----:B------:R-:W1:Y:S05]  /*0050*/  S2R R46, SR_TID.X ;  /* 0x00000000002e7919 */ /* 0x000e6a0000002100 */
[----:B------:R-:W0:Y:S08]  /*0060*/  LDC.64 R122, c[0x0][0x210] ;  /* 0x00008400ff7a7b82 */ /* 0x000e300000000a00 */
[----:B------:R-:W3:Y:S01]  /*0070*/  LDC R5, c[0x0][0x248] ;  /* 0x00009200ff057b82 */ /* 0x000ee20000000800 */
[----:B--2---:R-:W-:-:S07]  /*0080*/  UIMAD UR4, UR6, UR4, URZ ;  /* 0x00000004060472a4 */ /* 0x004fce000f8e023f */
[----:B------:R-:W2:Y:S01]  /*0090*/  LDC R11, c[0x0][0x248] ;  /* 0x00009200ff0b7b82 */ /* 0x000ea20000000800 */
[----:B------:R-:W-:-:S07]  /*00a0*/  ULDC.64 UR6, c[0x0][0x208] ;  /* 0x0000820000067ab9 */ /* 0x000fce0000000a00 */
[----:B------:R-:W4:Y:S01]  /*00b0*/  LDC R19, c[0x0][0x248] ;  /* 0x00009200ff137b82 */ /* 0x000f220000000800 */
[----:B-1----:R-:W-:-:S05]  /*00c0*/  PRMT R0, R46, 0x6540, R0 ;  /* 0x000065402e007816 */ /* 0x002fca0000000000 */
[----:B------:R-:W-:Y:S01]  /*00d0*/  IMAD R3, R0, UR5, RZ ;  /* 0x0000000500037c24 */ /* 0x000fe2000f8e02ff */
[----:B------:R-:W-:Y:S01]  /*00e0*/  USHF.R.S32.HI UR5, URZ, 0x1f, UR4 ;  /* 0x0000001f3f057899 */ /* 0x000fe20008011404 */
[----:B------:R-:W1:Y:S03]  /*00f0*/  LDC R7, c[0x0][0x248] ;  /* 0x00009200ff077b82 */ /* 0x000e660000000800 */
[----:B------:R-:W-:Y:S02]  /*0100*/  SHF.R.S32.HI R0, RZ, 0x1f, R3 ;  /* 0x0000001fff007819 */ /* 0x000fe40000011403 */
[----:B0-----:R-:W-:-:S03]  /*0110*/  IADD3 R122, P0, P1, R3, UR4, R122 ;  /* 0x00000004037a7c10 */ /* 0x001fc6000f91e07a */
[----:B------:R-:W0:Y:S01]  /*0120*/  LDC R9, c[0x0][0x248] ;  /* 0x00009200ff097b82 */ /* 0x000e220000000800 */
[----:B------:R-:W-:-:S07]  /*0130*/  IADD3.X R123, R0, UR5, R123, P0, P1 ;  /* 0x00000005007b7c10 */ /* 0x000fce00087e247b */
[----:B------:R-:W5:Y:S01]  /*0140*/  LDC R13, c[0x0][0x248] ;  /* 0x00009200ff0d7b82 */ /* 0x000f620000000800 */
[----:B---3--:R-:W-:Y:S01]  /*0150*/  IMAD R5, R5, 0x10c, RZ ;  /* 0x0000010c05057824 */ /* 0x008fe200078e02ff */
[----:B------:R-:W-:-:S06]  /*0160*/  ULDC UR4, c[0x0][0x248] ;  /* 0x0000920000047ab9 */ /* 0x000fcc0000000800 */
[----:B------:R-:W3:Y:S08]  /*0170*/  LDC R17, c[0x0][0x248] ;  /* 0x00009200ff117b82 */ /* 0x000ef00000000800 */
[----:B------:R-:W3:Y:S08]  /*0180*/  LDC R0, c[0x0][0x248] ;  /* 0x00009200ff007b82 */ /* 0x000ef00000000800 */
[----:B------:R-:W3:Y:S01]  /*0190*/  LDC R18, c[0x0][0x248] ;  /* 0x00009200ff127b82 */ /* 0x000ee20000000800 */
[----:B------:R-:W-:Y:S01]  /*01a0*/  IADD3 R2, P0, R122, UR4, RZ ;  /* 0x000000047a027c10 */ /* 0x000fe2000ff1e0ff */
[----:B--2---:R-:W-:Y:S01]  /*01b0*/  IMAD R11, R11, 0x10f, RZ ;  /* 0x0000010f0b0b7824 */ /* 0x004fe200078e02ff */
[----:B------:R-:W-:-:S05]  /*01c0*/  IADD3 R4, P1, R5, R122, RZ ;  /* 0x0000007a05047210 */ /* 0x000fca0007f3e0ff */
[----:B------:R-:W2:Y:S08]  /*01d0*/  LDC R15, c[0x0][0x248] ;  /* 0x00009200ff0f7b82 */ /* 0x000eb00000000800 */
[----:B------:R-:W2:Y:S01]  /*01e0*/  LDC R12, c[0x0][0x248] ;  /* 0x00009200ff0c7b82 */ /* 0x000ea20000000800 */
[-C--:B----4-:R-:W-:Y:S01]  /*01f0*/  LEA.HI.X.SX32 R3, R19, R123.reuse, 0x1, P0 ;  /* 0x0000007b13037211 */ /* 0x090fe200000f0eff */
[----:B-1----:R-:W-:Y:S01]  /*0200*/  IMAD R7, R7, 0x10d, RZ ;  /* 0x0000010d07077824 */ /* 0x002fe200078e02ff */
[-C--:B------:R-:W-:Y:S01]  /*0210*/  LEA.HI.X.SX32 R5, R5, R123.reuse, 0x1, P1 ;  /* 0x0000007b05057211 */ /* 0x080fe200008f0eff */
[----:B0-----:R-:W-:Y:S01]  /*0220*/  IMAD R9, R9, 0x10e, RZ ;  /* 0x0000010e09097824 */ /* 0x001fe200078e02ff */
[----:B------:R-:W-:Y:S01]  /*0230*/  IADD3 R10, P1, R11, R122, RZ ;  /* 0x0000007a0b0a7210 */ /* 0x000fe20007f3e0ff */
[----:B-----5:R-:W-:Y:S01]  /*0240*/  IMAD R13, R13, 0x181, RZ ;  /* 0x000001810d0d7824 */ /* 0x020fe200078e02ff */
[----:B------:R3:W4:Y:S01]  /*0250*/  LDG.E.U8 R14, desc[UR6][R2.64] ;  /* 0x00000006020e7981 */ /* 0x000722000c1e1100 */
[----:B------:R-:W0:Y:S01]  /*0260*/  LDC R19, c[0x0][0x248] ;  /* 0x00009200ff137b82 */ /* 0x000e220000000800 */
[----:B------:R-:W-:-:S02]  /*0270*/  LEA.HI.X.SX32 R11, R11, R123, 0x1, P1 ;  /* 0x0000007b0b0b7211 */ /* 0x000fc400008f0eff */
[----:B------:R1:W5:Y:S01]  /*0280*/  LDG.E.U8 R71, desc[UR6][R4.64] ;  /* 0x0000000604477981 */ /* 0x000362000c1e1100 */
[----:B------:R-:W-:-:S04]  /*0290*/  IADD3 R6, P0, R7, R122, RZ ;  /* 0x0000007a07067210 */ /* 0x000fc80007f1e0ff */
[----:B------:R-:W0:Y:S01]  /*02a0*/  LDC R20, c[0x0][0x248] ;  /* 0x00009200ff147b82 */ /* 0x000e220000000800 */
[-C--:B------:R-:W-:Y:S01]  /*02b0*/  IADD3 R8, P2, R9, R122.reuse, RZ ;  /* 0x0000007a09087210 */ /* 0x080fe20007f5e0ff */
[----:B---3--:R-:W-:Y:S01]  /*02c0*/  IMAD R3, R0, 0x180, RZ ;  /* 0x0000018000037824 */ /* 0x008fe200078e02ff */
[----:B------:R3:W5:Y:S01]  /*02d0*/  LDG.E.U8 R23, desc[UR6][R10.64] ;  /* 0x000000060a177981 */ /* 0x000762000c1e1100 */
[----:B-1----:R-:W-:-:S04]  /*02e0*/  IADD3 R4, P1, R13, R122, RZ ;  /* 0x0000007a0d047210 */ /* 0x002fc80007f3e0ff */
[----:B------:R-:W1:Y:S01]  /*02f0*/  LDC R21, c[0x0][0x248] ;  /* 0x00009200ff157b82 */ /* 0x000e620000000800 */
[-C--:B------:R-:W-:Y:S01]  /*0300*/  LEA.HI.X.SX32 R7, R7, R123.reuse, 0x1, P0 ;  /* 0x0000007b07077211 */ /* 0x080fe200000f0eff */
[----:B------:R-:W-:Y:S01]  /*0310*/  IMAD R17, R17, 0x183, RZ ;  /* 0x0000018311117824 */ /* 0x000fe200078e02ff */
[-C--:B------:R-:W-:Y:S01]  /*0320*/  LEA.HI.X.SX32 R9, R9, R123.reuse, 0x1, P2 ;  /* 0x0000007b09097211 */ /* 0x080fe200010f0eff */
[----:B------:R-:W4:Y:S01]  /*0330*/  LDG.E.U8 R83, desc[UR6][R122.64] ;  /* 0x000000067a537981 */ /* 0x000f22000c1e1100 */
[-C--:B------:R-:W-:Y:S01]  /*0340*/  LEA.HI.X.SX32 R5, R13, R123.reuse, 0x1, P1 ;  /* 0x0000007b0d057211 */ /* 0x080fe200008f0eff */
[----:B------:R-:W-:Y:S01]  /*0350*/  IMAD R13, R18, 0x185, RZ ;  /* 0x00000185120d7824 */ /* 0x000fe200078e02ff */
[-C--:B------:R-:W-:Y:S01]  /*0360*/  IADD3 R2, P0, R3, R122.reuse, RZ ;  /* 0x0000007a03027210 */ /* 0x080fe20007f1e0ff */
[----:B------:R-:W1:Y:S01]  /*0370*/  LDC R18, c[0x0][0x248] ;  /* 0x00009200ff127b82 */ /* 0x000e620000000800 */
[----:B------:R3:W5:Y:S01]  /*0380*/  LDG.E.U8 R132, desc[UR6][R8.64] ;  /* 0x0000000608847981 */ /* 0x000762000c1e1100 */
[----:B--2---:R-:W-:Y:S01]  /*0390*/  IMAD R15, R15, 0x182, RZ ;  /* 0x000001820f0f7824 */ /* 0x004fe200078e02ff */
[----:B------:R-:W-:Y:S01]  /*03a0*/  LEA.HI.X.SX32 R3, R3, R123, 0x1, P0 ;  /* 0x0000007b03037211 */ /* 0x000fe200000f0eff */
[----:B---3--:R-:W-:Y:S01]  /*03b0*/  IMAD R11, R12, 0x184, RZ ;  /* 0x000001840c0b7824 */ /* 0x008fe200078e02ff */
[----:B------:R2:W5:Y:S03]  /*03c0*/  LDG.E.U8 R16, desc[UR6][R6.64] ;  /* 0x0000000606107981 */ /* 0x000566000c1e1100 */
[----:B------:R-:W3:Y:S01]  /*03d0*/  LDC R10, c[0x0][0x248] ;  /* 0x00009200ff0a7b82 */ /* 0x000ee20000000800 */
[----:B------:R2:W4:Y:S01]  /*03e0*/  LDG.E.U8 R0, desc[UR6][R2.64] ;  /* 0x0000000602007981 */ /* 0x000522000c1e1100 */
[----:B------:R-:W-:-:S03]  /*03f0*/  IADD3 R8, P0, R17, R122, RZ ;  /* 0x0000007a11087210 */ /* 0x000fc60007f1e0ff */
[----:B------:R-:W4:Y:S01]  /*0400*/  LDG.E.U8 R29, desc[UR6][R4.64] ;  /* 0x00000006041d7981 */ /* 0x000f22000c1e1100 */
[-C--:B------:R-:W-:Y:S02]  /*0410*/  LEA.HI.X.SX32 R9, R17, R123.reuse, 0x1, P0 ;  /* 0x0000007b11097211 */ /* 0x080fe400000f0eff */
[----:B------:R-:W3:Y:S01]  /*0420*/  LDC R12, c[0x0][0x248] ;  /* 0x00009200ff0c7b82 */ /* 0x000ee20000000800 */
[-C--:B--2---:R-:W-:Y:S02]  /*0430*/  IADD3 R6, P2, R15, R122.reuse, RZ ;  /* 0x0000007a0f067210 */ /* 0x084fe40007f5e0ff */
[-C--:B------:R-:W-:Y:S01]  /*0440*/  IADD3 R2, P0, R11, R122.reuse, RZ ;  /* 0x0000007a0b027210 */ /* 0x080fe20007f1e0ff */
[----:B0-----:R-:W-:Y:S01]  /*0450*/  IMAD R17, R20, 0x187, RZ ;  /* 0x0000018714117824 */ /* 0x001fe200078e02ff */
[-C--:B------:R-:W-:Y:S01]  /*0460*/  LEA.HI.X.SX32 R7, R15, R123.reuse, 0x1, P2 ;  /* 0x0000007b0f077211 */ /* 0x080fe200010f0eff */
[----:B------:R-:W-:Y:S01]  /*0470*/  IMAD R15, R19, 0x186, RZ ;  /* 0x00000186130f7824 */ /* 0x000fe200078e02ff */
[----:B------:R-:W-:Y:S01]  /*0480*/  LEA.HI.X.SX32 R3, R11, R123, 0x1, P0 ;  /* 0x0000007b0b037211 */ /* 0x000fe200000f0eff */
[----:B------:R0:W2:Y:S01]  /*0490*/  LDG.E.U8 R31, desc[UR6][R8.64] ;  /* 0x00000006081f7981 */ /* 0x0000a2000c1e1100 */
[----:B------:R-:W3:Y:S03]  /*04a0*/  LDC R22, c[0x0][0x248] ;  /* 0x00009200ff167b82 */ /* 0x000ee60000000800 */
[----:B------:R1:W2:Y:S04]  /*04b0*/  LDG.E.U8 R24, desc[UR6][R6.64] ;  /* 0x0000000606187981 */ /* 0x0002a8000c1e1100 */
[----:B------:R1:W5:Y:S01]  /*04c0*/  LDG.E.U8 R26, desc[UR6][R2.64] ;  /* 0x00000006021a7981 */ /* 0x000362000c1e1100 */
[----:B------:R-:W3:Y:S01]  /*04d0*/  LDC R19, c[0x0][0x248] ;  /* 0x00009200ff137b82 */ /* 0x000ee20000000800 */
[----:B0-----:R-:W-:-:S02]  /*04e0*/  IADD3 R8, P2, R17, R122, RZ ;  /* 0x0000007a11087210 */ /* 0x001fc40007f5e0ff */
[-C--:B-1----:R-:W-:Y:S02]  /*04f0*/  IADD3 R6, P0, R15, R122.reuse, RZ ;  /* 0x0000007a0f067210 */ /* 0x082fe40007f1e0ff */
[----:B------:R-:W-:-:S03]  /*0500*/  IADD3 R4, P1, R13, R122, RZ ;  /* 0x0000007a0d047210 */ /* 0x000fc60007f3e0ff */
[----:B------:R-:W0:Y:S01]  /*0510*/  LDC R25, c[0x0][0x248] ;  /* 0x00009200ff197b82 */ /* 0x000e220000000800 */
[----:B------:R-:W-:Y:S01]  /*0520*/  IMAD R3, R21, 0x189, RZ ;  /* 0x0000018915037824 */ /* 0x000fe200078e02ff */
[-C--:B------:R-:W-:Y:S02]  /*0530*/  LEA.HI.X.SX32 R7, R15, R123.reuse, 0x1, P0 ;  /* 0x0000007b0f077211 */ /* 0x080fe400000f0eff */
[-C--:B------:R-:W-:Y:S01]  /*0540*/  LEA.HI.X.SX32 R9, R17, R123.reuse, 0x1, P2 ;  /* 0x0000007b11097211 */ /* 0x080fe200010f0eff */
[----:B------:R-:W-:Y:S01]  /*0550*/  IMAD R17, R18, 0x18c, RZ ;  /* 0x0000018c12117824 */ /* 0x000fe200078e02ff */
[-C--:B------:R-:W-:Y:S01]  /*0560*/  IADD3 R2, P0, R3, R122.reuse, RZ ;  /* 0x0000007a03027210 */ /* 0x080fe20007f1e0ff */
[----:B---3--:R-:W-:Y:S01]  /*0570*/  IMAD R11, R10, 0x188, RZ ;  /* 0x000001880a0b7824 */ /* 0x008fe200078e02ff */
[-C--:B------:R-:W-:Y:S01]  /*0580*/  LEA.HI.X.SX32 R5, R13, R123.reuse, 0x1, P1 ;  /* 0x0000007b0d057211 */ /* 0x080fe200008f0eff */
[----:B------:R1:W3:Y:S01]  /*0590*/  LDG.E.U8 R35, desc[UR6][R8.64] ;  /* 0x0000000608237981 */ /* 0x0002e2000c1e1100 */
[----:B------:R-:W-:Y:S01]  /*05a0*/  LEA.HI.X.SX32 R3, R3, R123, 0x1, P0 ;  /* 0x0000007b03037211 */ /* 0x000fe200000f0eff */
[----:B------:R-:W0:Y:S01]  /*05b0*/  LDC R27, c[0x0][0x248] ;  /* 0x00009200ff1b7b82 */ /* 0x000e220000000800 */
[----:B------:R-:W-:Y:S01]  /*05c0*/  IADD3 R10, P1, R11, R122, RZ ;  /* 0x0000007a0b0a7210 */ /* 0x000fe20007f3e0ff */
[----:B------:R-:W-:Y:S01]  /*05d0*/  IMAD R13, R12, 0x18a, RZ ;  /* 0x0000018a0c0d7824 */ /* 0x000fe200078e02ff */
[----:B------:R1:W3:Y:S01]  /*05e0*/  LDG.E.U8 R28, desc[UR6][R6.64] ;  /* 0x00000006061c7981 */ /* 0x0002e2000c1e1100 */
[----:B------:R-:W-:-:S03]  /*05f0*/  IMAD R15, R22, 0x18b, RZ ;  /* 0x0000018b160f7824 */ /* 0x000fc600078e02ff */
[----:B------:R0:W3:Y:S01]  /*0600*/  LDG.E.U8 R33, desc[UR6][R4.64] ;  /* 0x0000000604217981 */ /* 0x0000e2000c1e1100 */
[C---:B-1----:R-:W-:Y:S01]  /*0610*/  IADD3 R8, P0, R17.reuse, R122, RZ ;  /* 0x0000007a11087210 */ /* 0x042fe20007f1e0ff */
[----:B------:R-:W1:Y:S02]  /*0620*/  LDC R12, c[0x0][0x248] ;  /* 0x00009200ff0c7b82 */ /* 0x000e640000000800 */
[----:B------:R-:W3:Y:S01]  /*0630*/  LDG.E.U8 R37, desc[UR6][R2.64] ;  /* 0x0000000602257981 */ /* 0x000ee2000c1e1100 */
[----:B------:R-:W-:-:S05]  /*0640*/  LEA.HI.X.SX32 R9, R17, R123, 0x1, P0 ;  /* 0x0000007b11097211 */ /* 0x000fca00000f0eff */
[----:B------:R-:W1:Y:S01]  /*0650*/  LDC R17, c[0x0][0x248] ;  /* 0x00009200ff117b82 */ /* 0x000e620000000800 */
[----:B------:R-:W-:Y:S01]  /*0660*/  LEA.HI.X.SX32 R11, R11, R123, 0x1, P1 ;  /* 0x0000007b0b0b7211 */ /* 0x000fe200008f0eff */
[----:B------:R-:W3:Y:S01]  /*0670*/  LDG.E.U8 R34, desc[UR6][R8.64] ;  /* 0x0000000608227981 */ /* 0x000ee2000c1e1100 */
[----:B------:R-:W-:-:S03]  /*0680*/  IADD3 R6, P2, R15, R122, RZ ;  /* 0x0000007a0f067210 */ /* 0x000fc60007f5e0ff */
[----:B------:R0:W3:Y:S02]  /*0690*/  LDG.E.U8 R30, desc[UR6][R10.64] ;  /* 0x000000060a1e7981 */ /* 0x0000e4000c1e1100 */
[----:B------:R-:W1:Y:S01]  /*06a0*/  LDC R18, c[0x0][0x248] ;  /* 0x00009200ff127b82 */ /* 0x000e620000000800 */
[----:B------:R-:W-:Y:S02]  /*06b0*/  LEA.HI.X.SX32 R7, R15, R123, 0x1, P2 ;  /* 0x0000007b0f077211 */ /* 0x000fe400010f0eff */
[----:B0-----:R-:W-:-:S03]  /*06c0*/  IADD3 R4, P1, R13, R122, RZ ;  /* 0x0000007a0d047210 */ /* 0x001fc60007f3e0ff */
[----:B------:R1:W3:Y:S01]  /*06d0*/  LDG.E.U8 R39, desc[UR6][R6.64] ;  /* 0x0000000606277981 */ /* 0x0002e2000c1e1100 */
[----:B------:R-:W-:Y:S01]  /*06e0*/  IMAD R11, R19, 0x18d, RZ ;  /* 0x0000018d130b7824 */ /* 0x000fe200078e02ff */
[----:B------:R-:W0:Y:S08]  /*06f0*/  LDC R21, c[0x0][0x248] ;  /* 0x00009200ff157b82 */ /* 0x000e300000000800 */
[----:B------:R-:W0:Y:S01]  /*0700*/  LDC R19, c[0x0][0x248] ;  /* 0x00009200ff137b82 */ /* 0x000e220000000800 */
[----:B-1----:R-:W-:Y:S01]  /*0710*/  IMAD R7, R17, 0x112, RZ ;  /* 0x0000011211077824 */ /* 0x002fe200078e02ff */
[----:B------:R-:W-:Y:S01]  /*0720*/  LEA.HI.X.SX32 R5, R13, R123, 0x1, P1 ;  /* 0x0000007b0d057211 */ /* 0x000fe200008f0eff */
[----:B------:R-:W-:Y:S01]  /*0730*/  IMAD R13, R25, 0x18e, RZ ;  /* 0x0000018e190d7824 */ /* 0x000fe200078e02ff */
[----:B------:R-:W-:Y:S01]  /*0740*/  IADD3 R10, P0, R11, R122, RZ ;  /* 0x0000007a0b0a7210 */ /* 0x000fe20007f1e0ff */
[----:B------:R-:W-:-:S02]  /*0750*/  IMAD R15, R27, 0x18f, RZ ;  /* 0x0000018f1b0f7824 */ /* 0x000fc400078e02ff */
[----:B------:R1:W3:Y:S01]  /*0760*/  LDG.E.U8 R32, desc[UR6][R4.64] ;  /* 0x0000000604207981 */ /* 0x0002e2000c1e1100 */
[----:B------:R-:W0:Y:S01]  /*0770*/  LDC R17, c[0x0][0x248] ;  /* 0x00009200ff117b82 */ /* 0x000e220000000800 */
[----:B------:R-:W-:Y:S01]  /*0780*/  IMAD R3, R12, 0x110, RZ ;  /* 0x000001100c037824 */ /* 0x000fe200078e02ff */
[----:B------:R-:W-:Y:S02]  /*0790*/  LEA.HI.X.SX32 R11, R11, R123, 0x1, P0 ;  /* 0x0000007b0b0b7211 */ /* 0x000fe400000f0eff */
[----:B------:R-:W-:-:S04]  /*07a0*/  IADD3 R12, P1, R13, R122, RZ ;  /* 0x0000007a0d0c7210 */ /* 0x000fc80007f3e0ff */
[----:B------:R-:W0:Y:S01]  /*07b0*/  LDC R20, c[0x0][0x248] ;  /* 0x00009200ff147b82 */ /* 0x000e220000000800 */
[----:B-1----:R-:W-:Y:S01]  /*07c0*/  IMAD R5, R18, 0x111, RZ ;  /* 0x0000011112057824 */ /* 0x002fe200078e02ff */
[-C--:B------:R-:W-:Y:S01]  /*07d0*/  IADD3 R8, P2, R15, R122.reuse, RZ ;  /* 0x0000007a0f087210 */ /* 0x080fe20007f5e0ff */
[----:B------:R0:W3:Y:S01]  /*07e0*/  LDG.E.U8 R41, desc[UR6][R10.64] ;  /* 0x000000060a297981 */ /* 0x0000e2000c1e1100 */
[-C--:B------:R-:W-:Y:S02]  /*07f0*/  LEA.HI.X.SX32 R13, R13, R123.reuse, 0x1, P1 ;  /* 0x0000007b0d0d7211 */ /* 0x080fe400008f0eff */
[----:B------:R-:W-:Y:S02]  /*0800*/  LEA.HI.X.SX32 R9, R15, R123, 0x1, P2 ;  /* 0x0000007b0f097211 */ /* 0x000fe400010f0eff */
[----:B------:R-:W-:Y:S01]  /*0810*/  IADD3 R4, P1, R5, R122, RZ ;  /* 0x0000007a05047210 */ /* 0x000fe20007f3e0ff */
[----:B------:R-:W1:Y:S01]  /*0820*/  LDC R38, c[0x0][0x248] ;  /* 0x00009200ff267b82 */ /* 0x000e620000000800 */
[----:B0-----:R-:W-:-:S02]  /*0830*/  IMAD R11, R19, 0x113, RZ ;  /* 0x00000113130b7824 */ /* 0x001fc400078e02ff */
[----:B------:R-:W-:Y:S01]  /*0840*/  LEA.HI.X.SX32 R5, R5, R123, 0x1, P1 ;  /* 0x0000007b05057211 */ /* 0x000fe200008f0eff */
[----:B------:R0:W3:Y:S04]  /*0850*/  LDG.E.U8 R43, desc[UR6][R8.64] ;  /* 0x00000006082b7981 */ /* 0x0000e8000c1e1100 */
[----:B------:R-:W1:Y:S01]  /*0860*/  LDC R10, c[0x0][0x248] ;  /* 0x00009200ff0a7b82 */ /* 0x000e620000000800 */
[----:B------:R-:W-:Y:S01]  /*0870*/  IMAD R15, R21, 0x115, RZ ;  /* 0x00000115150f7824 */ /* 0x000fe200078e02ff */
[----:B------:R0:W3:Y:S01]  /*0880*/  LDG.E.U8 R36, desc[UR6][R12.64] ;  /* 0x000000060c247981 */ /* 0x0000e2000c1e1100 */
[----:B------:R-:W-:-:S03]  /*0890*/  IADD3 R2, P0, R3, R122, RZ ;  /* 0x0000007a03027210 */ /* 0x000fc60007f1e0ff */
[----:B------:R0:W3:Y:S02]  /*08a0*/  LDG.E.U8 R25, desc[UR6][R4.64] ;  /* 0x0000000604197981 */ /* 0x0000e4000c1e1100 */
[----:B------:R-:W1:Y:S01]  /*08b0*/  LDC R19, c[0x0][0x248] ;  /* 0x00009200ff137b82 */ /* 0x000e620000000800 */
[----:B0-----:R-:W-:-:S04]  /*08c0*/  IADD3 R8, P1, R11, R122, RZ ;  /* 0x0000007a0b087210 */ /* 0x001fc80007f3e0ff */
[----:B------:R-:W-:-:S03]  /*08d0*/  LEA.HI.X.SX32 R9, R11, R123, 0x1, P1 ;  /* 0x0000007b0b097211 */ /* 0x000fc600008f0eff */
[----:B------:R-:W0:Y:S01]  /*08e0*/  LDC R21, c[0x0][0x248] ;  /* 0x00009200ff157b82 */ /* 0x000e220000000800 */
[----:B------:R-:W-:-:S07]  /*08f0*/  IMAD R11, R17, 0x116, RZ ;  /* 0x00000116110b7824 */ /* 0x000fce00078e02ff */
[----:B------:R-:W0:Y:S01]  /*0900*/  LDC R12, c[0x0][0x248] ;  /* 0x00009200ff0c7b82 */ /* 0x000e220000000800 */
[-C--:B------:R-:W-:Y:S01]  /*0910*/  LEA.HI.X.SX32 R3, R3, R123.reuse, 0x1, P0 ;  /* 0x0000007b03037211 */ /* 0x080fe200000f0eff */
[----:B------:R-:W-:Y:S01]  /*0920*/  IMAD R13, R20, 0x114, RZ ;  /* 0x00000114140d7824 */ /* 0x000fe200078e02ff */
[C---:B------:R-:W-:Y:S01]  /*0930*/  IADD3 R6, P0, R7.reuse, R122, RZ ;  /* 0x0000007a07067210 */ /* 0x040fe20007f1e0ff */
[----:B------:R-:W3:Y:S04]  /*0940*/  LDG.E.U8 R18, desc[UR6][R8.64] ;  /* 0x0000000608127981 */ /* 0x000ee8000c1e1100 */
[----:B------:R-:W0:Y:S01]  /*0950*/  LDC R17, c[0x0][0x248] ;  /* 0x00009200ff117b82 */ /* 0x000e220000000800 */
[----:B------:R1:W3:Y:S01]  /*0960*/  LDG.E.U8 R60, desc[UR6][R2.64] ;  /* 0x00000006023c7981 */ /* 0x0002e2000c1e1100 */
[----:B------:R-:W-:-:S02]  /*0970*/  LEA.HI.X.SX32 R7, R7, R123, 0x1, P0 ;  /* 0x0000007b07077211 */ /* 0x000fc400000f0eff */
[----:B------:R-:W-:-:S03]  /*0980*/  IADD3 R4, P2, R15, R122, RZ ;  /* 0x0000007a0f047210 */ /* 0x000fc60007f5e0ff */
[----:B------:R1:W3:Y:S01]  /*0990*/  LDG.E.U8 R121, desc[UR6][R6.64] ;  /* 0x0000000606797981 */ /* 0x0002e2000c1e1100 */
[----:B------:R-:W0:Y:S01]  /*09a0*/  LDC R42, c[0x0][0x248] ;  /* 0x00009200ff2a7b82 */ /* 0x000e220000000800 */
[----:B-1----:R-:W-:-:S07]  /*09b0*/  IADD3 R2, P0, R13, R122, RZ ;  /* 0x0000007a0d027210 */ /* 0x002fce0007f1e0ff */
[----:B------:R-:W1:Y:S01]  /*09c0*/  LDC R44, c[0x0][0x248] ;  /* 0x00009200ff2c7b82 */ /* 0x000e620000000800 */
[-C--:B------:R-:W-:Y:S01]  /*09d0*/  LEA.HI.X.SX32 R3, R13, R123.reuse, 0x1, P0 ;  /* 0x0000007b0d037211 */ /* 0x080fe200000f0eff */
[----:B------:R-:W-:Y:S01]  /*09e0*/  IMAD R13, R10, 0x117, RZ ;  /* 0x000001170a0d7824 */ /* 0x000fe200078e02ff */
[-C--:B------:R-:W-:Y:S01]  /*09f0*/  LEA.HI.X.SX32 R5, R15, R123.reuse, 0x1, P2 ;  /* 0x0000007b0f057211 */ /* 0x080fe200010f0eff */
[----:B------:R-:W-:Y:S01]  /*0a00*/  IMAD R15, R19, 0x118, RZ ;  /* 0x00000118130f7824 */ /* 0x000fe200078e02ff */
[CC--:B------:R-:W-:Y:S01]  /*0a10*/  IADD3 R6, P0, R11.reuse, R122.reuse, RZ ;  /* 0x0000007a0b067210 */ /* 0x0c0fe20007f1e0ff */
[----:B------:R0:W3:Y:S02]  /*0a20*/  LDG.E.U8 R61, desc[UR6][R2.64] ;  /* 0x00000006023d7981 */ /* 0x0000e4000c1e1100 */
[----:B------:R-:W1:Y:S01]  /*0a30*/  LDC R40, c[0x0][0x248] ;  /* 0x00009200ff287b82 */ /* 0x000e620000000800 */
[----:B------:R-:W-:Y:S01]  /*0a40*/  LEA.HI.X.SX32 R7, R11, R123, 0x1, P0 ;  /* 0x0000007b0b077211 */ /* 0x000fe200000f0eff */
[----:B------:R0:W3:Y:S01]  /*0a50*/  LDG.E.U8 R20, desc[UR6][R4.64] ;  /* 0x0000000604147981 */ /* 0x0000e2000c1e1100 */
[----:B------:R-:W-:Y:S01]  /*0a60*/  IADD3 R8, P1, R13, R122, RZ ;  /* 0x0000007a0d087210 */ /* 0x000fe20007f3e0ff */
[----:B0-----:R-:W-:-:S02]  /*0a70*/  IMAD R11, R21, 0x11a, RZ ;  /* 0x0000011a150b7824 */ /* 0x001fc400078e02ff */
[----:B------:R0:W3:Y:S01]  /*0a80*/  LDG.E.U8 R120, desc[UR6][R6.64] ;  /* 0x0000000606787981 */ /* 0x0000e2000c1e1100 */
[-C--:B------:R-:W-:Y:S01]  /*0a90*/  IADD3 R2, P0, R15, R122.reuse, RZ ;  /* 0x0000007a0f027210 */ /* 0x080fe20007f1e0ff */
[----:B------:R-:W4:Y:S01]  /*0aa0*/  LDC R126, c[0x0][0x248] ;  /* 0x00009200ff7e7b82 */ /* 0x000f220000000800 */
[----:B------:R-:W-:Y:S01]  /*0ab0*/  IMAD R5, R12, 0x119, RZ ;  /* 0x000001190c057824 */ /* 0x000fe200078e02ff */
[-C--:B------:R-:W-:Y:S01]  /*0ac0*/  LEA.HI.X.SX32 R9, R13, R123.reuse, 0x1, P1 ;  /* 0x0000007b0d097211 */ /* 0x080fe200008f0eff */
[----:B------:R-:W-:Y:S01]  /*0ad0*/  IMAD R13, R17, 0x11b, RZ ;  /* 0x0000011b110d7824 */ /* 0x000fe200078e02ff */
[-C--:B------:R-:W-:Y:S01]  /*0ae0*/  LEA.HI.X.SX32 R3, R15, R123.reuse, 0x1, P0 ;  /* 0x0000007b0f037211 */ /* 0x080fe200000f0eff */
[----:B------:R-:W-:Y:S01]  /*0af0*/  IMAD R15, R38, 0x11c, RZ ;  /* 0x0000011c260f7824 */ /* 0x000fe200078e02ff */
[-C--:B------:R-:W-:Y:S01]  /*0b00*/  IADD3 R10, P0, R11, R122.reuse, RZ ;  /* 0x0000007a0b0a7210 */ /* 0x080fe20007f1e0ff */
[----:B------:R0:W3:Y:S01]  /*0b10*/  LDG.E.U8 R27, desc[UR6][R8.64] ;  /* 0x00000006081b7981 */ /* 0x0000e2000c1e1100 */
[-C--:B------:R-:W-:Y:S01]  /*0b20*/  IADD3 R4, P1, R5, R122.reuse, RZ ;  /* 0x0000007a05047210 */ /* 0x080fe20007f3e0ff */
[----:B------:R-:W3:Y:S01]  /*0b30*/  LDC R149, c[0x0][0x248] ;  /* 0x00009200ff957b82 */ /* 0x000ee20000000800 */
[-C--:B------:R-:W-:Y:S01]  /*0b40*/  LEA.HI.X.SX32 R11, R11, R123.reuse, 0x1, P0 ;  /* 0x0000007b0b0b7211 */ /* 0x080fe200000f0eff */
[----:B------:R-:W-:Y:S01]  /*0b50*/  IMAD R19, R42, 0x11e, RZ ;  /* 0x0000011e2a137824 */ /* 0x000fe200078e02ff */
[-C--:B------:R-:W-:Y:S01]  /*0b60*/  LEA.HI.X.SX32 R5, R5, R123.reuse, 0x1, P1 ;  /* 0x0000007b05057211 */ /* 0x080fe200008f0eff */
[----:B-1----:R-:W-:Y:S01]  /*0b70*/  IMAD R21, R44, 0x11f, RZ ;  /* 0x0000011f2c157824 */ /* 0x002fe200078e02ff */
[-C--:B0-----:R-:W-:Y:S01]  /*0b80*/  IADD3 R6, P0, R13, R122.reuse, RZ ;  /* 0x0000007a0d067210 */ /* 0x081fe20007f1e0ff */
[----:B------:R-:W-:Y:S01]  /*0b90*/  IMAD R17, R40, 0x11d, RZ ;  /* 0x0000011d28117824 */ /* 0x000fe200078e02ff */
[----:B------:R0:W3:Y:S01]  /*0ba0*/  LDG.E.U8 R119, desc[UR6][R2.64] ;  /* 0x0000000602777981 */ /* 0x0000e2000c1e1100 */
[----:B------:R-:W-:Y:S01]  /*0bb0*/  IADD3 R8, P1, R15, R122, RZ ;  /* 0x0000007a0f087210 */ /* 0x000fe20007f3e0ff */
[----:B------:R-:W1:Y:S01]  /*0bc0*/  LDC R146, c[0x0][0x248] ;  /* 0x00009200ff927b82 */ /* 0x000e620000000800 */
[-C--:B------:R-:W-:Y:S01]  /*0bd0*/  LEA.HI.X.SX32 R7, R13, R123.reuse, 0x1, P0 ;  /* 0x0000007b0d077211 */ /* 0x080fe200000f0eff */
[----:B------:R0:W3:Y:S01]  /*0be0*/  LDG.E.U8 R22, desc[UR6][R4.64] ;  /* 0x0000000604167981 */ /* 0x0000e2000c1e1100 */
[----:B------:R-:W-:-:S02]  /*0bf0*/  LEA.HI.X.SX32 R9, R15, R123, 0x1, P1 ;  /* 0x0000007b0f097211 */ /* 0x000fc400008f0eff */
[-C--:B------:R-:W-:Y:S01]  /*0c00*/  IADD3 R12, P2, R19, R122.reuse, RZ ;  /* 0x0000007a130c7210 */ /* 0x080fe20007f5e0ff */
[----:B------:R-:W3:Y:S01]  /*0c10*/  LDG.E.U8 R10, desc[UR6][R10.64] ;  /* 0x000000060a0a7981 */ /* 0x000ee2000c1e1100 */
[-C--:B0-----:R-:W-:Y:S01]  /*0c20*/  IADD3 R2, P0, R17, R122.reuse, RZ ;  /* 0x0000007a11027210 */ /* 0x081fe20007f1e0ff */
[----:B------:R-:W0:Y:S02]  /*0c30*/  LDC R148, c[0x0][0x248] ;  /* 0x00009200ff947b82 */ /* 0x000e240000000800 */
[----:B------:R-:W3:Y:S01]  /*0c40*/  LDG.E.U8 R7, desc[UR6][R6.64] ;  /* 0x0000000606077981 */ /* 0x000ee2000c1e1100 */
[----:B------:R-:W-:Y:S02]  /*0c50*/  IADD3 R4, P1, R21, R122, RZ ;  /* 0x0000007a15047210 */ /* 0x000fe40007f3e0ff */
[-C--:B------:R-:W-:Y:S01]  /*0c60*/  LEA.HI.X.SX32 R13, R19, R123.reuse, 0x1, P2 ;  /* 0x0000007b130d7211 */ /* 0x080fe200010f0eff */
[----:B------:R-:W3:Y:S01]  /*0c70*/  LDG.E.U8 R8, desc[UR6][R8.64] ;  /* 0x0000000608087981 */ /* 0x000ee2000c1e1100 */
[-C--:B------:R-:W-:Y:S01]  /*0c80*/  LEA.HI.X.SX32 R5, R21, R123.reuse, 0x1, P1 ;  /* 0x0000007b15057211 */ /* 0x080fe200008f0eff */
[----:B------:R-:W0:Y:S01]  /*0c90*/  LDC R147, c[0x0][0x248] ;  /* 0x00009200ff937b82 */ /* 0x000e220000000800 */
[----:B------:R-:W-:Y:S01]  /*0ca0*/  LEA.HI.X.SX32 R3, R17, R123, 0x1, P0 ;  /* 0x0000007b11037211 */ /* 0x000fe200000f0eff */
[----:B------:R-:W3:Y:S04]  /*0cb0*/  LDG.E.U8 R12, desc[UR6][R12.64] ;  /* 0x000000060c0c7981 */ /* 0x000ee8000c1e1100 */
[----:B------:R-:W3:Y:S02]  /*0cc0*/  LDG.E.U8 R11, desc[UR6][R4.64] ;  /* 0x00000006040b7981 */ /* 0x000ee4000c1e1100 */
[----:B------:R-:W0:Y:S02]  /*0cd0*/  LDC R150, c[0x0][0x248] ;  /* 0x00009200ff967b82 */ /* 0x000e240000000800 */
[----:B------:R4:W3:Y:S06]  /*0ce0*/  LDG.E.U8 R63, desc[UR6][R2.64] ;  /* 0x00000006023f7981 */ /* 0x0008ec000c1e1100 */
[----:B------:R-:W0:Y:S01]  /*0cf0*/  LDC R153, c[0x0][0x248] ;  /* 0x00009200ff997b82 */ /* 0x000e220000000800 */
[----:B----4-:R-:W-:-:S02]  /*0d00*/  IMAD.SHL.U32 R3, R126, 0x2, RZ ;  /* 0x000000027e037824 */ /* 0x010fc400078e00ff */
[----:B------:R-:W-:-:S05]  /*0d10*/  IMAD R5, R126, 0x3, RZ ;  /* 0x000000037e057824 */ /* 0x000fca00078e02ff */
[----:B------:R-:W4:Y:S01]  /*0d20*/  LDC R151, c[0x0][0x248] ;  /* 0x00009200ff977b82 */ /* 0x000f220000000800 */
[-C--:B------:R-:W-:Y:S01]  /*0d30*/  IADD3 R2, P0, R3, R122.reuse, RZ ;  /* 0x0000007a03027210 */ /* 0x080fe20007f1e0ff */
[C---:B------:R-:W-:Y:S01]  /*0d40*/  IMAD R9, R126.reuse, 0x5, RZ ;  /* 0x000000057e097824 */ /* 0x040fe200078e02ff */
[----:B------:R-:W-:Y:S02]  /*0d50*/  IADD3 R4, P1, R5, R122, RZ ;  /* 0x0000007a05047210 */ /* 0x000fe40007f3e0ff */
[-C--:B------:R-:W-:Y:S01]  /*0d60*/  LEA.HI.X.SX32 R3, R3, R123.reuse, 0x1, P0 ;  /* 0x0000007b03037211 */ /* 0x080fe200000f0eff */
[C---:B------:R-:W-:Y:S01]  /*0d70*/  IMAD R13, R126.reuse, 0x7, RZ ;  /* 0x000000077e0d7824 */ /* 0x040fe200078e02ff */
[----:B------:R-:W-:Y:S01]  /*0d80*/  LEA.HI.X.SX32 R5, R5, R123, 0x1, P1 ;  /* 0x0000007b05057211 */ /* 0x000fe200008f0eff */
[C---:B------:R-:W-:Y:S01]  /*0d90*/  IMAD.SHL.U32 R15, R126.reuse, 0x8, RZ ;  /* 0x000000087e0f7824 */ /* 0x040fe200078e00ff */
[----:B------:R-:W4:Y:S01]  /*0da0*/  LDC R152, c[0x0][0x248] ;  /* 0x00009200ff987b82 */ /* 0x000f220000000800 */
[----:B------:R1:W4:Y:S01]  /*0db0*/  LDG.E.U8 R93, desc[UR6][R2.64] ;  /* 0x00000006025d7981 */ /* 0x000322000c1e1100 */
[----:B------:R-:W-:-:S03]  /*0dc0*/  IMAD R17, R126, 0x9, RZ ;  /* 0x000000097e117824 */ /* 0x000fc600078e02ff */
[----:B------:R1:W4:Y:S01]  /*0dd0*/  LDG.E.U8 R86, desc[UR6][R4.64] ;  /* 0x0000000604567981 */ /* 0x000322000c1e1100 */
[----:B------:R-:W-:Y:S02]  /*0de0*/  IMAD R19, R126, 0xd, RZ ;  /* 0x0000000d7e137824 */ /* 0x000fe400078e02ff */
[----:B------:R-:W2:Y:S01]  /*0df0*/  S2UR UR4, SR_CgaCtaId ;  /* 0x00000000000479c3 */ /* 0x000ea20000008800 */
[----:B------:R-:W-:Y:S01]  /*0e00*/  LOP3.LUT R45, R46, 0xff, RZ, 0xc0, !PT ;  /* 0x000000ff2e2d7812 */ /* 0x000fe200078ec0ff */
[----:B------:R-:W-:-:S06]  /*0e10*/  UMOV UR5, 0x400 ;  /* 0x0000040000057882 */ /* 0x000fcc0000000000 */
[----:B------:R-:W0:Y:S08]  /*0e20*/  LDC R154, c[0x0][0x248] ;  /* 0x00009200ff9a7b82 */ /* 0x000e300000000800 */
[----:B------:R-:W0:Y:S01]  /*0e30*/  LDC R155, c[0x0][0x248] ;  /* 0x00009200ff9b7b82 */ /* 0x000e220000000800 */
[----:B--2---:R-:W-:-:S07]  /*0e40*/  ULEA UR5, UR4, UR5, 0x18 ;  /* 0x0000000504057291 */ /* 0x004fce000f8ec03f */
[----:B------:R-:W2:Y:S08]  /*0e50*/  LDC R157, c[0x0][0x248] ;  /* 0x00009200ff9d7b82 */ /* 0x000eb00000000800 */
[----:B------:R-:W2:Y:S08]  /*0e60*/  LDC R156, c[0x0][0x248] ;  /* 0x00009200ff9c7b82 */ /* 0x000eb00000000800 */
[----:B------:R-:W2:Y:S01]  /*0e70*/  LDC R158, c[0x0][0x248] ;  /* 0x00009200ff9e7b82 */ /* 0x000ea20000000800 */
[----:B------:R-:W-:-:S02]  /*0e80*/  PRMT R29, R0, 0x3340, R29 ;  /* 0x00003340001d7816 */ /* 0x000fc4000000001d */
[----:B------:R-:W-:-:S05]  /*0e90*/  LOP3.LUT R0, R46, 0x7, RZ, 0xc0, !PT ;  /* 0x000000072e007812 */ /* 0x000fca00078ec0ff */
[----:B------:R-:W2:Y:S01]  /*0ea0*/  LDC R159, c[0x0][0x248] ;  /* 0x00009200ff9f7b82 */ /* 0x000ea20000000800 */
[----:B------:R-:W-:-:S07]  /*0eb0*/  IMAD R0, R45, 0x8, R0 ;  /* 0x000000082d007824 */ /* 0x000fce00078e0200 */
[----:B------:R-:W2:Y:S01]  /*0ec0*/  LDC R162, c[0x0][0x248] ;  /* 0x00009200ffa27b82 */ /* 0x000ea20000000800 */
[----:B------:R-:W-:Y:S01]  /*0ed0*/  PRMT R24, R24, 0x3340, R31 ;  /* 0x0000334018187816 */ /* 0x000fe2000000001f */
[----:B------:R-:W-:Y:S01]  /*0ee0*/  IMAD.SHL.U32 R0, R0, 0x10, RZ ;  /* 0x0000001000007824 */ /* 0x000fe200078e00ff */
[----:B------:R-:W-:Y:S02]  /*0ef0*/  PRMT R83, R83, 0x3340, R14 ;  /* 0x0000334053537816 */ /* 0x000fe4000000000e */
[----:B-----5:R-:W-:-:S03]  /*0f00*/  PRMT R71, R71, 0x3340, R16 ;  /* 0x0000334047477816 */ /* 0x020fc60000000010 */
[----:B------:R-:W5:Y:S08]  /*0f10*/  LDC R160, c[0x0][0x248] ;  /* 0x00009200ffa07b82 */ /* 0x000f700000000800 */
[----:B------:R-:W5:Y:S08]  /*0f20*/  LDC R161, c[0x0][0x248] ;  /* 0x00009200ffa17b82 */ /* 0x000f700000000800 */
[----:B------:R-:W5:Y:S01]  /*0f30*/  LDC R163, c[0x0][0x248] ;  /* 0x00009200ffa37b82 */ /* 0x000f620000000800 */
[----:B---3--:R-:W-:-:S02]  /*0f40*/  PRMT R35, R28, 0x3340, R35 ;  /* 0x000033401c237816 */ /* 0x008fc40000000023 */
[----:B------:R-:W-:-:S05]  /*0f50*/  PRMT R26, R26, 0x3340, R33 ;  /* 0x000033401a1a7816 */ /* 0x000fca0000000021 */
[----:B------:R-:W3:Y:S01]  /*0f60*/  LDC R164, c[0x0][0x248] ;  /* 0x00009200ffa47b82 */ /* 0x000ee20000000800 */
[----:B------:R-:W-:Y:S02]  /*0f70*/  PRMT R28, R29, 0x5410, R24 ;  /* 0x000054101d1c7816 */ /* 0x000fe40000000018 */
[----:B------:R-:W-:-:S05]  /*0f80*/  PRMT R29, R26, 0x5410, R35 ;  /* 0x000054101a1d7816 */ /* 0x000fca0000000023 */
[----:B------:R-:W3:Y:S01]  /*0f90*/  LDC R166, c[0x0][0x248] ;  /* 0x00009200ffa67b82 */ /* 0x000ee20000000800 */
[----:B------:R-:W-:-:S07]  /*0fa0*/  PRMT R30, R30, 0x3340, R37 ;  /* 0x000033401e1e7816 */ /* 0x000fce0000000025 */
[----:B------:R-:W3:Y:S08]  /*0fb0*/  LDC R165, c[0x0][0x248] ;  /* 0x00009200ffa57b82 */ /* 0x000ef00000000800 */
[----:B------:R-:W3:Y:S08]  /*0fc0*/  LDC R167, c[0x0][0x248] ;  /* 0x00009200ffa77b82 */ /* 0x000ef00000000800 */
[----:B------:R-:W3:Y:S08]  /*0fd0*/  LDC R168, c[0x0][0x248] ;  /* 0x00009200ffa87b82 */ /* 0x000ef00000000800 */
[----:B------:R-:W3:Y:S01]  /*0fe0*/  LDC R171, c[0x0][0x248] ;  /* 0x00009200ffab7b82 */ /* 0x000ee20000000800 */
[----:B------:R-:W-:-:S07]  /*0ff0*/  PRMT R39, R32, 0x3340, R39 ;  /* 0x0000334020277816 */ /* 0x000fce0000000027 */
[----:B------:R-:W3:Y:S01]  /*1000*/  LDC R169, c[0x0][0x248] ;  /* 0x00009200ffa97b82 */ /* 0x000ee20000000800 */
[----:B------:R-:W-:-:S07]  /*1010*/  PRMT R31, R34, 0x3340, R41 ;  /* 0x00003340221f7816 */ /* 0x000fce0000000029 */
[----:B------:R-:W3:Y:S08]  /*1020*/  LDC R170, c[0x0][0x248] ;  /* 0x00009200ffaa7b82 */ /* 0x000ef00000000800 */
[----:B------:R-:W3:Y:S01]  /*1030*/  LDC R172, c[0x0][0x248] ;  /* 0x00009200ffac7b82 */ /* 0x000ee20000000800 */
[----:B------:R-:W-:-:S07]  /*1040*/  PRMT R36, R36, 0x3340, R43 ;  /* 0x0000334024247816 */ /* 0x000fce000000002b */
[----:B------:R-:W3:Y:S08]  /*1050*/  LDC R173, c[0x0][0x248] ;  /* 0x00009200ffad7b82 */ /* 0x000ef00000000800 */
        /* <DEDUP_REMOVED lines=10> */
[----:B------:R-:W3:Y:S01]  /*1100*/  LDC R185, c[0x0][0x248] ;  /* 0x00009200ffb97b82 */ /* 0x000ee20000000800 */
[----:B------:R-:W-:Y:S01]  /*1110*/  PRMT R62, R10, 0x3340, R7 ;  /* 0x000033400a3e7816 */ /* 0x000fe20000000007 */
[----:B------:R-:W-:-:S05]  /*1120*/  IMAD.SHL.U32 R7, R126, 0x4, RZ ;  /* 0x000000047e077824 */ /* 0x000fca00078e00ff */
[CC--:B------:R-:W-:Y:S01]  /*1130*/  IADD3 R6, P0, R7.reuse, R122.reuse, RZ ;  /* 0x0000007a07067210 */ /* 0x0c0fe20007f1e0ff */
[----:B------:R-:W3:Y:S01]  /*1140*/  LDC R184, c[0x0][0x248] ;  /* 0x00009200ffb87b82 */ /* 0x000ee20000000800 */
[----:B------:R-:W-:Y:S01]  /*1150*/  PRMT R118, R12, 0x3340, R11 ;  /* 0x000033400c767816 */ /* 0x000fe2000000000b */
[----:B------:R-:W-:Y:S01]  /*1160*/  IMAD R11, R126, 0x6, RZ ;  /* 0x000000067e0b7824 */ /* 0x000fe200078e02ff */
[----:B------:R-:W-:Y:S02]  /*1170*/  LEA.HI.X.SX32 R7, R7, R123, 0x1, P0 ;  /* 0x0000007b07077211 */ /* 0x000fe400000f0eff */
[----:B------:R-:W-:Y:S02]  /*1180*/  PRMT R63, R8, 0x3340, R63 ;  /* 0x00003340083f7816 */ /* 0x000fe4000000003f */
[-C--:B------:R-:W-:Y:S01]  /*1190*/  IADD3 R8, P1, R9, R122.reuse, RZ ;  /* 0x0000007a09087210 */ /* 0x080fe20007f3e0ff */
[----:B------:R0:W2:Y:S01]  /*11a0*/  LDG.E.U8 R87, desc[UR6][R6.64] ;  /* 0x0000000606577981 */ /* 0x0000a2000c1e1100 */
[----:B------:R-:W-:-:S02]  /*11b0*/  IADD3 R102, P0, R11, R122, RZ ;  /* 0x0000007a0b667210 */ /* 0x000fc40007f1e0ff */
[-C--:B------:R-:W-:Y:S02]  /*11c0*/  LEA.HI.X.SX32 R9, R9, R123.reuse, 0x1, P1 ;  /* 0x0000007b09097211 */ /* 0x080fe400008f0eff */
[-C--:B------:R-:W-:Y:S02]  /*11d0*/  LEA.HI.X.SX32 R103, R11, R123.reuse, 0x1, P0 ;  /* 0x0000007b0b677211 */ /* 0x080fe400000f0eff */
[-C--:B------:R-:W-:Y:S01]  /*11e0*/  IADD3 R10, P1, R13, R122.reuse, RZ ;  /* 0x0000007a0d0a7210 */ /* 0x080fe20007f3e0ff */
[----:B------:R5:W2:Y:S01]  /*11f0*/  LDG.E.U8 R92, desc[UR6][R8.64] ;  /* 0x00000006085c7981 */ /* 0x000aa2000c1e1100 */
[-C--:B-1----:R-:W-:Y:S02]  /*1200*/  IADD3 R2, P0, R15, R122.reuse, RZ ;  /* 0x0000007a0f027210 */ /* 0x082fe40007f1e0ff */
[-C--:B------:R-:W-:Y:S01]  /*1210*/  LEA.HI.X.SX32 R11, R13, R123.reuse, 0x1, P1 ;  /* 0x0000007b0d0b7211 */ /* 0x080fe200008f0eff */
[C---:B------:R-:W-:Y:S01]  /*1220*/  IMAD R13, R126.reuse, 0xa, RZ ;  /* 0x0000000a7e0d7824 */ /* 0x040fe200078e02ff */
[----:B------:R-:W-:Y:S01]  /*1230*/  LEA.HI.X.SX32 R3, R15, R123, 0x1, P0 ;  /* 0x0000007b0f037211 */ /* 0x000fe200000f0eff */
[----:B------:R-:W-:Y:S01]  /*1240*/  IMAD R15, R126, 0xb, RZ ;  /* 0x0000000b7e0f7824 */ /* 0x000fe200078e02ff */
[-C--:B------:R-:W-:Y:S01]  /*1250*/  IADD3 R4, P1, R17, R122.reuse, RZ ;  /* 0x0000007a11047210 */ /* 0x080fe20007f3e0ff */
[----:B------:R1:W3:Y:S01]  /*1260*/  LDG.E.U8 R125, desc[UR6][R10.64] ;  /* 0x000000060a7d7981 */ /* 0x0002e2000c1e1100 */
[----:B0-----:R-:W-:-:S02]  /*1270*/  IADD3 R6, P0, R13, R122, RZ ;  /* 0x0000007a0d067210 */ /* 0x001fc40007f1e0ff */
[-C--:B------:R-:W-:Y:S01]  /*1280*/  LEA.HI.X.SX32 R5, R17, R123.reuse, 0x1, P1 ;  /* 0x0000007b11057211 */ /* 0x080fe200008f0eff */
[C---:B------:R-:W-:Y:S01]  /*1290*/  IMAD R17, R126.reuse, 0xc, RZ ;  /* 0x0000000c7e117824 */ /* 0x040fe200078e02ff */
[-C--:B-----5:R-:W-:Y:S01]  /*12a0*/  IADD3 R8, P1, R15, R122.reuse, RZ ;  /* 0x0000007a0f087210 */ /* 0x0a0fe20007f3e0ff */
[----:B------:R0:W5:Y:S01]  /*12b0*/  LDG.E.U8 R91, desc[UR6][R2.64] ;  /* 0x00000006025b7981 */ /* 0x000162000c1e1100 */
[-C--:B------:R-:W-:Y:S02]  /*12c0*/  LEA.HI.X.SX32 R7, R13, R123.reuse, 0x1, P0 ;  /* 0x0000007b0d077211 */ /* 0x080fe400000f0eff */
[----:B------:R-:W-:Y:S01]  /*12d0*/  LEA.HI.X.SX32 R9, R15, R123, 0x1, P1 ;  /* 0x0000007b0f097211 */ /* 0x000fe200008f0eff */
[----:B------:R-:W-:Y:S01]  /*12e0*/  IMAD R15, R126, 0xe, RZ ;  /* 0x0000000e7e0f7824 */ /* 0x000fe200078e02ff */
[-C--:B------:R-:W-:Y:S01]  /*12f0*/  IADD3 R12, P0, R17, R122.reuse, RZ ;  /* 0x0000007a110c7210 */ /* 0x080fe20007f1e0ff */
[----:B------:R4:W5:Y:S01]  /*1300*/  LDG.E.U8 R127, desc[UR6][R4.64] ;  /* 0x00000006047f7981 */ /* 0x000962000c1e1100 */
[----:B-1----:R-:W-:-:S02]  /*1310*/  IADD3 R10, P1, R19, R122, RZ ;  /* 0x0000007a130a7210 */ /* 0x002fc40007f3e0ff */
[-C--:B------:R-:W-:Y:S01]  /*1320*/  LEA.HI.X.SX32 R13, R17, R123.reuse, 0x1, P0 ;  /* 0x0000007b110d7211 */ /* 0x080fe200000f0eff */
[C---:B------:R-:W-:Y:S01]  /*1330*/  IMAD R17, R126.reuse, 0xf, RZ ;  /* 0x0000000f7e117824 */ /* 0x040fe200078e02ff */
[-C--:B0-----:R-:W-:Y:S01]  /*1340*/  IADD3 R2, P0, R15, R122.reuse, RZ ;  /* 0x0000007a0f027210 */ /* 0x081fe20007f1e0ff */
[----:B------:R0:W5:Y:S01]  /*1350*/  LDG.E.U8 R90, desc[UR6][R6.64] ;  /* 0x00000006065a7981 */ /* 0x000162000c1e1100 */
[-C--:B------:R-:W-:Y:S01]  /*1360*/  LEA.HI.X.SX32 R11, R19, R123.reuse, 0x1, P1 ;  /* 0x0000007b130b7211 */ /* 0x080fe200008f0eff */
[C---:B------:R-:W-:Y:S01]  /*1370*/  IMAD.SHL.U32 R19, R126.reuse, 0x80, RZ ;  /* 0x000000807e137824 */ /* 0x040fe200078e00ff */
[-C--:B------:R-:W-:Y:S01]  /*1380*/  LEA.HI.X.SX32 R3, R15, R123.reuse, 0x1, P0 ;  /* 0x0000007b0f037211 */ /* 0x080fe200000f0eff */
[----:B------:R-:W-:Y:S01]  /*1390*/  IMAD R15, R126, 0x81, RZ ;  /* 0x000000817e0f7824 */ /* 0x000fe200078e02ff */
[CC--:B----4-:R-:W-:Y:S01]  /*13a0*/  IADD3 R4, P1, R17.reuse, R122.reuse, RZ ;  /* 0x0000007a11047210 */ /* 0x0d0fe20007f3e0ff */
[----:B------:R1:W4:Y:S03]  /*13b0*/  LDG.E.U8 R88, desc[UR6][R8.64] ;  /* 0x0000000608587981 */ /* 0x000326000c1e1100 */
[----:B------:R-:W-:Y:S01]  /*13c0*/  LEA.HI.X.SX32 R5, R17, R123, 0x1, P1 ;  /* 0x0000007b11057211 */ /* 0x000fe200008f0eff */
[----:B------:R1:W4:Y:S01]  /*13d0*/  LDG.E.U8 R124, desc[UR6][R12.64] ;  /* 0x000000060c7c7981 */ /* 0x000322000c1e1100 */
[----:B0-----:R-:W-:-:S02]  /*13e0*/  IADD3 R6, P0, R19, R122, RZ ;  /* 0x0000007a13067210 */ /* 0x001fc40007f1e0ff */
[-C--:B------:R-:W-:Y:S01]  /*13f0*/  IADD3 R64, P1, R15, R122.reuse, RZ ;  /* 0x0000007a0f407210 */ /* 0x080fe20007f3e0ff */
[----:B------:R0:W4:Y:S01]  /*1400*/  LDG.E.U8 R89, desc[UR6][R10.64] ;  /* 0x000000060a597981 */ /* 0x000122000c1e1100 */
[C---:B-1----:R-:W-:Y:S02]  /*1410*/  IMAD R9, R126.reuse, 0x82, RZ ;  /* 0x000000827e097824 */ /* 0x042fe400078e02ff */
[C---:B------:R-:W-:Y:S01]  /*1420*/  IMAD R17, R126.reuse, 0x85, RZ ;  /* 0x000000857e117824 */ /* 0x040fe200078e02ff */
[----:B------:R1:W4:Y:S01]  /*1430*/  LDG.E.U8 R85, desc[UR6][R2.64] ;  /* 0x0000000602557981 */ /* 0x000322000c1e1100 */
[C---:B------:R-:W-:Y:S01]  /*1440*/  IMAD R13, R126.reuse, 0x83, RZ ;  /* 0x000000837e0d7824 */ /* 0x040fe200078e02ff */
[-C--:B------:R-:W-:Y:S02]  /*1450*/  LEA.HI.X.SX32 R7, R19, R123.reuse, 0x1, P0 ;  /* 0x0000007b13077211 */ /* 0x080fe400000f0eff */
[----:B------:R-:W-:Y:S01]  /*1460*/  LEA.HI.X.SX32 R65, R15, R123, 0x1, P1 ;  /* 0x0000007b0f417211 */ /* 0x000fe200008f0eff */
[----:B------:R-:W-:Y:S01]  /*1470*/  IMAD R15, R126, 0x84, RZ ;  /* 0x000000847e0f7824 */ /* 0x000fe200078e02ff */
[-C--:B------:R-:W-:Y:S01]  /*1480*/  IADD3 R8, P0, R9, R122.reuse, RZ ;  /* 0x0000007a09087210 */ /* 0x080fe20007f1e0ff */
[----:B------:R1:W4:Y:S01]  /*1490*/  LDG.E.U8 R84, desc[UR6][R4.64] ;  /* 0x0000000604547981 */ /* 0x000322000c1e1100 */
[----:B0-----:R-:W-:-:S02]  /*14a0*/  IADD3 R10, P1, R13, R122, RZ ;  /* 0x0000007a0d0a7210 */ /* 0x001fc40007f3e0ff */
[-C--:B------:R-:W-:Y:S01]  /*14b0*/  LEA.HI.X.SX32 R9, R9, R123.reuse, 0x1, P0 ;  /* 0x0000007b09097211 */ /* 0x080fe200000f0eff */
[----:B------:R0:W4:Y:S01]  /*14c0*/  LDG.E.U8 R82, desc[UR6][R6.64] ;  /* 0x0000000606527981 */ /* 0x000122000c1e1100 */
[-C--:B------:R-:W-:Y:S01]  /*14d0*/  LEA.HI.X.SX32 R11, R13, R123.reuse, 0x1, P1 ;  /* 0x0000007b0d0b7211 */ /* 0x080fe200008f0eff */
[C---:B------:R-:W-:Y:S01]  /*14e0*/  IMAD R13, R126.reuse, 0x86, RZ ;  /* 0x000000867e0d7824 */ /* 0x040fe200078e02ff */
[-C--:B-1----:R-:W-:Y:S01]  /*14f0*/  IADD3 R2, P0, R15, R122.reuse, RZ ;  /* 0x0000007a0f027210 */ /* 0x082fe20007f1e0ff */
[----:B------:R1:W4:Y:S01]  /*1500*/  LDG.E.U8 R117, desc[UR6][R8.64] ;  /* 0x0000000608757981 */ /* 0x000322000c1e1100 */
[-C--:B------:R-:W-:Y:S02]  /*1510*/  IADD3 R4, P1, R17, R122.reuse, RZ ;  /* 0x0000007a11047210 */ /* 0x080fe40007f3e0ff */
[-C--:B------:R-:W-:Y:S01]  /*1520*/  LEA.HI.X.SX32 R3, R15, R123.reuse, 0x1, P0 ;  /* 0x0000007b0f037211 */ /* 0x080fe200000f0eff */
[C---:B------:R-:W-:Y:S01]  /*1530*/  IMAD R15, R126.reuse, 0x87, RZ ;  /* 0x000000877e0f7824 */ /* 0x040fe200078e02ff */
[-C--:B------:R-:W-:Y:S01]  /*1540*/  LEA.HI.X.SX32 R5, R17, R123.reuse, 0x1, P1 ;  /* 0x0000007b11057211 */ /* 0x080fe200008f0eff */
[C---:B------:R-:W-:Y:S01]  /*1550*/  IMAD R17, R126.reuse, 0x88, RZ ;  /* 0x000000887e117824 */ /* 0x040fe200078e02ff */
[-C--:B0-----:R-:W-:Y:S01]  /*1560*/  IADD3 R6, P0, R13, R122.reuse, RZ ;  /* 0x0000007a0d067210 */ /* 0x081fe20007f1e0ff */
[----:B------:R0:W4:Y:S01]  /*1570*/  LDG.E.U8 R81, desc[UR6][R10.64] ;  /* 0x000000060a517981 */ /* 0x000122000c1e1100 */
[-C--:B------:R-:W-:Y:S01]  /*1580*/  IADD3 R12, P1, R15, R122.reuse, RZ ;  /* 0x0000007a0f0c7210 */ /* 0x080fe20007f3e0ff */
[----:B------:R-:W-:Y:S01]  /*1590*/  IMAD R19, R126, 0x89, RZ ;  /* 0x000000897e137824 */ /* 0x000fe200078e02ff */
[----:B------:R-:W-:Y:S01]  /*15a0*/  LEA.HI.X.SX32 R7, R13, R123, 0x1, P0 ;  /* 0x0000007b0d077211 */ /* 0x000fe200000f0eff */
[----:B------:R0:W4:Y:S01]  /*15b0*/  LDG.E.U8 R116, desc[UR6][R2.64] ;  /* 0x0000000602747981 */ /* 0x000122000c1e1100 */
[----:B-1----:R-:W-:-:S03]  /*15c0*/  IADD3 R8, P0, R17, R122, RZ ;  /* 0x0000007a11087210 */ /* 0x002fc60007f1e0ff */
[----:B------:R1:W4:Y:S01]  /*15d0*/  LDG.E.U8 R80, desc[UR6][R4.64] ;  /* 0x0000000604507981 */ /* 0x000322000c1e1100 */
[C---:B0-----:R-:W-:Y:S01]  /*15e0*/  IMAD R11, R126.reuse, 0x8a, RZ ;  /* 0x0000008a7e0b7824 */ /* 0x041fe200078e02ff */
[-C--:B------:R-:W-:Y:S01]  /*15f0*/  LEA.HI.X.SX32 R13, R15, R123.reuse, 0x1, P1 ;  /* 0x0000007b0f0d7211 */ /* 0x080fe200008f0eff */
[C---:B------:R-:W-:Y:S01]  /*1600*/  IMAD R15, R126.reuse, 0x8b, RZ ;  /* 0x0000008b7e0f7824 */ /* 0x040fe200078e02ff */
[-C--:B------:R-:W-:Y:S01]  /*1610*/  LEA.HI.X.SX32 R9, R17, R123.reuse, 0x1, P0 ;  /* 0x0000007b11097211 */ /* 0x080fe200000f0eff */
[----:B------:R-:W4:Y:S01]  /*1620*/  LDG.E.U8 R64, desc[UR6][R64.64] ;  /* 0x0000000640407981 */ /* 0x000f22000c1e1100 */
[-C--:B------:R-:W-:Y:S02]  /*1630*/  IADD3 R66, P1, R19, R122.reuse, RZ ;  /* 0x0000007a13427210 */ /* 0x080fe40007f3e0ff */
[-C--:B------:R-:W-:Y:S01]  /*1640*/  IADD3 R2, P0, R11, R122.reuse, RZ ;  /* 0x0000007a0b027210 */ /* 0x080fe20007f1e0ff */
[C---:B------:R-:W-:Y:S01]  /*1650*/  IMAD R17, R126.reuse, 0x8c, RZ ;  /* 0x0000008c7e117824 */ /* 0x040fe200078e02ff */
[-C--:B------:R-:W-:Y:S01]  /*1660*/  LEA.HI.X.SX32 R67, R19, R123.reuse, 0x1, P1 ;  /* 0x0000007b13437211 */ /* 0x080fe200008f0eff */
[----:B------:R0:W4:Y:S01]  /*1670*/  LDG.E.U8 R43, desc[UR6][R12.64] ;  /* 0x000000060c2b7981 */ /* 0x000122000c1e1100 */
[-C--:B------:R-:W-:Y:S01]  /*1680*/  LEA.HI.X.SX32 R3, R11, R123.reuse, 0x1, P0 ;  /* 0x0000007b0b037211 */ /* 0x080fe200000f0eff */
[C---:B------:R-:W-:Y:S01]  /*1690*/  IMAD R11, R126.reuse, 0x8d, RZ ;  /* 0x0000008d7e0b7824 */ /* 0x040fe200078e02ff */
[CC--:B-1----:R-:W-:Y:S01]  /*16a0*/  IADD3 R4, P1, R15.reuse, R122.reuse, RZ ;  /* 0x0000007a0f047210 */ /* 0x0c2fe20007f3e0ff */
[----:B------:R1:W4:Y:S03]  /*16b0*/  LDG.E.U8 R65, desc[UR6][R6.64] ;  /* 0x0000000606417981 */ /* 0x000326000c1e1100 */
[----:B------:R-:W-:Y:S01]  /*16c0*/  LEA.HI.X.SX32 R5, R15, R123, 0x1, P1 ;  /* 0x0000007b0f057211 */ /* 0x000fe200008f0eff */
[C---:B------:R-:W-:Y:S01]  /*16d0*/  IMAD R15, R126.reuse, 0x8f, RZ ;  /* 0x0000008f7e0f7824 */ /* 0x040fe200078e02ff */
[-C--:B------:R-:W-:Y:S01]  /*16e0*/  IADD3 R10, P1, R11, R122.reuse, RZ ;  /* 0x0000007a0b0a7210 */ /* 0x080fe20007f3e0ff */
[----:B0-----:R-:W-:Y:S01]  /*16f0*/  IMAD R13, R126, 0x8e, RZ ;  /* 0x0000008e7e0d7824 */ /* 0x001fe200078e02ff */
[----:B------:R0:W4:Y:S01]  /*1700*/  LDG.E.U8 R42, desc[UR6][R8.64] ;  /* 0x00000006082a7981 */ /* 0x000122000c1e1100 */
[----:B-1----:R-:W-:-:S03]  /*1710*/  IADD3 R6, P0, R17, R122, RZ ;  /* 0x0000007a11067210 */ /* 0x002fc60007f1e0ff */
[----:B------:R1:W4:Y:S01]  /*1720*/  LDG.E.U8 R115, desc[UR6][R2.64] ;  /* 0x0000000602737981 */ /* 0x000322000c1e1100 */
[-C--:B------:R-:W-:Y:S02]  /*1730*/  LEA.HI.X.SX32 R11, R11, R123.reuse, 0x1, P1 ;  /* 0x0000007b0b0b7211 */ /* 0x080fe400008f0eff */
[----:B------:R-:W-:Y:S01]  /*1740*/  LEA.HI.X.SX32 R7, R17, R123, 0x1, P0 ;  /* 0x0000007b11077211 */ /* 0x000fe200000f0eff */
[C---:B------:R-:W-:Y:S01]  /*1750*/  IMAD.SHL.U32 R17, R126.reuse, 0x100, RZ ;  /* 0x000001007e117824 */ /* 0x040fe200078e00ff */
[-C--:B------:R-:W-:Y:S01]  /*1760*/  IADD3 R12, P1, R15, R122.reuse, RZ ;  /* 0x0000007a0f0c7210 */ /* 0x080fe20007f3e0ff */
[----:B------:R1:W4:Y:S01]  /*1770*/  LDG.E.U8 R41, desc[UR6][R4.64] ;  /* 0x0000000604297981 */ /* 0x000322000c1e1100 */
[----:B0-----:R-:W-:Y:S01]  /*1780*/  IADD3 R8, P0, R13, R122, RZ ;  /* 0x0000007a0d087210 */ /* 0x001fe20007f1e0ff */
[----:B-1----:R-:W-:-:S03]  /*1790*/  IMAD R3, R126, 0x101, RZ ;  /* 0x000001017e037824 */ /* 0x002fc600078e02ff */
[-C--:B------:R-:W-:Y:S01]  /*17a0*/  LEA.HI.X.SX32 R9, R13, R123.reuse, 0x1, P0 ;  /* 0x0000007b0d097211 */ /* 0x080fe200000f0eff */
[----:B------:R-:W4:Y:S01]  /*17b0*/  LDG.E.U8 R66, desc[UR6][R66.64] ;  /* 0x0000000642427981 */ /* 0x000f22000c1e1100 */
[-C--:B------:R-:W-:Y:S02]  /*17c0*/  IADD3 R68, P0, R17, R122.reuse, RZ ;  /* 0x0000007a11447210 */ /* 0x080fe40007f1e0ff */
[-C--:B------:R-:W-:Y:S01]  /*17d0*/  LEA.HI.X.SX32 R13, R15, R123.reuse, 0x1, P1 ;  /* 0x0000007b0f0d7211 */ /* 0x080fe200008f0eff */
[----:B------:R-:W-:Y:S01]  /*17e0*/  IMAD R5, R126, 0x102, RZ ;  /* 0x000001027e057824 */ /* 0x000fe200078e02ff */
[----:B------:R-:W-:Y:S01]  /*17f0*/  IADD3 R2, P1, R3, R122, RZ ;  /* 0x0000007a03027210 */ /* 0x000fe20007f3e0ff */
[----:B------:R0:W4:Y:S01]  /*1800*/  LDG.E.U8 R40, desc[UR6][R10.64] ;  /* 0x000000060a287981 */ /* 0x000122000c1e1100 */
[----:B------:R-:W-:-:S03]  /*1810*/  LEA.HI.X.SX32 R69, R17, R123, 0x1, P0 ;  /* 0x0000007b11457211 */ /* 0x000fc600000f0eff */
[----:B------:R1:W4:Y:S01]  /*1820*/  LDG.E.U8 R67, desc[UR6][R6.64] ;  /* 0x0000000606437981 */ /* 0x000322000c1e1100 */
[----:B------:R-:W-:Y:S02]  /*1830*/  IADD3 R4, P0, R5, R122, RZ ;  /* 0x0000007a05047210 */ /* 0x000fe40007f1e0ff */
[----:B------:R-:W-:Y:S01]  /*1840*/  LEA.HI.X.SX32 R3, R3, R123, 0x1, P1 ;  /* 0x0000007b03037211 */ /* 0x000fe200008f0eff */
[----:B------:R1:W4:Y:S01]  /*1850*/  LDG.E.U8 R114, desc[UR6][R8.64] ;  /* 0x0000000608727981 */ /* 0x000322000c1e1100 */
[----:B0-----:R-:W-:Y:S01]  /*1860*/  IMAD R11, R126, 0x104, RZ ;  /* 0x000001047e0b7824 */ /* 0x001fe200078e02ff */
[----:B------:R-:W-:Y:S02]  /*1870*/  PRMT R30, R30, 0x5410, R39 ;  /* 0x000054101e1e7816 */ /* 0x000fe40000000027 */
[----:B------:R0:W4:Y:S01]  /*1880*/  LDG.E.U8 R38, desc[UR6][R2.64] ;  /* 0x0000000602267981 */ /* 0x000122000c1e1100 */
[----:B-1----:R-:W-:Y:S01]  /*1890*/  IMAD R7, R126, 0x103, RZ ;  /* 0x000001037e077824 */ /* 0x002fe200078e02ff */
[----:B------:R-:W-:-:S02]  /*18a0*/  PRMT R31, R31, 0x5410, R36 ;  /* 0x000054101f1f7816 */ /* 0x000fc40000000024 */
[----:B------:R1:W4:Y:S01]  /*18b0*/  LDG.E.U8 R39, desc[UR6][R12.64] ;  /* 0x000000060c277981 */ /* 0x000322000c1e1100 */
[-C--:B------:R-:W-:Y:S01]  /*18c0*/  LEA.HI.X.SX32 R5, R5, R123.reuse, 0x1, P0 ;  /* 0x0000007b05057211 */ /* 0x080fe200000f0eff */
[C---:B------:R-:W-:Y:S01]  /*18d0*/  IMAD R9, R126.reuse, 0x105, RZ ;  /* 0x000001057e097824 */ /* 0x040fe200078e02ff */
[-C--:B------:R-:W-:Y:S01]  /*18e0*/  IADD3 R34, P1, R7, R122.reuse, RZ ;  /* 0x0000007a07227210 */ /* 0x080fe20007f3e0ff */
[C---:B------:R-:W-:Y:S01]  /*18f0*/  IMAD R17, R126.reuse, 0x109, RZ ;  /* 0x000001097e117824 */ /* 0x040fe200078e02ff */
[----:B------:R-:W-:Y:S01]  /*1900*/  IADD3 R6, P0, R11, R122, RZ ;  /* 0x0000007a0b067210 */ /* 0x000fe20007f1e0ff */
[C---:B0-----:R-:W-:Y:S01]  /*1910*/  IMAD R3, R126.reuse, 0x10a, RZ ;  /* 0x0000010a7e037824 */ /* 0x041fe200078e02ff */
[-C--:B------:R-:W-:Y:S01]  /*1920*/  LEA.HI.X.SX32 R35, R7, R123.reuse, 0x1, P1 ;  /* 0x0000007b07237211 */ /* 0x080fe200008f0eff */
[----:B------:R0:W-:Y:S01]  /*1930*/  STS.128 [R0+UR5+0x18000], R28 ;  /* 0x0180001c00007988 */ /* 0x0001e20008000c05 */
[----:B-1----:R-:W-:Y:S01]  /*1940*/  IMAD R13, R126, 0x106, RZ ;  /* 0x000001067e0d7824 */ /* 0x002fe200078e02ff */
[----:B------:R-:W-:-:S02]  /*1950*/  LEA.HI.X.SX32 R7, R11, R123, 0x1, P0 ;  /* 0x0000007b0b077211 */ /* 0x000fc400000f0eff */
[----:B------:R1:W4:Y:S01]  /*1960*/  LDG.E.U8 R113, desc[UR6][R4.64] ;  /* 0x0000000604717981 */ /* 0x000322000c1e1100 */
[-C--:B------:R-:W-:Y:S01]  /*1970*/  IADD3 R8, P1, R9, R122.reuse, RZ ;  /* 0x0000007a09087210 */ /* 0x080fe20007f3e0ff */
[----:B------:R-:W-:Y:S01]  /*1980*/  IMAD R11, R126, 0x107, RZ ;  /* 0x000001077e0b7824 */ /* 0x000fe200078e02ff */
[----:B------:R-:W-:Y:S01]  /*1990*/  IADD3 R12, P2, R3, R122, RZ ;  /* 0x0000007a030c7210 */ /* 0x000fe20007f5e0ff */
[----:B------:R0:W4:Y:S01]  /*19a0*/  LDG.E.U8 R33, desc[UR6][R6.64] ;  /* 0x0000000606217981 */ /* 0x000122000c1e1100 */
[----:B------:R-:W-:-:S03]  /*19b0*/  LEA.HI.X.SX32 R9, R9, R123, 0x1, P1 ;  /* 0x0000007b09097211 */ /* 0x000fc600008f0eff */
[----:B------:R-:W4:Y:S01]  /*19c0*/  LDG.E.U8 R68, desc[UR6][R68.64] ;  /* 0x0000000644447981 */ /* 0x000f22000c1e1100 */
[C---:B-1----:R-:W-:Y:S01]  /*19d0*/  IMAD R5, R126.reuse, 0x108, RZ ;  /* 0x000001087e057824 */ /* 0x042fe200078e02ff */
[-C--:B0-----:R-:W-:Y:S01]  /*19e0*/  IADD3 R30, P0, R13, R122.reuse, RZ ;  /* 0x0000007a0d1e7210 */ /* 0x081fe20007f1e0ff */
[C---:B------:R-:W-:Y:S01]  /*19f0*/  IMAD R19, R126.reuse, 0x17, RZ ;  /* 0x000000177e137824 */ /* 0x040fe200078e02ff */
[-C--:B------:R-:W-:Y:S01]  /*1a00*/  IADD3 R10, P1, R11, R122.reuse, RZ ;  /* 0x0000007a0b0a7210 */ /* 0x080fe20007f3e0ff */
[C---:B------:R-:W-:Y:S01]  /*1a10*/  IMAD R21, R126.reuse, 0x18, RZ ;  /* 0x000000187e157824 */ /* 0x040fe200078e02ff */
[-C--:B------:R-:W-:Y:S01]  /*1a20*/  LEA.HI.X.SX32 R31, R13, R123.reuse, 0x1, P0 ;  /* 0x0000007b0d1f7211 */ /* 0x080fe200000f0eff */
[----:B------:R-:W3:Y:S01]  /*1a30*/  LDG.E.U8 R102, desc[UR6][R102.64] ;  /* 0x0000000666667981 */ /* 0x000ee2000c1e1100 */
[-C--:B------:R-:W-:Y:S02]  /*1a40*/  IADD3 R14, P0, R5, R122.reuse, RZ ;  /* 0x0000007a050e7210 */ /* 0x080fe40007f1e0ff */
[-C--:B------:R-:W-:Y:S01]  /*1a50*/  LEA.HI.X.SX32 R13, R3, R123.reuse, 0x1, P2 ;  /* 0x0000007b030d7211 */ /* 0x080fe200010f0eff */
[C---:B------:R-:W-:Y:S01]  /*1a60*/  IMAD.SHL.U32 R3, R126.reuse, 0x10, RZ ;  /* 0x000000107e037824 */ /* 0x040fe200078e00ff */
[-C--:B------:R-:W-:Y:S01]  /*1a70*/  LEA.HI.X.SX32 R11, R11, R123.reuse, 0x1, P1 ;  /* 0x0000007b0b0b7211 */ /* 0x080fe200008f0eff */
[C---:B------:R-:W-:Y:S01]  /*1a80*/  IMAD R7, R126.reuse, 0x12, RZ ;  /* 0x000000127e077824 */ /* 0x040fe200078e02ff */
[----:B------:R-:W-:Y:S01]  /*1a90*/  LEA.HI.X.SX32 R15, R5, R123, 0x1, P0 ;  /* 0x0000007b050f7211 */ /* 0x000fe200000f0eff */
[----:B------:R-:W-:Y:S01]  /*1aa0*/  IMAD R5, R126, 0x11, RZ ;  /* 0x000000117e057824 */ /* 0x000fe200078e02ff */
[-C--:B------:R-:W-:Y:S01]  /*1ab0*/  IADD3 R16, P1, R17, R122.reuse, RZ ;  /* 0x0000007a11107210 */ /* 0x080fe20007f3e0ff */
[----:B------:R0:W4:Y:S01]  /*1ac0*/  LDG.E.U8 R69, desc[UR6][R8.64] ;  /* 0x0000000608457981 */ /* 0x000122000c1e1100 */
[----:B------:R-:W-:-:S02]  /*1ad0*/  IADD3 R2, P0, R3, R122, RZ ;  /* 0x0000007a03027210 */ /* 0x000fc40007f1e0ff */
[-C--:B------:R-:W-:Y:S01]  /*1ae0*/  LEA.HI.X.SX32 R17, R17, R123.reuse, 0x1, P1 ;  /* 0x0000007b11117211 */ /* 0x080fe200008f0eff */
[----:B------:R1:W4:Y:S01]  /*1af0*/  LDG.E.U8 R112, desc[UR6][R10.64] ;  /* 0x000000060a707981 */ /* 0x000322000c1e1100 */
[-C--:B------:R-:W-:Y:S02]  /*1b00*/  IADD3 R76, P1, R5, R122.reuse, RZ ;  /* 0x0000007a054c7210 */ /* 0x080fe40007f3e0ff */
[-C--:B------:R-:W-:Y:S01]  /*1b10*/  LEA.HI.X.SX32 R3, R3, R123.reuse, 0x1, P0 ;  /* 0x0000007b03037211 */ /* 0x080fe200000f0eff */
[----:B------:R1:W4:Y:S01]  /*1b20*/  LDG.E.U8 R28, desc[UR6][R14.64] ;  /* 0x000000060e1c7981 */ /* 0x000322000c1e1100 */
[----:B------:R-:W-:Y:S01]  /*1b30*/  IADD3 R4, P0, R7, R122, RZ ;  /* 0x0000007a07047210 */ /* 0x000fe20007f1e0ff */
[C---:B0-----:R-:W-:Y:S01]  /*1b40*/  IMAD R9, R126.reuse, 0x13, RZ ;  /* 0x000000137e097824 */ /* 0x041fe200078e02ff */
[----:B------:R-:W-:Y:S01]  /*1b50*/  LEA.HI.X.SX32 R77, R5, R123, 0x1, P1 ;  /* 0x0000007b054d7211 */ /* 0x000fe200008f0eff */
[----:B------:R0:W4:Y:S01]  /*1b60*/  LDG.E.U8 R111, desc[UR6][R16.64] ;  /* 0x00000006106f7981 */ /* 0x000122000c1e1100 */
[----:B-1----:R-:W-:-:S02]  /*1b70*/  IMAD R11, R126, 0x14, RZ ;  /* 0x000000147e0b7824 */ /* 0x002fc400078e02ff */
[-C--:B------:R-:W-:Y:S01]  /*1b80*/  IADD3 R106, P1, R9, R122.reuse, RZ ;  /* 0x0000007a096a7210 */ /* 0x080fe20007f3e0ff */
[----:B------:R-:W4:Y:S01]  /*1b90*/  LDG.E.U8 R29, desc[UR6][R12.64] ;  /* 0x000000060c1d7981 */ /* 0x000f22000c1e1100 */
[-C--:B------:R-:W-:Y:S01]  /*1ba0*/  LEA.HI.X.SX32 R5, R7, R123.reuse, 0x1, P0 ;  /* 0x0000007b07057211 */ /* 0x080fe200000f0eff */
[C---:B------:R-:W-:Y:S01]  /*1bb0*/  IMAD R15, R126.reuse, 0x15, RZ ;  /* 0x000000157e0f7824 */ /* 0x040fe200078e02ff */
[-C--:B------:R-:W-:Y:S01]  /*1bc0*/  IADD3 R6, P0, R11, R122.reuse, RZ ;  /* 0x0000007a0b067210 */ /* 0x080fe20007f1e0ff */
[----:B------:R-:W4:Y:S01]  /*1bd0*/  LDG.E.U8 R76, desc[UR6][R76.64] ;  /* 0x000000064c4c7981 */ /* 0x000f22000c1e1100 */
[----:B0-----:R-:W-:Y:S01]  /*1be0*/  IMAD R17, R126, 0x16, RZ ;  /* 0x000000167e117824 */ /* 0x001fe200078e02ff */
[----:B------:R-:W-:Y:S02]  /*1bf0*/  LEA.HI.X.SX32 R107, R9, R123, 0x1, P1 ;  /* 0x0000007b096b7211 */ /* 0x000fe400008f0eff */
[----:B------:R-:W4:Y:S01]  /*1c00*/  LDG.E.U8 R30, desc[UR6][R30.64] ;  /* 0x000000061e1e7981 */ /* 0x000f22000c1e1100 */
[----:B------:R-:W-:-:S02]  /*1c10*/  IADD3 R8, P1, R15, R122, RZ ;  /* 0x0000007a0f087210 */ /* 0x000fc40007f3e0ff */
[-C--:B------:R-:W-:Y:S01]  /*1c20*/  LEA.HI.X.SX32 R7, R11, R123.reuse, 0x1, P0 ;  /* 0x0000007b0b077211 */ /* 0x080fe200000f0eff */
[----:B------:R0:W4:Y:S01]  /*1c30*/  LDG.E.U8 R13, desc[UR6][R2.64] ;  /* 0x00000006020d7981 */ /* 0x000122000c1e1100 */
[----:B------:R-:W-:Y:S02]  /*1c40*/  LEA.HI.X.SX32 R9, R15, R123, 0x1, P1 ;  /* 0x0000007b0f097211 */ /* 0x000fe400008f0eff */
[-C--:B------:R-:W-:Y:S01]  /*1c50*/  IADD3 R14, P1, R19, R122.reuse, RZ ;  /* 0x0000007a130e7210 */ /* 0x080fe20007f3e0ff */
[----:B------:R1:W4:Y:S04]  /*1c60*/  LDG.E.U8 R12, desc[UR6][R4.64] ;  /* 0x00000006040c7981 */ /* 0x000328000c1e1100 */
[----:B------:R1:W4:Y:S01]  /*1c70*/  LDG.E.U8 R77, desc[UR6][R6.64] ;  /* 0x00000006064d7981 */ /* 0x000322000c1e1100 */
[----:B0-----:R-:W-:-:S02]  /*1c80*/  IADD3 R2, P0, R17, R122, RZ ;  /* 0x0000007a11027210 */ /* 0x001fc40007f1e0ff */
[----:B------:R-:W-:Y:S01]  /*1c90*/  PRMT R132, R132, 0x3340, R23 ;  /* 0x0000334084847816 */ /* 0x000fe20000000017 */
[----:B------:R-:W4:Y:S01]  /*1ca0*/  LDG.E.U8 R11, desc[UR6][R8.64] ;  /* 0x00000006080b7981 */ /* 0x000f22000c1e1100 */
[-C--:B------:R-:W-:Y:S01]  /*1cb0*/  LEA.HI.X.SX32 R3, R17, R123.reuse, 0x1, P0 ;  /* 0x0000007b11037211 */ /* 0x080fe200000f0eff */
[C---:B-1----:R-:W-:Y:S01]  /*1cc0*/  IMAD R5, R126.reuse, 0x19, RZ ;  /* 0x000000197e057824 */ /* 0x042fe200078e02ff */
[-C--:B------:R-:W-:Y:S01]  /*1cd0*/  IADD3 R78, P0, R21, R122.reuse, RZ ;  /* 0x0000007a154e7210 */ /* 0x080fe20007f1e0ff */
[C---:B------:R-:W-:Y:S01]  /*1ce0*/  IMAD R17, R126.reuse, 0x1a, RZ ;  /* 0x0000001a7e117824 */ /* 0x040fe200078e02ff */
[-C--:B------:R-:W-:Y:S01]  /*1cf0*/  LEA.HI.X.SX32 R15, R19, R123.reuse, 0x1, P1 ;  /* 0x0000007b130f7211 */ /* 0x080fe200008f0eff */
[C---:B------:R-:W-:Y:S01]  /*1d00*/  IMAD R19, R126.reuse, 0x1b, RZ ;  /* 0x0000001b7e137824 */ /* 0x040fe200078e02ff */
[-C--:B------:R-:W-:Y:S01]  /*1d10*/  IADD3 R4, P1, R5, R122.reuse, RZ ;  /* 0x0000007a05047210 */ /* 0x080fe20007f3e0ff */
[----:B------:R0:W4:Y:S01]  /*1d20*/  LDG.E.U8 R10, desc[UR6][R2.64] ;  /* 0x00000006020a7981 */ /* 0x000122000c1e1100 */
[-C--:B------:R-:W-:Y:S01]  /*1d30*/  LEA.HI.X.SX32 R79, R21, R123.reuse, 0x1, P0 ;  /* 0x0000007b154f7211 */ /* 0x080fe200000f0eff */
[C---:B------:R-:W-:Y:S01]  /*1d40*/  IMAD R21, R126.reuse, 0x1c, RZ ;  /* 0x0000001c7e157824 */ /* 0x040fe200078e02ff */
[----:B------:R-:W-:Y:S01]  /*1d50*/  IADD3 R6, P0, R17, R122, RZ ;  /* 0x0000007a11067210 */ /* 0x000fe20007f1e0ff */
[----:B------:R-:W-:Y:S01]  /*1d60*/  IMAD R23, R126, 0x1e, RZ ;  /* 0x0000001e7e177824 */ /* 0x000fe200078e02ff */
[----:B------:R-:W-:Y:S01]  /*1d70*/  LEA.HI.X.SX32 R5, R5, R123, 0x1, P1 ;  /* 0x0000007b05057211 */ /* 0x000fe200008f0eff */
[----:B------:R1:W4:Y:S01]  /*1d80*/  LDG.E.U8 R105, desc[UR6][R14.64] ;  /* 0x000000060e697981 */ /* 0x000322000c1e1100 */
[----:B------:R-:W-:-:S02]  /*1d90*/  PRMT R121, R121, 0x3340, R18 ;  /* 0x0000334079797816 */ /* 0x000fc40000000012 */
[-C--:B------:R-:W-:Y:S01]  /*1da0*/  IADD3 R16, P1, R19, R122.reuse, RZ ;  /* 0x0000007a13107210 */ /* 0x080fe20007f3e0ff */
[----:B0-----:R-:W-:Y:S01]  /*1db0*/  IMAD R3, R126, 0x1d, RZ ;  /* 0x0000001d7e037824 */ /* 0x001fe200078e02ff */
[-C--:B------:R-:W-:Y:S01]  /*1dc0*/  LEA.HI.X.SX32 R7, R17, R123.reuse, 0x1, P0 ;  /* 0x0000007b11077211 */ /* 0x080fe200000f0eff */
[----:B------:R0:W4:Y:S01]  /*1dd0*/  LDG.E.U8 R9, desc[UR6][R4.64] ;  /* 0x0000000604097981 */ /* 0x000122000c1e1100 */
[----:B------:R-:W-:Y:S02]  /*1de0*/  IADD3 R18, P0, R21, R122, RZ ;  /* 0x0000007a15127210 */ /* 0x000fe40007f1e0ff */
[-C--:B------:R-:W-:Y:S01]  /*1df0*/  LEA.HI.X.SX32 R17, R19, R123.reuse, 0x1, P1 ;  /* 0x0000007b13117211 */ /* 0x080fe200008f0eff */
[----:B------:R0:W4:Y:S01]  /*1e00*/  LDG.E.U8 R8, desc[UR6][R6.64] ;  /* 0x0000000606087981 */ /* 0x000122000c1e1100 */
[----:B------:R-:W-:Y:S01]  /*1e10*/  PRMT R60, R60, 0x3340, R25 ;  /* 0x000033403c3c7816 */ /* 0x000fe20000000019 */
[----:B------:R-:W-:Y:S01]  /*1e20*/  IMAD R25, R126, 0x1f, RZ ;  /* 0x0000001f7e197824 */ /* 0x000fe200078e02ff */
[----:B------:R-:W-:Y:S01]  /*1e30*/  PRMT R61, R61, 0x3340, R20 ;  /* 0x000033403d3d7816 */ /* 0x000fe20000000014 */
[----:B------:R0:W4:Y:S01]  /*1e40*/  LDG.E.U8 R104, desc[UR6][R16.64] ;  /* 0x0000000610687981 */ /* 0x000122000c1e1100 */
[----:B------:R-:W-:-:S02]  /*1e50*/  LEA.HI.X.SX32 R19, R21, R123, 0x1, P0 ;  /* 0x0000007b15137211 */ /* 0x000fc400000f0eff */
[-C--:B-1----:R-:W-:Y:S01]  /*1e60*/  IADD3 R14, P1, R3, R122.reuse, RZ ;  /* 0x0000007a030e7210 */ /* 0x082fe20007f3e0ff */
[----:B------:R-:W4:Y:S01]  /*1e70*/  LDG.E.U8 R78, desc[UR6][R78.64] ;  /* 0x000000064e4e7981 */ /* 0x000f22000c1e1100 */
[-C--:B------:R-:W-:Y:S02]  /*1e80*/  IADD3 R20, P0, R23, R122.reuse, RZ ;  /* 0x0000007a17147210 */ /* 0x080fe40007f1e0ff */
[----:B------:R-:W-:Y:S01]  /*1e90*/  PRMT R120, R120, 0x3340, R27 ;  /* 0x0000334078787816 */ /* 0x000fe2000000001b */
[C---:B------:R-:W-:Y:S01]  /*1ea0*/  IMAD R27, R126.reuse, 0x90, RZ ;  /* 0x000000907e1b7824 */ /* 0x040fe200078e02ff */
[-C--:B------:R-:W-:Y:S01]  /*1eb0*/  LEA.HI.X.SX32 R15, R3, R123.reuse, 0x1, P1 ;  /* 0x0000007b030f7211 */ /* 0x080fe200008f0eff */
[----:B------:R-:W4:Y:S01]  /*1ec0*/  LDG.E.U8 R34, desc[UR6][R34.64] ;  /* 0x0000000622227981 */ /* 0x000f22000c1e1100 */
[----:B------:R-:W-:Y:S01]  /*1ed0*/  LEA.HI.X.SX32 R21, R23, R123, 0x1, P0 ;  /* 0x0000007b17157211 */ /* 0x000fe200000f0eff */
[----:B------:R-:W-:Y:S01]  /*1ee0*/  IMAD R23, R126, 0x91, RZ ;  /* 0x000000917e177824 */ /* 0x000fe200078e02ff */
[-C--:B0-----:R-:W-:Y:S01]  /*1ef0*/  IADD3 R4, P1, R25, R122.reuse, RZ ;  /* 0x0000007a19047210 */ /* 0x081fe20007f3e0ff */
[----:B------:R0:W4:Y:S01]  /*1f00*/  LDG.E.U8 R3, desc[UR6][R18.64] ;  /* 0x0000000612037981 */ /* 0x000122000c1e1100 */
[----:B------:R-:W-:-:S02]  /*1f10*/  IADD3 R6, P0, R27, R122, RZ ;  /* 0x0000007a1b067210 */ /* 0x000fc40007f1e0ff */
[-C--:B------:R-:W-:Y:S01]  /*1f20*/  LEA.HI.X.SX32 R5, R25, R123.reuse, 0x1, P1 ;  /* 0x0000007b19057211 */ /* 0x080fe200008f0eff */
[C---:B------:R-:W-:Y:S01]  /*1f30*/  IMAD R25, R126.reuse, 0x92, RZ ;  /* 0x000000927e197824 */ /* 0x040fe200078e02ff */
[-C--:B------:R-:W-:Y:S01]  /*1f40*/  IADD3 R16, P1, R23, R122.reuse, RZ ;  /* 0x0000007a17107210 */ /* 0x080fe20007f3e0ff */
[----:B------:R1:W4:Y:S01]  /*1f50*/  LDG.E.U8 R79, desc[UR6][R14.64] ;  /* 0x000000060e4f7981 */ /* 0x000322000c1e1100 */
[-C--:B------:R-:W-:Y:S01]  /*1f60*/  LEA.HI.X.SX32 R7, R27, R123.reuse, 0x1, P0 ;  /* 0x0000007b1b077211 */ /* 0x080fe200000f0eff */
[C---:B------:R-:W-:Y:S01]  /*1f70*/  IMAD R27, R126.reuse, 0x93, RZ ;  /* 0x000000937e1b7824 */ /* 0x040fe200078e02ff */
[----:B------:R-:W-:Y:S01]  /*1f80*/  LEA.HI.X.SX32 R17, R23, R123, 0x1, P1 ;  /* 0x0000007b17117211 */ /* 0x000fe200008f0eff */
[----:B------:R-:W-:Y:S01]  /*1f90*/  IMAD R23, R126, 0x94, RZ ;  /* 0x000000947e177824 */ /* 0x000fe200078e02ff */
[----:B0-----:R-:W-:Y:S01]  /*1fa0*/  IADD3 R18, P0, R25, R122, RZ ;  /* 0x0000007a19127210 */ /* 0x001fe20007f1e0ff */
[----:B------:R0:W4:Y:S01]  /*1fb0*/  LDG.E.U8 R2, desc[UR6][R20.64] ;  /* 0x0000000614027981 */ /* 0x000122000c1e1100 */
[----:B------:R-:W-:-:S02]  /*1fc0*/  PRMT R119, R119, 0x3340, R22 ;  /* 0x0000334077777816 */ /* 0x000fc40000000016 */
[-C--:B------:R-:W-:Y:S01]  /*1fd0*/  LEA.HI.X.SX32 R19, R25, R123.reuse, 0x1, P0 ;  /* 0x0000007b19137211 */ /* 0x080fe200000f0eff */
[C---:B------:R-:W-:Y:S01]  /*1fe0*/  IMAD R25, R126.reuse, 0x96, RZ ;  /* 0x000000967e197824 */ /* 0x040fe200078e02ff */
[-C--:B-1----:R-:W-:Y:S01]  /*1ff0*/  IADD3 R14, P1, R27, R122.reuse, RZ ;  /* 0x0000007a1b0e7210 */ /* 0x082fe20007f3e0ff */
[----:B------:R1:W4:Y:S01]  /*2000*/  LDG.E.U8 R103, desc[UR6][R4.64] ;  /* 0x0000000604677981 */ /* 0x000322000c1e1100 */
[-C--:B------:R-:W-:Y:S01]  /*2010*/  IADD3 R22, P0, R23, R122.reuse, RZ ;  /* 0x0000007a17167210 */ /* 0x080fe20007f1e0ff */
[C---:B0-----:R-:W-:Y:S02]  /*2020*/  IMAD R21, R126.reuse, 0x95, RZ ;  /* 0x000000957e157824 */ /* 0x041fe400078e02ff */
[----:B------:R0:W4:Y:S01]  /*2030*/  LDG.E.U8 R133, desc[UR6][R6.64] ;  /* 0x0000000606857981 */ /* 0x000122000c1e1100 */
[-C--:B------:R-:W-:Y:S01]  /*2040*/  LEA.HI.X.SX32 R15, R27, R123.reuse, 0x1, P1 ;  /* 0x0000007b1b0f7211 */ /* 0x080fe200008f0eff */
[C---:B------:R-:W-:Y:S01]  /*2050*/  IMAD R27, R126.reuse, 0x97, RZ ;  /* 0x000000977e1b7824 */ /* 0x040fe200078e02ff */
[----:B------:R-:W-:Y:S01]  /*2060*/  LEA.HI.X.SX32 R23, R23, R123, 0x1, P0 ;  /* 0x0000007b17177211 */ /* 0x000fe200000f0eff */
[----:B------:R2:W4:Y:S01]  /*2070*/  LDG.E.U8 R101, desc[UR6][R16.64] ;  /* 0x0000000610657981 */ /* 0x000522000c1e1100 */
[----:B-1----:R-:W-:Y:S01]  /*2080*/  IADD3 R4, P1, R21, R122, RZ ;  /* 0x0000007a15047210 */ /* 0x002fe20007f3e0ff */
[----:B------:R-:W-:-:S02]  /*2090*/  IMAD R31, R126, 0x98, RZ ;  /* 0x000000987e1f7824 */ /* 0x000fc400078e02ff */
[----:B------:R1:W4:Y:S01]  /*20a0*/  LDG.E.U8 R100, desc[UR6][R18.64] ;  /* 0x0000000612647981 */ /* 0x000322000c1e1100 */
[-C--:B0-----:R-:W-:Y:S02]  /*20b0*/  IADD3 R6, P0, R25, R122.reuse, RZ ;  /* 0x0000007a19067210 */ /* 0x081fe40007f1e0ff */
[-C--:B------:R-:W-:Y:S01]  /*20c0*/  LEA.HI.X.SX32 R5, R21, R123.reuse, 0x1, P1 ;  /* 0x0000007b15057211 */ /* 0x080fe200008f0eff */
[----:B------:R0:W4:Y:S01]  /*20d0*/  LDG.E.U8 R49, desc[UR6][R14.64] ;  /* 0x000000060e317981 */ /* 0x000122000c1e1100 */
[-C--:B------:R-:W-:Y:S01]  /*20e0*/  LEA.HI.X.SX32 R7, R25, R123.reuse, 0x1, P0 ;  /* 0x0000007b19077211 */ /* 0x080fe200000f0eff */
[C---:B------:R-:W-:Y:S01]  /*20f0*/  IMAD R25, R126.reuse, 0x99, RZ ;  /* 0x000000997e197824 */ /* 0x040fe200078e02ff */
[-C--:B--2---:R-:W-:Y:S01]  /*2100*/  IADD3 R16, P1, R27, R122.reuse, RZ ;  /* 0x0000007a1b107210 */ /* 0x084fe20007f3e0ff */
[C---:B------:R-:W-:Y:S01]  /*2110*/  IMAD R35, R126.reuse, 0x9b, RZ ;  /* 0x0000009b7e237824 */ /* 0x040fe200078e02ff */
[-C--:B-1----:R-:W-:Y:S01]  /*2120*/  IADD3 R18, P0, R31, R122.reuse, RZ ;  /* 0x0000007a1f127210 */ /* 0x082fe20007f1e0ff */
[----:B------:R1:W2:Y:S01]  /*2130*/  LDG.E.U8 R99, desc[UR6][R22.64] ;  /* 0x0000000616637981 */ /* 0x0002a2000c1e1100 */
[-C--:B------:R-:W-:Y:S01]  /*2140*/  LEA.HI.X.SX32 R17, R27, R123.reuse, 0x1, P1 ;  /* 0x0000007b1b117211 */ /* 0x080fe200008f0eff */
[----:B------:R-:W-:Y:S01]  /*2150*/  IMAD R27, R126, 0x9a, RZ ;  /* 0x0000009a7e1b7824 */ /* 0x000fe200078e02ff */
[----:B0-----:R-:W-:Y:S01]  /*2160*/  IADD3 R14, P1, R25, R122, RZ ;  /* 0x0000007a190e7210 */ /* 0x001fe20007f3e0ff */
[----:B------:R0:W2:Y:S01]  /*2170*/  LDG.E.U8 R21, desc[UR6][R4.64] ;  /* 0x0000000604157981 */ /* 0x0000a2000c1e1100 */
[----:B------:R-:W-:-:S02]  /*2180*/  LEA.HI.X.SX32 R19, R31, R123, 0x1, P0 ;  /* 0x0000007b1f137211 */ /* 0x000fc400000f0eff */
[-C--:B------:R-:W-:Y:S01]  /*2190*/  LEA.HI.X.SX32 R15, R25, R123.reuse, 0x1, P1 ;  /* 0x0000007b190f7211 */ /* 0x080fe200008f0eff */
[----:B------:R5:W2:Y:S01]  /*21a0*/  LDG.E.U8 R98, desc[UR6][R6.64] ;  /* 0x0000000606627981 */ /* 0x000aa2000c1e1100 */
[-C--:B-1----:R-:W-:Y:S02]  /*21b0*/  IADD3 R22, P0, R27, R122.reuse, RZ ;  /* 0x0000007a1b167210 */ /* 0x082fe40007f1e0ff */
[-C--:B------:R-:W-:Y:S01]  /*21c0*/  IADD3 R24, P1, R35, R122.reuse, RZ ;  /* 0x0000007a23187210 */ /* 0x080fe20007f3e0ff */
[----:B------:R1:W2:Y:S01]  /*21d0*/  LDG.E.U8 R48, desc[UR6][R16.64] ;  /* 0x0000000610307981 */ /* 0x0002a2000c1e1100 */
[C---:B0-----:R-:W-:Y:S01]  /*21e0*/  IMAD R5, R126.reuse, 0x9c, RZ ;  /* 0x0000009c7e057824 */ /* 0x041fe200078e02ff */
[-C--:B------:R-:W-:Y:S02]  /*21f0*/  LEA.HI.X.SX32 R23, R27, R123.reuse, 0x1, P0 ;  /* 0x0000007b1b177211 */ /* 0x080fe400000f0eff */
[----:B------:R0:W2:Y:S01]  /*2200*/  LDG.E.U8 R97, desc[UR6][R18.64] ;  /* 0x0000000612617981 */ /* 0x0000a2000c1e1100 */
[----:B------:R-:W-:Y:S01]  /*2210*/  LEA.HI.X.SX32 R25, R35, R123, 0x1, P1 ;  /* 0x0000007b23197211 */ /* 0x000fe200008f0eff */
[C---:B-----5:R-:W-:Y:S01]  /*2220*/  IMAD R7, R126.reuse, 0x9d, RZ ;  /* 0x0000009d7e077824 */ /* 0x060fe200078e02ff */
[-C--:B------:R-:W-:Y:S01]  /*2230*/  IADD3 R26, P0, R5, R122.reuse, RZ ;  /* 0x0000007a051a7210 */ /* 0x080fe20007f1e0ff */
[C---:B------:R-:W-:Y:S01]  /*2240*/  IMAD R35, R126.reuse, 0x9e, RZ ;  /* 0x0000009e7e237824 */ /* 0x040fe200078e02ff */
[----:B------:R5:W2:Y:S01]  /*2250*/  LDG.E.U8 R31, desc[UR6][R14.64] ;  /* 0x000000060e1f7981 */ /* 0x000aa2000c1e1100 */
[----:B------:R-:W-:Y:S01]  /*2260*/  IMAD R37, R126, 0x9f, RZ ;  /* 0x0000009f7e257824 */ /* 0x000fe200078e02ff */
[----:B-1----:R-:W-:-:S02]  /*2270*/  IADD3 R16, P1, R7, R122, RZ ;  /* 0x0000007a07107210 */ /* 0x002fc40007f3e0ff */
[-C--:B------:R-:W-:Y:S01]  /*2280*/  LEA.HI.X.SX32 R27, R5, R123.reuse, 0x1, P0 ;  /* 0x0000007b051b7211 */ /* 0x080fe200000f0eff */
[C---:B------:R-:W-:Y:S01]  /*2290*/  IMAD.SHL.U32 R5, R126.reuse, 0x20, RZ ;  /* 0x000000207e057824 */ /* 0x040fe200078e00ff */
[-C--:B0-----:R-:W-:Y:S01]  /*22a0*/  IADD3 R18, P0, R35, R122.reuse, RZ ;  /* 0x0000007a23127210 */ /* 0x081fe20007f1e0ff */
[----:B------:R0:W2:Y:S01]  /*22b0*/  LDG.E.U8 R96, desc[UR6][R22.64] ;  /* 0x0000000616607981 */ /* 0x0000a2000c1e1100 */
[-C--:B------:R-:W-:Y:S01]  /*22c0*/  LEA.HI.X.SX32 R17, R7, R123.reuse, 0x1, P1 ;  /* 0x0000007b07117211 */ /* 0x080fe200008f0eff */
[C---:B------:R-:W-:Y:S01]  /*22d0*/  IMAD R7, R126.reuse, 0x21, RZ ;  /* 0x000000217e077824 */ /* 0x040fe200078e02ff */
[-C--:B------:R-:W-:Y:S01]  /*22e0*/  IADD3 R36, P1, R37, R122.reuse, RZ ;  /* 0x0000007a25247210 */ /* 0x080fe20007f3e0ff */
[----:B-----5:R-:W-:Y:S01]  /*22f0*/  IMAD R15, R126, 0x22, RZ ;  /* 0x000000227e0f7824 */ /* 0x020fe200078e02ff */
[----:B------:R-:W-:Y:S01]  /*2300*/  LEA.HI.X.SX32 R19, R35, R123, 0x1, P0 ;  /* 0x0000007b23137211 */ /* 0x000fe200000f0eff */
[----:B------:R-:W2:Y:S01]  /*2310*/  LDG.E.U8 R47, desc[UR6][R24.64] ;  /* 0x00000006182f7981 */ /* 0x000ea2000c1e1100 */
[----:B------:R-:W-:-:S02]  /*2320*/  IADD3 R4, P0, R5, R122, RZ ;  /* 0x0000007a05047210 */ /* 0x000fc40007f1e0ff */
[-C--:B------:R-:W-:Y:S01]  /*2330*/  LEA.HI.X.SX32 R37, R37, R123.reuse, 0x1, P1 ;  /* 0x0000007b25257211 */ /* 0x080fe200008f0eff */
[----:B0-----:R-:W-:Y:S01]  /*2340*/  IMAD R23, R126, 0x23, RZ ;  /* 0x000000237e177824 */ /* 0x001fe200078e02ff */
[-C--:B------:R-:W-:Y:S01]  /*2350*/  IADD3 R6, P1, R7, R122.reuse, RZ ;  /* 0x0000007a07067210 */ /* 0x080fe20007f3e0ff */
[----:B------:R0:W5:Y:S01]  /*2360*/  LDG.E.U8 R32, desc[UR6][R16.64] ;  /* 0x0000000610207981 */ /* 0x000162000c1e1100 */
[-C--:B------:R-:W-:Y:S02]  /*2370*/  LEA.HI.X.SX32 R5, R5, R123.reuse, 0x1, P0 ;  /* 0x0000007b05057211 */ /* 0x080fe400000f0eff */
[-C--:B------:R-:W-:Y:S01]  /*2380*/  IADD3 R14, P0, R15, R122.reuse, RZ ;  /* 0x0000007a0f0e7210 */ /* 0x080fe20007f1e0ff */
[----:B------:R-:W5:Y:S01]  /*2390*/  LDG.E.U8 R46, desc[UR6][R36.64] ;  /* 0x00000006242e7981 */ /* 0x000f62000c1e1100 */
[-C--:B------:R-:W-:Y:S02]  /*23a0*/  LEA.HI.X.SX32 R7, R7, R123.reuse, 0x1, P1 ;  /* 0x0000007b07077211 */ /* 0x080fe400008f0eff */
[----:B------:R-:W-:Y:S01]  /*23b0*/  LEA.HI.X.SX32 R15, R15, R123, 0x1, P0 ;  /* 0x0000007b0f0f7211 */ /* 0x000fe200000f0eff */
[----:B------:R1:W5:Y:S01]  /*23c0*/  LDG.E.U8 R95, desc[UR6][R26.64] ;  /* 0x000000061a5f7981 */ /* 0x000362000c1e1100 */
[----:B0-----:R-:W-:-:S03]  /*23d0*/  IADD3 R16, P1, R23, R122, RZ ;  /* 0x0000007a17107210 */ /* 0x001fc60007f3e0ff */
[----:B------:R-:W3:Y:S04]  /*23e0*/  LDG.E.U8 R24, desc[UR6][R14.64] ;  /* 0x000000060e187981 */ /* 0x000ee8000c1e1100 */
[----:B------:R-:W4:Y:S04]  /*23f0*/  LDG.E.U8 R37, desc[UR6][R4.64] ;  /* 0x0000000604257981 */ /* 0x000f28000c1e1100 */
[----:B------:R-:W2:Y:S01]  /*2400*/  LDG.E.U8 R36, desc[UR6][R6.64] ;  /* 0x0000000606247981 */ /* 0x000ea2000c1e1100 */
[----:B------:R-:W-:-:S03]  /*2410*/  LEA.HI.X.SX32 R17, R23, R123, 0x1, P1 ;  /* 0x0000007b17117211 */ /* 0x000fc600008f0eff */
[----:B------:R0:W5:Y:S04]  /*2420*/  LDG.E.U8 R94, desc[UR6][R18.64] ;  /* 0x00000006125e7981 */ /* 0x000168000c1e1100 */
[----:B------:R0:W5:Y:S01]  /*2430*/  LDG.E.U8 R26, desc[UR6][R16.64] ;  /* 0x00000006101a7981 */ /* 0x000162000c1e1100 */
[C---:B------:R-:W-:Y:S02]  /*2440*/  IMAD R25, R126.reuse, 0x24, RZ ;  /* 0x000000247e197824 */ /* 0x040fe400078e02ff */
[C---:B-1----:R-:W-:Y:S01]  /*2450*/  IMAD R27, R126.reuse, 0x25, RZ ;  /* 0x000000257e1b7824 */ /* 0x042fe200078e02ff */
[----:B------:R-:W5:Y:S02]  /*2460*/  LDG.E.U8 R106, desc[UR6][R106.64] ;  /* 0x000000066a6a7981 */ /* 0x000f64000c1e1100 */
[-C--:B0-----:R-:W-:Y:S01]  /*2470*/  IADD3 R18, P0, R25, R122.reuse, RZ ;  /* 0x0000007a19127210 */ /* 0x081fe20007f1e0ff */
[----:B------:R-:W-:Y:S01]  /*2480*/  IMAD R35, R126, 0x26, RZ ;  /* 0x000000267e237824 */ /* 0x000fe200078e02ff */
[----:B------:R-:W-:-:S02]  /*2490*/  IADD3 R22, P1, R27, R122, RZ ;  /* 0x0000007a1b167210 */ /* 0x000fc40007f3e0ff */
[-C--:B------:R-:W-:Y:S01]  /*24a0*/  LEA.HI.X.SX32 R19, R25, R123.reuse, 0x1, P0 ;  /* 0x0000007b19137211 */ /* 0x080fe200000f0eff */
[C---:B------:R-:W-:Y:S01]  /*24b0*/  IMAD R25, R126.reuse, 0x27, RZ ;  /* 0x000000277e197824 */ /* 0x040fe200078e02ff */
[-C--:B------:R-:W-:Y:S02]  /*24c0*/  IADD3 R4, P0, R35, R122.reuse, RZ ;  /* 0x0000007a23047210 */ /* 0x080fe40007f1e0ff */
[-C--:B------:R-:W-:Y:S01]  /*24d0*/  LEA.HI.X.SX32 R23, R27, R123.reuse, 0x1, P1 ;  /* 0x0000007b1b177211 */ /* 0x080fe200008f0eff */
[C---:B------:R-:W-:Y:S01]  /*24e0*/  IMAD R27, R126.reuse, 0x28, RZ ;  /* 0x000000287e1b7824 */ /* 0x040fe200078e02ff */
[-C--:B------:R-:W-:Y:S01]  /*24f0*/  IADD3 R6, P1, R25, R122.reuse, RZ ;  /* 0x0000007a19067210 */ /* 0x080fe20007f3e0ff */
[----:B------:R0:W5:Y:S01]  /*2500*/  LDG.E.U8 R50, desc[UR6][R18.64] ;  /* 0x0000000612327981 */ /* 0x000162000c1e1100 */
[-C--:B------:R-:W-:Y:S01]  /*2510*/  LEA.HI.X.SX32 R5, R35, R123.reuse, 0x1, P0 ;  /* 0x0000007b23057211 */ /* 0x080fe200000f0eff */
[C---:B------:R-:W-:Y:S01]  /*2520*/  IMAD R35, R126.reuse, 0x29, RZ ;  /* 0x000000297e237824 */ /* 0x040fe200078e02ff */
[----:B------:R-:W-:Y:S01]  /*2530*/  LEA.HI.X.SX32 R7, R25, R123, 0x1, P1 ;  /* 0x0000007b19077211 */ /* 0x000fe200008f0eff */
[----:B------:R-:W-:Y:S01]  /*2540*/  IMAD R25, R126, 0x2a, RZ ;  /* 0x0000002a7e197824 */ /* 0x000fe200078e02ff */
[-C--:B------:R-:W-:Y:S01]  /*2550*/  IADD3 R14, P0, R27, R122.reuse, RZ ;  /* 0x0000007a1b0e7210 */ /* 0x080fe20007f1e0ff */
[----:B------:R1:W5:Y:S01]  /*2560*/  LDG.E.U8 R45, desc[UR6][R22.64] ;  /* 0x00000006162d7981 */ /* 0x000362000c1e1100 */
[----:B------:R-:W-:-:S02]  /*2570*/  IADD3 R16, P1, R35, R122, RZ ;  /* 0x0000007a23107210 */ /* 0x000fc40007f3e0ff */
[-C--:B------:R-:W-:Y:S01]  /*2580*/  LEA.HI.X.SX32 R15, R27, R123.reuse, 0x1, P0 ;  /* 0x0000007b1b0f7211 */ /* 0x080fe200000f0eff */
[----:B------:R5:W5:Y:S01]  /*2590*/  LDG.E.U8 R20, desc[UR6][R4.64] ;  /* 0x0000000604147981 */ /* 0x000b62000c1e1100 */
[-C--:B0-----:R-:W-:Y:S02]  /*25a0*/  IADD3 R18, P0, R25, R122.reuse, RZ ;  /* 0x0000007a19127210 */ /* 0x081fe40007f1e0ff */
[-C--:B------:R-:W-:Y:S01]  /*25b0*/  LEA.HI.X.SX32 R17, R35, R123.reuse, 0x1, P1 ;  /* 0x0000007b23117211 */ /* 0x080fe200008f0eff */
[----:B------:R-:W-:Y:S01]  /*25c0*/  IMAD R27, R126, 0x2b, RZ ;  /* 0x0000002b7e1b7824 */ /* 0x000fe200078e02ff */
[----:B------:R-:W-:Y:S01]  /*25d0*/  LEA.HI.X.SX32 R19, R25, R123, 0x1, P0 ;  /* 0x0000007b19137211 */ /* 0x000fe200000f0eff */
[----:B------:R0:W5:Y:S03]  /*25e0*/  LDG.E.U8 R44, desc[UR6][R6.64] ;  /* 0x00000006062c7981 */ /* 0x000166000c1e1100 */
[----:B-1----:R-:W-:-:S04]  /*25f0*/  IADD3 R22, P1, R27, R122, RZ ;  /* 0x0000007a1b167210 */ /* 0x002fc80007f3e0ff */
[----:B------:R-:W-:Y:S01]  /*2600*/  LEA.HI.X.SX32 R23, R27, R123, 0x1, P1 ;  /* 0x0000007b1b177211 */ /* 0x000fe200008f0eff */
[----:B----4-:R1:W-:Y:S04]  /*2610*/  STL [R1+0xec], R37 ;  /* 0x0000ec2501007387 */ /* 0x0103e80000100800 */
[----:B--2---:R2:W-:Y:S04]  /*2620*/  STL [R1+0xe8], R36 ;  /* 0x0000e82401007387 */ /* 0x0045e80000100800 */
[----:B---3--:R3:W-:Y:S04]  /*2630*/  STL [R1+0xe4], R24 ;  /* 0x0000e41801007387 */ /* 0x0087e80000100800 */
[----:B-1----:R1:W4:Y:S04]  /*2640*/  LDG.E.U8 R37, desc[UR6][R14.64] ;  /* 0x000000060e257981 */ /* 0x002328000c1e1100 */
[----:B--2---:R2:W4:Y:S04]  /*2650*/  LDG.E.U8 R36, desc[UR6][R16.64] ;  /* 0x0000000610247981 */ /* 0x004528000c1e1100 */
[----:B---3--:R3:W4:Y:S04]  /*2660*/  LDG.E.U8 R24, desc[UR6][R18.64] ;  /* 0x0000000612187981 */ /* 0x008728000c1e1100 */
[----:B-----5:R5:W-:Y:S04]  /*2670*/  STL [R1+0xe0], R26 ;  /* 0x0000e01a01007387 */ /* 0x020be80000100800 */
[----:B-----5:R5:W4:Y:S01]  /*2680*/  LDG.E.U8 R26, desc[UR6][R22.64] ;  /* 0x00000006161a7981 */ /* 0x020b22000c1e1100 */
[----:B------:R-:W-:-:S02]  /*2690*/  IMAD R35, R126, 0x2c, RZ ;  /* 0x0000002c7e237824 */ /* 0x000fc400078e02ff */
[----:B------:R-:W-:-:S03]  /*26a0*/  IMAD R25, R126, 0x2d, RZ ;  /* 0x0000002d7e197824 */ /* 0x000fc600078e02ff */
[-C--:B------:R-:W-:Y:S01]  /*26b0*/  IADD3 R4, P0, R35, R122.reuse, RZ ;  /* 0x0000007a23047210 */ /* 0x080fe20007f1e0ff */
[C---:B------:R-:W-:Y:S01]  /*26c0*/  IMAD R27, R126.reuse, 0x2e, RZ ;  /* 0x0000002e7e1b7824 */ /* 0x040fe200078e02ff */
[-C--:B0-----:R-:W-:Y:S02]  /*26d0*/  IADD3 R6, P1, R25, R122.reuse, RZ ;  /* 0x0000007a19067210 */ /* 0x081fe40007f3e0ff */
[-C--:B------:R-:W-:Y:S01]  /*26e0*/  LEA.HI.X.SX32 R5, R35, R123.reuse, 0x1, P0 ;  /* 0x0000007b23057211 */ /* 0x080fe200000f0eff */
[C---:B------:R-:W-:Y:S01]  /*26f0*/  IMAD R35, R126.reuse, 0x2f, RZ ;  /* 0x0000002f7e237824 */ /* 0x040fe200078e02ff */
[----:B------:R-:W-:Y:S01]  /*2700*/  LEA.HI.X.SX32 R7, R25, R123, 0x1, P1 ;  /* 0x0000007b19077211 */ /* 0x000fe200008f0eff */
[----:B------:R-:W-:Y:S01]  /*2710*/  IMAD R25, R126, 0xa0, RZ ;  /* 0x000000a07e197824 */ /* 0x000fe200078e02ff */
[-C--:B-1----:R-:W-:Y:S01]  /*2720*/  IADD3 R14, P0, R27, R122.reuse, RZ ;  /* 0x0000007a1b0e7210 */ /* 0x082fe20007f1e0ff */
[----:B------:R0:W4:Y:S01]  /*2730*/  LDG.E.U8 R139, desc[UR6][R4.64] ;  /* 0x00000006048b7981 */ /* 0x000122000c1e1100 */
[----:B--2---:R-:W-:-:S02]  /*2740*/  IADD3 R16, P1, R35, R122, RZ ;  /* 0x0000007a23107210 */ /* 0x004fc40007f3e0ff */
[-C--:B------:R-:W-:Y:S01]  /*2750*/  LEA.HI.X.SX32 R15, R27, R123.reuse, 0x1, P0 ;  /* 0x0000007b1b0f7211 */ /* 0x080fe200000f0eff */
[C---:B------:R-:W-:Y:S01]  /*2760*/  IMAD R27, R126.reuse, 0xa1, RZ ;  /* 0x000000a17e1b7824 */ /* 0x040fe200078e02ff */
[-C--:B------:R-:W-:Y:S01]  /*2770*/  LEA.HI.X.SX32 R17, R35, R123.reuse, 0x1, P1 ;  /* 0x0000007b23117211 */ /* 0x080fe200008f0eff */
[C---:B------:R-:W-:Y:S01]  /*2780*/  IMAD R35, R126.reuse, 0xa2, RZ ;  /* 0x000000a27e237824 */ /* 0x040fe200078e02ff */
[-C--:B---3--:R-:W-:Y:S01]  /*2790*/  IADD3 R18, P0, R25, R122.reuse, RZ ;  /* 0x0000007a19127210 */ /* 0x088fe20007f1e0ff */
[----:B------:R-:W-:Y:S01]  /*27a0*/  STL [R1+0xdc], R50 ;  /* 0x0000dc3201007387 */ /* 0x000fe20000100800 */
[-C--:B-----5:R-:W-:Y:S02]  /*27b0*/  IADD3 R22, P1, R27, R122.reuse, RZ ;  /* 0x0000007a1b167210 */ /* 0x0a0fe40007f3e0ff */
[-C--:B------:R-:W-:Y:S01]  /*27c0*/  LEA.HI.X.SX32 R19, R25, R123.reuse, 0x1, P0 ;  /* 0x0000007b19137211 */ /* 0x080fe200000f0eff */
[C---:B------:R-:W-:Y:S01]  /*27d0*/  IMAD R25, R126.reuse, 0xa3, RZ ;  /* 0x000000a37e197824 */ /* 0x040fe200078e02ff */
[----:B0-----:R-:W-:Y:S01]  /*27e0*/  IADD3 R4, P0, R35, R122, RZ ;  /* 0x0000007a23047210 */ /* 0x001fe20007f1e0ff */
[----:B------:R-:W-:Y:S01]  /*27f0*/  STL [R1+0xd8], R45 ;  /* 0x0000d82d01007387 */ /* 0x000fe20000100800 */
[-C--:B------:R-:W-:Y:S01]  /*2800*/  LEA.HI.X.SX32 R23, R27, R123.reuse, 0x1, P1 ;  /* 0x0000007b1b177211 */ /* 0x080fe200008f0eff */
[C---:B------:R-:W-:Y:S01]  /*2810*/  IMAD R27, R126.reuse, 0xa4, RZ ;  /* 0x000000a47e1b7824 */ /* 0x040fe200078e02ff */
[----:B------:R-:W-:Y:S01]  /*2820*/  LEA.HI.X.SX32 R5, R35, R123, 0x1, P0 ;  /* 0x0000007b23057211 */ /* 0x000fe200000f0eff */
[----:B------:R0:W2:Y:S01]  /*2830*/  LDG.E.U8 R137, desc[UR6][R6.64] ;  /* 0x0000000606897981 */ /* 0x0000a2000c1e1100 */
[----:B------:R-:W-:-:S03]  /*2840*/  IMAD R35, R126, 0xa5, RZ ;  /* 0x000000a57e237824 */ /* 0x000fc600078e02ff */
[----:B------:R1:W-:Y:S04]  /*2850*/  STL [R1+0xd4], R20 ;  /* 0x0000d41401007387 */ /* 0x0003e80000100800 */
[----:B------:R-:W-:Y:S01]  /*2860*/  STL [R1+0xd0], R44 ;  /* 0x0000d02c01007387 */ /* 0x000fe20000100800 */
[----:B0-----:R-:W-:-:S03]  /*2870*/  IADD3 R6, P1, R25, R122, RZ ;  /* 0x0000007a19067210 */ /* 0x001fc60007f3e0ff */
[----:B------:R0:W3:Y:S01]  /*2880*/  LDG.E.U8 R135, desc[UR6][R16.64] ;  /* 0x0000000610877981 */ /* 0x0000e2000c1e1100 */
[----:B------:R-:W-:-:S03]  /*2890*/  LEA.HI.X.SX32 R7, R25, R123, 0x1, P1 ;  /* 0x0000007b19077211 */ /* 0x000fc600008f0eff */
[----:B-1----:R1:W5:Y:S04]  /*28a0*/  LDG.E.U8 R20, desc[UR6][R14.64] ;  /* 0x000000060e147981 */ /* 0x002368000c1e1100 */
[----:B------:R1:W2:Y:S01]  /*28b0*/  LDG.E.U8 R57, desc[UR6][R18.64] ;  /* 0x0000000612397981 */ /* 0x0002a2000c1e1100 */
[----:B0-----:R-:W-:-:S03]  /*28c0*/  IMAD R17, R126, 0xa6, RZ ;  /* 0x000000a67e117824 */ /* 0x001fc600078e02ff */
[----:B------:R0:W2:Y:S01]  /*28d0*/  LDG.E.U8 R56, desc[UR6][R4.64] ;  /* 0x0000000604387981 */ /* 0x0000a2000c1e1100 */
[----:B-1----:R-:W-:-:S03]  /*28e0*/  IADD3 R14, P0, R27, R122, RZ ;  /* 0x0000007a1b0e7210 */ /* 0x002fc60007f1e0ff */
[----:B------:R-:W2:Y:S01]  /*28f0*/  LDG.E.U8 R23, desc[UR6][R22.64] ;  /* 0x0000000616177981 */ /* 0x000ea2000c1e1100 */
[C---:B------:R-:W-:Y:S01]  /*2900*/  IMAD R19, R126.reuse, 0xa7, RZ ;  /* 0x000000a77e137824 */ /* 0x040fe200078e02ff */
[-C--:B------:R-:W-:Y:S01]  /*2910*/  LEA.HI.X.SX32 R15, R27, R123.reuse, 0x1, P0 ;  /* 0x0000007b1b0f7211 */ /* 0x080fe200000f0eff */
[C---:B------:R-:W-:Y:S01]  /*2920*/  IMAD R27, R126.reuse, 0xa8, RZ ;  /* 0x000000a87e1b7824 */ /* 0x040fe200078e02ff */
[C---:B------:R-:W-:Y:S01]  /*2930*/  IADD3 R16, P0, R17.reuse, R122, RZ ;  /* 0x0000007a11107210 */ /* 0x040fe20007f1e0ff */
[----:B0-----:R-:W-:Y:S02]  /*2940*/  IMAD R5, R126, 0xa9, RZ ;  /* 0x000000a97e057824 */ /* 0x001fe400078e02ff */
[----:B------:R0:W2:Y:S01]  /*2950*/  LDG.E.U8 R55, desc[UR6][R14.64] ;  /* 0x000000060e377981 */ /* 0x0000a2000c1e1100 */
[----:B------:R-:W-:-:S05]  /*2960*/  LEA.HI.X.SX32 R17, R17, R123, 0x1, P0 ;  /* 0x0000007b11117211 */ /* 0x000fca00000f0eff */
[----:B------:R-:W2:Y:S01]  /*2970*/  LDG.E.U8 R54, desc[UR6][R16.64] ;  /* 0x0000000610367981 */ /* 0x000ea2000c1e1100 */
[----:B0-----:R-:W-:-:S03]  /*2980*/  IMAD R15, R126, 0xab, RZ ;  /* 0x000000ab7e0f7824 */ /* 0x001fc600078e02ff */
[----:B----4-:R0:W-:Y:S04]  /*2990*/  STL [R1+0xcc], R37 ;  /* 0x0000cc2501007387 */ /* 0x0101e80000100800 */
[----:B------:R-:W-:Y:S04]  /*29a0*/  STL [R1+0xc8], R36 ;  /* 0x0000c82401007387 */ /* 0x000fe80000100800 */
[----:B------:R1:W-:Y:S04]  /*29b0*/  STL [R1+0xfc], R24 ;  /* 0x0000fc1801007387 */ /* 0x0003e80000100800 */
[----:B0-----:R0:W4:Y:S01]  /*29c0*/  LDG.E.U8 R37, desc[UR6][R6.64] ;  /* 0x0000000606257981 */ /* 0x001122000c1e1100 */
[----:B-1----:R-:W-:-:S04]  /*29d0*/  IADD3 R24, P1, R35, R122, RZ ;  /* 0x0000007a23187210 */ /* 0x002fc80007f3e0ff */
[-C--:B------:R-:W-:Y:S02]  /*29e0*/  LEA.HI.X.SX32 R25, R35, R123.reuse, 0x1, P1 ;  /* 0x0000007b23197211 */ /* 0x080fe400008f0eff */
[CC--:B------:R-:W-:Y:S01]  /*29f0*/  IADD3 R18, P1, R19.reuse, R122.reuse, RZ ;  /* 0x0000007a13127210 */ /* 0x0c0fe20007f3e0ff */
[----:B------:R1:W-:Y:S01]  /*2a00*/  STL [R1+0xc4], R26 ;  /* 0x0000c41a01007387 */ /* 0x0003e20000100800 */
[----:B------:R-:W-:Y:S02]  /*2a10*/  IMAD R35, R126, 0xaa, RZ ;  /* 0x000000aa7e237824 */ /* 0x000fe400078e02ff */
[----:B------:R-:W-:Y:S01]  /*2a20*/  LEA.HI.X.SX32 R19, R19, R123, 0x1, P1 ;  /* 0x0000007b13137211 */ /* 0x000fe200008f0eff */
[----:B------:R1:W4:Y:S01]  /*2a30*/  LDG.E.U8 R24, desc[UR6][R24.64] ;  /* 0x0000000618187981 */ /* 0x000322000c1e1100 */
[-C--:B0-----:R-:W-:Y:S02]  /*2a40*/  IADD3 R6, P1, R5, R122.reuse, RZ ;  /* 0x0000007a05067210 */ /* 0x081fe40007f3e0ff */
[----:B-1----:R-:W-:-:S02]  /*2a50*/  IADD3 R26, P0, R27, R122, RZ ;  /* 0x0000007a1b1a7210 */ /* 0x002fc40007f1e0ff */
[----:B------:R-:W4:Y:S01]  /*2a60*/  LDG.E.U8 R19, desc[UR6][R18.64] ;  /* 0x0000000612137981 */ /* 0x000f22000c1e1100 */
[-C--:B------:R-:W-:Y:S02]  /*2a70*/  LEA.HI.X.SX32 R7, R5, R123.reuse, 0x1, P1 ;  /* 0x0000007b05077211 */ /* 0x080fe400008f0eff */
[-C--:B------:R-:W-:Y:S01]  /*2a80*/  LEA.HI.X.SX32 R27, R27, R123.reuse, 0x1, P0 ;  /* 0x0000007b1b1b7211 */ /* 0x080fe200000f0eff */
[C---:B------:R-:W-:Y:S01]  /*2a90*/  IMAD R25, R126.reuse, 0xac, RZ ;  /* 0x000000ac7e197824 */ /* 0x040fe200078e02ff */
[-C--:B------:R-:W-:Y:S01]  /*2aa0*/  IADD3 R4, P0, R35, R122.reuse, RZ ;  /* 0x0000007a23047210 */ /* 0x080fe20007f1e0ff */
[----:B------:R0:W4:Y:S01]  /*2ab0*/  LDG.E.U8 R22, desc[UR6][R6.64] ;  /* 0x0000000606167981 */ /* 0x000122000c1e1100 */
[-C--:B------:R-:W-:Y:S02]  /*2ac0*/  IADD3 R58, P1, R15, R122.reuse, RZ ;  /* 0x0000007a0f3a7210 */ /* 0x080fe40007f3e0ff */
[-C--:B------:R-:W-:Y:S01]  /*2ad0*/  LEA.HI.X.SX32 R5, R35, R123.reuse, 0x1, P0 ;  /* 0x0000007b23057211 */ /* 0x080fe200000f0eff */
[----:B------:R1:W4:Y:S01]  /*2ae0*/  LDG.E.U8 R53, desc[UR6][R26.64] ;  /* 0x000000061a357981 */ /* 0x000322000c1e1100 */
[-C--:B------:R-:W-:Y:S01]  /*2af0*/  LEA.HI.X.SX32 R59, R15, R123.reuse, 0x1, P1 ;  /* 0x0000007b0f3b7211 */ /* 0x080fe200008f0eff */
[C---:B------:R-:W-:Y:S01]  /*2b00*/  IMAD R15, R126.reuse, 0xae, RZ ;  /* 0x000000ae7e0f7824 */ /* 0x040fe200078e02ff */
[C---:B------:R-:W-:Y:S01]  /*2b10*/  IADD3 R72, P0, R25.reuse, R122, RZ ;  /* 0x0000007a19487210 */ /* 0x040fe20007f1e0ff */
[C---:B------:R-:W-:Y:S01]  /*2b20*/  IMAD R17, R126.reuse, 0xad, RZ ;  /* 0x000000ad7e117824 */ /* 0x040fe200078e02ff */
[----:B------:R3:W4:Y:S01]  /*2b30*/  LDG.E.U8 R52, desc[UR6][R4.64] ;  /* 0x0000000604347981 */ /* 0x000722000c1e1100 */
[----:B0-----:R-:W-:Y:S01]  /*2b40*/  IMAD R7, R126, 0x30, RZ ;  /* 0x000000307e077824 */ /* 0x001fe200078e02ff */
[----:B------:R-:W-:-:S02]  /*2b50*/  LEA.HI.X.SX32 R73, R25, R123, 0x1, P0 ;  /* 0x0000007b19497211 */ /* 0x000fc400000f0eff */
[----:B------:R0:W4:Y:S01]  /*2b60*/  LDG.E.U8 R36, desc[UR6][R58.64] ;  /* 0x000000063a247981 */ /* 0x000122000c1e1100 */
[-C--:B-1----:R-:W-:Y:S01]  /*2b70*/  IADD3 R26, P0, R15, R122.reuse, RZ ;  /* 0x0000007a0f1a7210 */ /* 0x082fe20007f1e0ff */
[C---:B------:R-:W-:Y:S01]  /*2b80*/  IMAD R25, R126.reuse, 0xaf, RZ ;  /* 0x000000af7e197824 */ /* 0x040fe200078e02ff */
[-C--:B------:R-:W-:Y:S01]  /*2b90*/  IADD3 R44, P1, R17, R122.reuse, RZ ;  /* 0x0000007a112c7210 */ /* 0x080fe20007f3e0ff */
[----:B------:R-:W4:Y:S01]  /*2ba0*/  LDG.E.U8 R51, desc[UR6][R72.64] ;  /* 0x0000000648337981 */ /* 0x000f22000c1e1100 */
[-C--:B------:R-:W-:Y:S02]  /*2bb0*/  LEA.HI.X.SX32 R27, R15, R123.reuse, 0x1, P0 ;  /* 0x0000007b0f1b7211 */ /* 0x080fe400000f0eff */
[-C--:B------:R-:W-:Y:S02]  /*2bc0*/  IADD3 R14, P0, R7, R122.reuse, RZ ;  /* 0x0000007a070e7210 */ /* 0x080fe40007f1e0ff */
[-C--:B------:R-:W-:Y:S01]  /*2bd0*/  LEA.HI.X.SX32 R45, R17, R123.reuse, 0x1, P1 ;  /* 0x0000007b112d7211 */ /* 0x080fe200008f0eff */
[C---:B---3--:R-:W-:Y:S01]  /*2be0*/  IMAD R5, R126.reuse, 0x31, RZ ;  /* 0x000000317e057824 */ /* 0x048fe200078e02ff */
[----:B------:R-:W-:Y:S01]  /*2bf0*/  LEA.HI.X.SX32 R15, R7, R123, 0x1, P0 ;  /* 0x0000007b070f7211 */ /* 0x000fe200000f0eff */
[----:B0-----:R-:W-:Y:S01]  /*2c00*/  IMAD R59, R126, 0x33, RZ ;  /* 0x000000337e3b7824 */ /* 0x001fe200078e02ff */
[----:B------:R-:W3:Y:S04]  /*2c10*/  LDG.E.U8 R50, desc[UR6][R26.64] ;  /* 0x000000061a327981 */ /* 0x000ee8000c1e1100 */
[----:B------:R0:W2:Y:S01]  /*2c20*/  LDG.E.U8 R18, desc[UR6][R14.64] ;  /* 0x000000060e127981 */ /* 0x0000a2000c1e1100 */
[----:B------:R-:W-:-:S04]  /*2c30*/  IADD3 R16, P1, R25, R122, RZ ;  /* 0x0000007a19107210 */ /* 0x000fc80007f3e0ff */
[-C--:B------:R-:W-:Y:S01]  /*2c40*/  LEA.HI.X.SX32 R17, R25, R123.reuse, 0x1, P1 ;  /* 0x0000007b19117211 */ /* 0x080fe200008f0eff */
[----:B------:R-:W-:Y:S01]  /*2c50*/  IMAD R25, R126, 0x32, RZ ;  /* 0x000000327e197824 */ /* 0x000fe200078e02ff */
[-C--:B------:R-:W-:Y:S01]  /*2c60*/  IADD3 R6, P1, R5, R122.reuse, RZ ;  /* 0x0000007a05067210 */ /* 0x080fe20007f3e0ff */
[----:B-----5:R1:W-:Y:S03]  /*2c70*/  STL [R1+0x100], R20 ;  /* 0x0001001401007387 */ /* 0x0203e60000100800 */
[----:B------:R-:W-:Y:S01]  /*2c80*/  IADD3 R4, P0, R25, R122, RZ ;  /* 0x0000007a19047210 */ /* 0x000fe20007f1e0ff */
[----:B------:R-:W3:Y:S01]  /*2c90*/  LDG.E.U8 R35, desc[UR6][R16.64] ;  /* 0x0000000610237981 */ /* 0x000ee2000c1e1100 */
[-C--:B------:R-:W-:Y:S02]  /*2ca0*/  LEA.HI.X.SX32 R7, R5, R123.reuse, 0x1, P1 ;  /* 0x0000007b05077211 */ /* 0x080fe400008f0eff */
[----:B------:R-:W-:-:S02]  /*2cb0*/  LEA.HI.X.SX32 R5, R25, R123, 0x1, P0 ;  /* 0x0000007b19057211 */ /* 0x000fc400000f0eff */
[C---:B0-----:R-:W-:Y:S01]  /*2cc0*/  IADD3 R14, P1, R59.reuse, R122, RZ ;  /* 0x0000007a3b0e7210 */ /* 0x041fe20007f3e0ff */
[----:B-1----:R0:W5:Y:S03]  /*2cd0*/  LDG.E.U8 R20, desc[UR6][R44.64] ;  /* 0x000000062c147981 */ /* 0x002166000c1e1100 */
[----:B------:R-:W-:Y:S01]  /*2ce0*/  LEA.HI.X.SX32 R15, R59, R123, 0x1, P1 ;  /* 0x0000007b3b0f7211 */ /* 0x000fe200008f0eff */
[----:B------:R1:W4:Y:S01]  /*2cf0*/  LDG.E.U8 R16, desc[UR6][R6.64] ;  /* 0x0000000606107981 */ /* 0x000322000c1e1100 */
[----:B------:R-:W-:-:S03]  /*2d00*/  IMAD R25, R126, 0x35, RZ ;  /* 0x000000357e197824 */ /* 0x000fc600078e02ff */
[----:B------:R-:W3:Y:S04]  /*2d10*/  LDG.E.U8 R26, desc[UR6][R14.64] ;  /* 0x000000060e1a7981 */ /* 0x000ee8000c1e1100 */
[----:B------:R1:W5:Y:S01]  /*2d20*/  LDG.E.U8 R44, desc[UR6][R4.64] ;  /* 0x00000006042c7981 */ /* 0x000362000c1e1100 */
[C---:B0-----:R-:W-:Y:S02]  /*2d30*/  IMAD R45, R126.reuse, 0x34, RZ ;  /* 0x000000347e2d7824 */ /* 0x041fe400078e02ff */
[----:B------:R-:W-:-:S03]  /*2d40*/  IMAD R17, R126, 0x36, RZ ;  /* 0x000000367e117824 */ /* 0x000fc600078e02ff */
[-C--:B-1----:R-:W-:Y:S02]  /*2d50*/  IADD3 R6, P0, R45, R122.reuse, RZ ;  /* 0x0000007a2d067210 */ /* 0x082fe40007f1e0ff */
[-C--:B------:R-:W-:Y:S01]  /*2d60*/  IADD3 R4, P1, R25, R122.reuse, RZ ;  /* 0x0000007a19047210 */ /* 0x080fe20007f3e0ff */
[C---:B------:R-:W-:Y:S01]  /*2d70*/  IMAD R27, R126.reuse, 0x37, RZ ;  /* 0x000000377e1b7824 */ /* 0x040fe200078e02ff */
[-C--:B------:R-:W-:Y:S02]  /*2d80*/  LEA.HI.X.SX32 R7, R45, R123.reuse, 0x1, P0 ;  /* 0x0000007b2d077211 */ /* 0x080fe400000f0eff */
[-C--:B------:R-:W-:Y:S01]  /*2d90*/  LEA.HI.X.SX32 R5, R25, R123.reuse, 0x1, P1 ;  /* 0x0000007b19057211 */ /* 0x080fe200008f0eff */
[----:B------:R-:W-:Y:S01]  /*2da0*/  IMAD R25, R126, 0x38, RZ ;  /* 0x000000387e197824 */ /* 0x000fe200078e02ff */
[CC--:B------:R-:W-:Y:S01]  /*2db0*/  IADD3 R14, P0, R17.reuse, R122.reuse, RZ ;  /* 0x0000007a110e7210 */ /* 0x0c0fe20007f1e0ff */
[----:B------:R0:W3:Y:S03]  /*2dc0*/  LDG.E.U8 R70, desc[UR6][R6.64] ;  /* 0x0000000606467981 */ /* 0x0000e6000c1e1100 */
[----:B------:R-:W-:Y:S01]  /*2dd0*/  LEA.HI.X.SX32 R15, R17, R123, 0x1, P0 ;  /* 0x0000007b110f7211 */ /* 0x000fe200000f0eff */
[----:B------:R1:W3:Y:S04]  /*2de0*/  LDG.E.U8 R59, desc[UR6][R4.64] ;  /* 0x00000006043b7981 */ /* 0x0002e8000c1e1100 */
[----:B------:R2:W3:Y:S01]  /*2df0*/  LDG.E.U8 R58, desc[UR6][R14.64] ;  /* 0x000000060e3a7981 */ /* 0x0004e2000c1e1100 */
[----:B0-----:R-:W-:-:S02]  /*2e00*/  IADD3 R6, P1, R27, R122, RZ ;  /* 0x0000007a1b067210 */ /* 0x001fc40007f3e0ff */
[----:B-1----:R-:W-:Y:S02]  /*2e10*/  IADD3 R4, P0, R25, R122, RZ ;  /* 0x0000007a19047210 */ /* 0x002fe40007f1e0ff */
[-C--:B------:R-:W-:Y:S02]  /*2e20*/  LEA.HI.X.SX32 R7, R27, R123.reuse, 0x1, P1 ;  /* 0x0000007b1b077211 */ /* 0x080fe400008f0eff */
[----:B------:R-:W-:-:S03]  /*2e30*/  LEA.HI.X.SX32 R5, R25, R123, 0x1, P0 ;  /* 0x0000007b19057211 */ /* 0x000fc600000f0eff */
[----:B------:R0:W3:Y:S04]  /*2e40*/  LDG.E.U8 R45, desc[UR6][R6.64] ;  /* 0x00000006062d7981 */ /* 0x0000e8000c1e1100 */
[----:B--2---:R1:W-:Y:S04]  /*2e50*/  STL [R1+0x16c], R18 ;  /* 0x00016c1201007387 */ /* 0x0043e80000100800 */
[----:B-1----:R1:W2:Y:S01]  /*2e60*/  LDG.E.U8 R18, desc[UR6][R4.64] ;  /* 0x0000000604127981 */ /* 0x0022a2000c1e1100 */
[C---:B------:R-:W-:Y:S02]  /*2e70*/  IMAD R17, R126.reuse, 0x39, RZ ;  /* 0x000000397e117824 */ /* 0x040fe400078e02ff */
[----:B------:R-:W-:-:S02]  /*2e80*/  IMAD R27, R126, 0x3a, RZ ;  /* 0x0000003a7e1b7824 */ /* 0x000fc400078e02ff */
[C---:B------:R-:W-:Y:S01]  /*2e90*/  IMAD R25, R126.reuse, 0x3b, RZ ;  /* 0x0000003b7e197824 */ /* 0x040fe200078e02ff */
[-C--:B------:R-:W-:Y:S02]  /*2ea0*/  IADD3 R14, P1, R17, R122.reuse, RZ ;  /* 0x0000007a110e7210 */ /* 0x080fe40007f3e0ff */
[-C--:B0-----:R-:W-:Y:S02]  /*2eb0*/  IADD3 R6, P0, R27, R122.reuse, RZ ;  /* 0x0000007a1b067210 */ /* 0x081fe40007f1e0ff */
[-C--:B------:R-:W-:Y:S02]  /*2ec0*/  LEA.HI.X.SX32 R15, R17, R123.reuse, 0x1, P1 ;  /* 0x0000007b110f7211 */ /* 0x080fe400008f0eff */
[-C--:B------:R-:W-:Y:S02]  /*2ed0*/  LEA.HI.X.SX32 R7, R27, R123.reuse, 0x1, P0 ;  /* 0x0000007b1b077211 */ /* 0x080fe400000f0eff */
[C---:B-1----:R-:W-:Y:S01]  /*2ee0*/  IADD3 R4, P1, R25.reuse, R122, RZ ;  /* 0x0000007a19047210 */ /* 0x042fe20007f3e0ff */
[----:B----4-:R0:W-:Y:S03]  /*2ef0*/  STL [R1+0x134], R16 ;  /* 0x0001341001007387 */ /* 0x0101e60000100800 */
[----:B------:R-:W-:Y:S01]  /*2f00*/  LEA.HI.X.SX32 R5, R25, R123, 0x1, P1 ;  /* 0x0000007b19057211 */ /* 0x000fe200008f0eff */
[----:B-----5:R1:W-:Y:S01]  /*2f10*/  STL [R1+0x314], R44 ;  /* 0x0003142c01007387 */ /* 0x0203e20000100800 */
[----:B------:R-:W-:-:S03]  /*2f20*/  IMAD R17, R126, 0x3c, RZ ;  /* 0x0000003c7e117824 */ /* 0x000fc600078e02ff */
[----:B0-----:R0:W4:Y:S01]  /*2f30*/  LDG.E.U8 R16, desc[UR6][R14.64] ;  /* 0x000000060e107981 */ /* 0x001122000c1e1100 */
[----:B------:R-:W-:-:S03]  /*2f40*/  IMAD R27, R126, 0x3d, RZ ;  /* 0x0000003d7e1b7824 */ /* 0x000fc600078e02ff */
[----:B-1----:R1:W5:Y:S04]  /*2f50*/  LDG.E.U8 R44, desc[UR6][R6.64] ;  /* 0x00000006062c7981 */ /* 0x002368000c1e1100 */
[----:B---3--:R3:W-:Y:S01]  /*2f60*/  STL [R1+0x130], R26 ;  /* 0x0001301a01007387 */ /* 0x0087e20000100800 */
[-C--:B0-----:R-:W-:Y:S01]  /*2f70*/  IADD3 R14, P0, R17, R122.reuse, RZ ;  /* 0x0000007a110e7210 */ /* 0x081fe20007f1e0ff */
[C---:B------:R-:W-:Y:S01]  /*2f80*/  IMAD R25, R126.reuse, 0x3e, RZ ;  /* 0x0000003e7e197824 */ /* 0x040fe200078e02ff */
[-C--:B-1----:R-:W-:Y:S01]  /*2f90*/  IADD3 R6, P1, R27, R122.reuse, RZ ;  /* 0x0000007a1b067210 */ /* 0x082fe20007f3e0ff */
[----:B---3--:R0:W3:Y:S01]  /*2fa0*/  LDG.E.U8 R26, desc[UR6][R4.64] ;  /* 0x00000006041a7981 */ /* 0x0080e2000c1e1100 */
[-C--:B------:R-:W-:Y:S01]  /*2fb0*/  LEA.HI.X.SX32 R15, R17, R123.reuse, 0x1, P0 ;  /* 0x0000007b110f7211 */ /* 0x080fe200000f0eff */
[C---:B------:R-:W-:Y:S01]  /*2fc0*/  IMAD R17, R126.reuse, 0x3f, RZ ;  /* 0x0000003f7e117824 */ /* 0x040fe200078e02ff */
[----:B------:R-:W-:Y:S01]  /*2fd0*/  LEA.HI.X.SX32 R7, R27, R123, 0x1, P1 ;  /* 0x0000007b1b077211 */ /* 0x000fe200008f0eff */
[----:B------:R-:W-:Y:S01]  /*2fe0*/  IMAD R27, R126, 0xb0, RZ ;  /* 0x000000b07e1b7824 */ /* 0x000fe200078e02ff */
[----:B------:R1:W-:Y:S01]  /*2ff0*/  STL [R1+0x310], R70 ;  /* 0x0003104601007387 */ /* 0x0003e20000100800 */
[----:B0-----:R-:W-:-:S03]  /*3000*/  IADD3 R4, P0, R25, R122, RZ ;  /* 0x0000007a19047210 */ /* 0x001fc60007f1e0ff */
[----:B------:R0:W-:Y:S01]  /*3010*/  STL [R1+0x30c], R59 ;  /* 0x00030c3b01007387 */ /* 0x0001e20000100800 */
[----:B------:R-:W-:-:S03]  /*3020*/  LEA.HI.X.SX32 R5, R25, R123, 0x1, P0 ;  /* 0x0000007b19057211 */ /* 0x000fc600000f0eff */
[----:B-1----:R1:W3:Y:S04]  /*3030*/  LDG.E.U8 R70, desc[UR6][R14.64] ;  /* 0x000000060e467981 */ /* 0x0022e8000c1e1100 */
[----:B0-----:R0:W3:Y:S01]  /*3040*/  LDG.E.U8 R59, desc[UR6][R6.64] ;  /* 0x00000006063b7981 */ /* 0x0010e2000c1e1100 */
[-C--:B-1----:R-:W-:Y:S02]  /*3050*/  IADD3 R14, P1, R17, R122.reuse, RZ ;  /* 0x0000007a110e7210 */ /* 0x082fe40007f3e0ff */
[----:B0-----:R-:W-:Y:S02]  /*3060*/  IADD3 R6, P0, R27, R122, RZ ;  /* 0x0000007a1b067210 */ /* 0x001fe40007f1e0ff */
[-C--:B------:R-:W-:Y:S02]  /*3070*/  LEA.HI.X.SX32 R15, R17, R123.reuse, 0x1, P1 ;  /* 0x0000007b110f7211 */ /* 0x080fe400008f0eff */
[----:B------:R-:W-:Y:S01]  /*3080*/  LEA.HI.X.SX32 R7, R27, R123, 0x1, P0 ;  /* 0x0000007b1b077211 */ /* 0x000fe200000f0eff */
[----:B------:R0:W-:Y:S04]  /*3090*/  STL [R1+0x308], R58 ;  /* 0x0003083a01007387 */ /* 0x0001e80000100800 */
[----:B------:R1:W-:Y:S04]  /*30a0*/  STL [R1+0x304], R45 ;  /* 0x0003042d01007387 */ /* 0x0003e80000100800 */
[----:B0-----:R0:W3:Y:S04]  /*30b0*/  LDG.E.U8 R58, desc[UR6][R4.64] ;  /* 0x00000006043a7981 */ /* 0x0010e8000c1e1100 */
[----:B-1----:R1:W3:Y:S04]  /*30c0*/  LDG.E.U8 R45, desc[UR6][R14.64] ;  /* 0x000000060e2d7981 */ /* 0x0022e8000c1e1100 */
[----:B--2---:R2:W-:Y:S04]  /*30d0*/  STL [R1+0x300], R18 ;  /* 0x0003001201007387 */ /* 0x0045e80000100800 */
[----:B--2---:R2:W3:Y:S01]  /*30e0*/  LDG.E.U8 R18, desc[UR6][R6.64] ;  /* 0x0000000606127981 */ /* 0x0044e2000c1e1100 */
[----:B------:R-:W-:-:S02]  /*30f0*/  IMAD R25, R126, 0xb1, RZ ;  /* 0x000000b17e197824 */ /* 0x000fc400078e02ff */
[C---:B------:R-:W-:Y:S02]  /*3100*/  IMAD R17, R126.reuse, 0xb2, RZ ;  /* 0x000000b27e117824 */ /* 0x040fe400078e02ff */
[C---:B------:R-:W-:Y:S01]  /*3110*/  IMAD R27, R126.reuse, 0xb3, RZ ;  /* 0x000000b37e1b7824 */ /* 0x040fe200078e02ff */
[-C--:B0-----:R-:W-:Y:S02]  /*3120*/  IADD3 R4, P1, R25, R122.reuse, RZ ;  /* 0x0000007a19047210 */ /* 0x081fe40007f3e0ff */
[-C--:B-1----:R-:W-:Y:S02]  /*3130*/  IADD3 R14, P0, R17, R122.reuse, RZ ;  /* 0x0000007a110e7210 */ /* 0x082fe40007f1e0ff */
[-C--:B------:R-:W-:Y:S02]  /*3140*/  LEA.HI.X.SX32 R5, R25, R123.reuse, 0x1, P1 ;  /* 0x0000007b19057211 */ /* 0x080fe400008f0eff */
[-C--:B------:R-:W-:Y:S02]  /*3150*/  LEA.HI.X.SX32 R15, R17, R123.reuse, 0x1, P0 ;  /* 0x0000007b110f7211 */ /* 0x080fe400000f0eff */
[C---:B--2---:R-:W-:Y:S01]  /*3160*/  IADD3 R6, P1, R27.reuse, R122, RZ ;  /* 0x0000007a1b067210 */ /* 0x044fe20007f3e0ff */
[----:B----4-:R0:W-:Y:S03]  /*3170*/  STL [R1+0x2fc], R16 ;  /* 0x0002fc1001007387 */ /* 0x0101e60000100800 */
[----:B------:R-:W-:Y:S01]  /*3180*/  LEA.HI.X.SX32 R7, R27, R123, 0x1, P1 ;  /* 0x0000007b1b077211 */ /* 0x000fe200008f0eff */
[----:B-----5:R1:W-:Y:S01]  /*3190*/  STL [R1+0x2f8], R44 ;  /* 0x0002f82c01007387 */ /* 0x0203e20000100800 */
[----:B------:R-:W-:-:S03]  /*31a0*/  IMAD R25, R126, 0xb4, RZ ;  /* 0x000000b47e197824 */ /* 0x000fc600078e02ff */
[----:B0-----:R0:W2:Y:S01]  /*31b0*/  LDG.E.U8 R16, desc[UR6][R4.64] ;  /* 0x0000000604107981 */ /* 0x0010a2000c1e1100 */
[----:B------:R-:W-:-:S03]  /*31c0*/  IMAD R17, R126, 0xb5, RZ ;  /* 0x000000b57e117824 */ /* 0x000fc600078e02ff */
[----:B-1----:R1:W4:Y:S04]  /*31d0*/  LDG.E.U8 R44, desc[UR6][R14.64] ;  /* 0x000000060e2c7981 */ /* 0x002328000c1e1100 */
        /* <DEDUP_REMOVED lines=13> */
[----:B-1----:R1:W5:Y:S04]  /*32b0*/  LDG.E.U8 R70, desc[UR6][R4.64] ;  /* 0x0000000604467981 */ /* 0x002368000c1e1100 */
[----:B0-----:R0:W5:Y:S01]  /*32c0*/  LDG.E.U8 R59, desc[UR6][R14.64] ;  /* 0x000000060e3b7981 */ /* 0x001162000c1e1100 */
[-C--:B-1----:R-:W-:Y:S02]  /*32d0*/  IADD3 R4, P1, R25, R122.reuse, RZ ;  /* 0x0000007a19047210 */ /* 0x082fe40007f3e0ff */
[----:B0-----:R-:W-:Y:S02]  /*32e0*/  IADD3 R14, P0, R17, R122, RZ ;  /* 0x0000007a110e7210 */ /* 0x001fe40007f1e0ff */
[-C--:B------:R-:W-:Y:S02]  /*32f0*/  LEA.HI.X.SX32 R5, R25, R123.reuse, 0x1, P1 ;  /* 0x0000007b19057211 */ /* 0x080fe400008f0eff */
[----:B------:R-:W-:Y:S01]  /*3300*/  LEA.HI.X.SX32 R15, R17, R123, 0x1, P0 ;  /* 0x0000007b110f7211 */ /* 0x000fe200000f0eff */
[----:B------:R0:W-:Y:S04]  /*3310*/  STL [R1+0x2e0], R58 ;  /* 0x0002e03a01007387 */ /* 0x0001e80000100800 */
[----:B------:R-:W-:Y:S04]  /*3320*/  STL [R1+0x2d8], R45 ;  /* 0x0002d82d01007387 */ /* 0x000fe80000100800 */
[----:B------:R-:W5:Y:S04]  /*3330*/  LDG.E.U8 R72, desc[UR6][R4.64] ;  /* 0x0000000604487981 */ /* 0x000f68000c1e1100 */
[----:B0-----:R0:W5:Y:S04]  /*3340*/  LDG.E.U8 R58, desc[UR6][R6.64] ;  /* 0x00000006063a7981 */ /* 0x001168000c1e1100 */
[----:B------:R1:W-:Y:S04]  /*3350*/  STL [R1+0x2d0], R18 ;  /* 0x0002d01201007387 */ /* 0x0003e80000100800 */
[----:B-1----:R1:W5:Y:S01]  /*3360*/  LDG.E.U8 R18, desc[UR6][R14.64] ;  /* 0x000000060e127981 */ /* 0x002362000c1e1100 */
[----:B------:R-:W-:-:S02]  /*3370*/  IMAD R27, R126, 0xb9, RZ ;  /* 0x000000b97e1b7824 */ /* 0x000fc400078e02ff */
[C---:B------:R-:W-:Y:S02]  /*3380*/  IMAD R25, R126.reuse, 0xba, RZ ;  /* 0x000000ba7e197824 */ /* 0x040fe400078e02ff */
[C---:B------:R-:W-:Y:S01]  /*3390*/  IMAD R17, R126.reuse, 0xbb, RZ ;  /* 0x000000bb7e117824 */ /* 0x040fe200078e02ff */
[-C--:B0-----:R-:W-:Y:S02]  /*33a0*/  IADD3 R6, P1, R27, R122.reuse, RZ ;  /* 0x0000007a1b067210 */ /* 0x081fe40007f3e0ff */
[-C--:B------:R-:W-:Y:S02]  /*33b0*/  IADD3 R4, P0, R25, R122.reuse, RZ ;  /* 0x0000007a19047210 */ /* 0x080fe40007f1e0ff */
[-C--:B------:R-:W-:Y:S02]  /*33c0*/  LEA.HI.X.SX32 R7, R27, R123.reuse, 0x1, P1 ;  /* 0x0000007b1b077211 */ /* 0x080fe400008f0eff */
[-C--:B------:R-:W-:Y:S02]  /*33d0*/  LEA.HI.X.SX32 R5, R25, R123.reuse, 0x1, P0 ;  /* 0x0000007b19057211 */ /* 0x080fe400000f0eff */
[C---:B-1----:R-:W-:Y:S01]  /*33e0*/  IADD3 R14, P1, R17.reuse, R122, RZ ;  /* 0x0000007a110e7210 */ /* 0x042fe20007f3e0ff */
[----:B--2---:R0:W-:Y:S03]  /*33f0*/  STL [R1+0x2c8], R16 ;  /* 0x0002c81001007387 */ /* 0x0041e60000100800 */
[----:B------:R-:W-:Y:S01]  /*3400*/  LEA.HI.X.SX32 R15, R17, R123, 0x1, P1 ;  /* 0x0000007b110f7211 */ /* 0x000fe200008f0eff */
[----:B----4-:R1:W-:Y:S01]  /*3410*/  STL [R1+0x2c4], R44 ;  /* 0x0002c42c01007387 */ /* 0x0103e20000100800 */
        /* <DEDUP_REMOVED lines=12> */
[----:B------:R-:W-:Y:S01]  /*34e0*/  IMAD.SHL.U32 R17, R126, 0x40, RZ ;  /* 0x000000407e117824 */ /* 0x000fe200078e00ff */
[----:B-----5:R1:W-:Y:S01]  /*34f0*/  STL [R1+0x2b4], R70 ;  /* 0x0002b44601007387 */ /* 0x0203e20000100800 */
        /* <DEDUP_REMOVED lines=50> */
[----:B------:R1:W-:Y:S04]  /*3820*/  STL [R1+0x268], R45 ;  /* 0x0002682d01007387 */ /* 0x0003e80000100800 */
[----:B0-----:R0:W5:Y:S04]  /*3830*/  LDG.E.U8 R58, desc[UR6][R4.64] ;  /* 0x00000006043a7981 */ /* 0x001168000c1e1100 */
[----:B-1----:R1:W5:Y:S04]  /*3840*/  LDG.E.U8 R45, desc[UR6][R14.64] ;  /* 0x000000060e2d7981 */ /* 0x002368000c1e1100 */
[----:B------:R0:W-:Y:S04]  /*3850*/  STL [R1+0x2ec], R18 ;  /* 0x0002ec1201007387 */ /* 0x0001e80000100800 */
[----:B0-----:R0:W5:Y:S01]  /*3860*/  LDG.E.U8 R18, desc[UR6][R6.64] ;  /* 0x0000000606127981 */ /* 0x001162000c1e1100 */
[----:B------:R-:W-:-:S02]  /*3870*/  IMAD R17, R126, 0x49, RZ ;  /* 0x000000497e117824 */ /* 0x000fc400078e02ff */
[C---:B------:R-:W-:Y:S02]  /*3880*/  IMAD R25, R126.reuse, 0x4a, RZ ;  /* 0x0000004a7e197824 */ /* 0x040fe400078e02ff */
[C---:B------:R-:W-:Y:S01]  /*3890*/  IMAD R27, R126.reuse, 0x4b, RZ ;  /* 0x0000004b7e1b7824 */ /* 0x040fe200078e02ff */
[-C--:B------:R-:W-:Y:S02]  /*38a0*/  IADD3 R4, P1, R17, R122.reuse, RZ ;  /* 0x0000007a11047210 */ /* 0x080fe40007f3e0ff */
[-C--:B-1----:R-:W-:Y:S02]  /*38b0*/  IADD3 R14, P0, R25, R122.reuse, RZ ;  /* 0x0000007a190e7210 */ /* 0x082fe40007f1e0ff */
[-C--:B------:R-:W-:Y:S02]  /*38c0*/  LEA.HI.X.SX32 R5, R17, R123.reuse, 0x1, P1 ;  /* 0x0000007b11057211 */ /* 0x080fe400008f0eff */
[-C--:B------:R-:W-:Y:S02]  /*38d0*/  LEA.HI.X.SX32 R15, R25, R123.reuse, 0x1, P0 ;  /* 0x0000007b190f7211 */ /* 0x080fe400000f0eff */
[C---:B0-----:R-:W-:Y:S01]  /*38e0*/  IADD3 R6, P1, R27.reuse, R122, RZ ;  /* 0x0000007a1b067210 */ /* 0x041fe20007f3e0ff */
        /* <DEDUP_REMOVED lines=56> */
[----:B-----5:R1:W-:Y:S04]  /*3c70*/  STL [R1+0x280], R70 ;  /* 0x0002804601007387 */ /* 0x0203e80000100800 */
[----:B------:R5:W3:Y:S01]  /*3c80*/  LDG.E.U8 R72, desc[UR6][R4.64] ;  /* 0x0000000604487981 */ /* 0x000ae2000c1e1100 */
[----:B0-----:R-:W-:-:S04]  /*3c90*/  IADD3 R14, P0, R25, R122, RZ ;  /* 0x0000007a190e7210 */ /* 0x001fc80007f1e0ff */
[-C--:B------:R-:W-:Y:S01]  /*3ca0*/  LEA.HI.X.SX32 R15, R25, R123.reuse, 0x1, P0 ;  /* 0x0000007b190f7211 */ /* 0x080fe200000f0eff */
[----:B-1----:R0:W3:Y:S01]  /*3cb0*/  LDG.E.U8 R70, desc[UR6][R6.64] ;  /* 0x0000000606467981 */ /* 0x0020e2000c1e1100 */
[-C--:B-----5:R-:W-:Y:S02]  /*3cc0*/  IADD3 R4, P0, R17, R122.reuse, RZ ;  /* 0x0000007a11047210 */ /* 0x0a0fe40007f1e0ff */
[----:B0-----:R-:W-:Y:S01]  /*3cd0*/  IADD3 R6, P1, R27, R122, RZ ;  /* 0x0000007a1b067210 */ /* 0x001fe20007f3e0ff */
[----:B------:R-:W-:Y:S01]  /*3ce0*/  STL [R1+0x278], R59 ;  /* 0x0002783b01007387 */ /* 0x000fe20000100800 */
[-C--:B------:R-:W-:Y:S02]  /*3cf0*/  LEA.HI.X.SX32 R5, R17, R123.reuse, 0x1, P0 ;  /* 0x0000007b11057211 */ /* 0x080fe400000f0eff */
[----:B------:R-:W-:-:S05]  /*3d00*/  LEA.HI.X.SX32 R7, R27, R123, 0x1, P1 ;  /* 0x0000007b1b077211 */ /* 0x000fca00008f0eff */
[----:B------:R-:W5:Y:S04]  /*3d10*/  LDG.E.U8 R73, desc[UR6][R6.64] ;  /* 0x0000000606497981 */ /* 0x000f68000c1e1100 */
[----:B------:R0:W-:Y:S04]  /*3d20*/  STL [R1+0x26c], R58 ;  /* 0x00026c3a01007387 */ /* 0x0001e80000100800 */
[----:B------:R-:W-:Y:S04]  /*3d30*/  STL [R1+0x264], R45 ;  /* 0x0002642d01007387 */ /* 0x000fe80000100800 */
        /* <DEDUP_REMOVED lines=36> */
[----:B------:R-:W-:-:S03]  /*3f80*/  LEA.HI.X.SX32 R7, R17, R123, 0x1, P0 ;  /* 0x0000007b11077211 */ /* 0x000fc600000f0eff */
[----:B------:R-:W3:Y:S04]  /*3f90*/  LDG.E.U8 R45, desc[UR6][R14.64] ;  /* 0x000000060e2d7981 */ /* 0x000ee8000c1e1100 */
[----:B-----5:R0:W-:Y:S04]  /*3fa0*/  STL [R1+0x244], R58 ;  /* 0x0002443a01007387 */ /* 0x0201e80000100800 */
        /* <DEDUP_REMOVED lines=28> */
[----:B------:R1:W-:Y:S04]  /*4170*/  STL [R1+0x214], R70 ;  /* 0x0002144601007387 */ /* 0x0003e80000100800 */
[----:B------:R1:W3:Y:S01]  /*4180*/  LDG.E.U8 R59, desc[UR6][R14.64] ;  /* 0x000000060e3b7981 */ /* 0x0002e2000c1e1100 */
[----:B0-----:R-:W-:-:S04]  /*4190*/  IADD3 R6, P0, R17, R122, RZ ;  /* 0x0000007a11067210 */ /* 0x001fc80007f1e0ff */
[-C--:B------:R-:W-:Y:S01]  /*41a0*/  LEA.HI.X.SX32 R7, R17, R123.reuse, 0x1, P0 ;  /* 0x0000007b11077211 */ /* 0x080fe200000f0eff */
[----:B-1----:R0:W3:Y:S01]  /*41b0*/  LDG.E.U8 R70, desc[UR6][R4.64] ;  /* 0x0000000604467981 */ /* 0x0020e2000c1e1100 */
[-C--:B------:R-:W-:Y:S02]  /*41c0*/  IADD3 R14, P0, R27, R122.reuse, RZ ;  /* 0x0000007a1b0e7210 */ /* 0x080fe40007f1e0ff */
[----:B0-----:R-:W-:Y:S01]  /*41d0*/  IADD3 R4, P1, R25, R122, RZ ;  /* 0x0000007a19047210 */ /* 0x001fe20007f3e0ff */
[----:B------:R-:W-:Y:S01]  /*41e0*/  STL [R1+0x20c], R72 ;  /* 0x00020c4801007387 */ /* 0x000fe20000100800 */
[-C--:B------:R-:W-:Y:S02]  /*41f0*/  LEA.HI.X.SX32 R15, R27, R123.reuse, 0x1, P0 ;  /* 0x0000007b1b0f7211 */ /* 0x080fe400000f0eff */
[----:B------:R-:W-:Y:S01]  /*4200*/  LEA.HI.X.SX32 R5, R25, R123, 0x1, P1 ;  /* 0x0000007b19057211 */ /* 0x000fe200008f0eff */
[----:B-----5:R0:W-:Y:S04]  /*4210*/  STL [R1+0x204], R58 ;  /* 0x0002043a01007387 */ /* 0x0201e80000100800 */
        /* <DEDUP_REMOVED lines=90> */
[-C--:B------:R-:W-:Y:S01]  /*47c0*/  LEA.HI.X.SX32 R5, R25, R123.reuse, 0x1, P1 ;  /* 0x0000007b19057211 */ /* 0x080fe200008f0eff */
[C---:B------:R-:W-:Y:S01]  /*47d0*/  IMAD R25, R126.reuse, 0xdc, RZ ;  /* 0x000000dc7e197824 */ /* 0x040fe200078e02ff */
[-C--:B------:R-:W-:Y:S01]  /*47e0*/  LEA.HI.X.SX32 R15, R27, R123.reuse, 0x1, P0 ;  /* 0x0000007b1b0f7211 */ /* 0x080fe200000f0eff */
[C---:B------:R-:W-:Y:S01]  /*47f0*/  IMAD R27, R126.reuse, 0xdd, RZ ;  /* 0x000000dd7e1b7824 */ /* 0x040fe200078e02ff */
[C---:B0-----:R-:W-:Y:S01]  /*4800*/  IADD3 R6, P1, R17.reuse, R122, RZ ;  /* 0x0000007a11067210 */ /* 0x041fe20007f3e0ff */
[----:B--2---:R0:W-:Y:S03]  /*4810*/  STL [R1+0x1dc], R16 ;  /* 0x0001dc1001007387 */ /* 0x0041e60000100800 */
[----:B------:R-:W-:Y:S01]  /*4820*/  LEA.HI.X.SX32 R7, R17, R123, 0x1, P1 ;  /* 0x0000007b11077211 */ /* 0x000fe200008f0eff */
[----:B----4-:R1:W-:Y:S01]  /*4830*/  STL [R1+0x1d8], R44 ;  /* 0x0001d82c01007387 */ /* 0x0103e20000100800 */
[----:B------:R-:W-:-:S03]  /*4840*/  IMAD R17, R126, 0xde, RZ ;  /* 0x000000de7e117824 */ /* 0x000fc600078e02ff */
[----:B0-----:R0:W2:Y:S04]  /*4850*/  LDG.E.U8 R16, desc[UR6][R4.64] ;  /* 0x0000000604107981 */ /* 0x0010a8000c1e1100 */
[----:B-1----:R1:W4:Y:S01]  /*4860*/  LDG.E.U8 R44, desc[UR6][R14.64] ;  /* 0x000000060e2c7981 */ /* 0x002322000c1e1100 */
[----:B0-----:R-:W-:-:S03]  /*4870*/  IADD3 R4, P0, R25, R122, RZ ;  /* 0x0000007a19047210 */ /* 0x001fc60007f1e0ff */
[----:B---3--:R0:W-:Y:S01]  /*4880*/  STL [R1+0x1d4], R26 ;  /* 0x0001d41a01007387 */ /* 0x0081e20000100800 */
[-C--:B-1----:R-:W-:Y:S02]  /*4890*/  IADD3 R14, P1, R27, R122.reuse, RZ ;  /* 0x0000007a1b0e7210 */ /* 0x082fe40007f3e0ff */
[-C--:B------:R-:W-:Y:S01]  /*48a0*/  LEA.HI.X.SX32 R5, R25, R123.reuse, 0x1, P0 ;  /* 0x0000007b19057211 */ /* 0x080fe200000f0eff */
[----:B------:R-:W-:Y:S01]  /*48b0*/  IMAD R25, R126, 0xdf, RZ ;  /* 0x000000df7e197824 */ /* 0x000fe200078e02ff */
[----:B------:R-:W-:Y:S01]  /*48c0*/  LEA.HI.X.SX32 R15, R27, R123, 0x1, P1 ;  /* 0x0000007b1b0f7211 */ /* 0x000fe200008f0eff */
[----:B0-----:R0:W3:Y:S04]  /*48d0*/  LDG.E.U8 R26, desc[UR6][R6.64] ;  /* 0x00000006061a7981 */ /* 0x0010e8000c1e1100 */
[----:B------:R1:W3:Y:S04]  /*48e0*/  LDG.E.U8 R107, desc[UR6][R4.64] ;  /* 0x00000006046b7981 */ /* 0x0002e8000c1e1100 */
[----:B------:R1:W3:Y:S01]  /*48f0*/  LDG.E.U8 R75, desc[UR6][R14.64] ;  /* 0x000000060e4b7981 */ /* 0x0002e2000c1e1100 */
[----:B0-----:R-:W-:-:S02]  /*4900*/  IADD3 R6, P0, R17, R122, RZ ;  /* 0x0000007a11067210 */ /* 0x001fc40007f1e0ff */
[-C--:B-1----:R-:W-:Y:S02]  /*4910*/  IADD3 R4, P1, R25, R122.reuse, RZ ;  /* 0x0000007a19047210 */ /* 0x082fe40007f3e0ff */
[-C--:B------:R-:W-:Y:S01]  /*4920*/  LEA.HI.X.SX32 R7, R17, R123.reuse, 0x1, P0 ;  /* 0x0000007b11077211 */ /* 0x080fe200000f0eff */
[C---:B------:R-:W-:Y:S01]  /*4930*/  IMAD R17, R126.reuse, 0x60, RZ ;  /* 0x000000607e117824 */ /* 0x040fe200078e02ff */
[-C--:B------:R-:W-:Y:S01]  /*4940*/  LEA.HI.X.SX32 R5, R25, R123.reuse, 0x1, P1 ;  /* 0x0000007b19057211 */ /* 0x080fe200008f0eff */
[C---:B------:R-:W-:Y:S01]  /*4950*/  IMAD R25, R126.reuse, 0x61, RZ ;  /* 0x000000617e197824 */ /* 0x040fe200078e02ff */
[----:B------:R-:W-:Y:S01]  /*4960*/  STL [R1+0x1d0], R70 ;  /* 0x0001d04601007387 */ /* 0x000fe20000100800 */
[----:B------:R-:W-:Y:S01]  /*4970*/  IMAD R27, R126, 0x62, RZ ;  /* 0x000000627e1b7824 */ /* 0x000fe200078e02ff */
[C---:B------:R-:W-:Y:S02]  /*4980*/  IADD3 R14, P0, R17.reuse, R122, RZ ;  /* 0x0000007a110e7210 */ /* 0x040fe40007f1e0ff */
[----:B------:R0:W-:Y:S02]  /*4990*/  STL [R1+0x1cc], R59 ;  /* 0x0001cc3b01007387 */ /* 0x0001e40000100800 */
[----:B------:R-:W-:-:S02]  /*49a0*/  LEA.HI.X.SX32 R15, R17, R123, 0x1, P0 ;  /* 0x0000007b110f7211 */ /* 0x000fc400000f0eff */
[----:B------:R1:W3:Y:S04]  /*49b0*/  LDG.E.U8 R74, desc[UR6][R6.64] ;  /* 0x00000006064a7981 */ /* 0x0002e8000c1e1100 */
[----:B0-----:R0:W3:Y:S01]  /*49c0*/  LDG.E.U8 R59, desc[UR6][R4.64] ;  /* 0x00000006043b7981 */ /* 0x0010e2000c1e1100 */
[-C--:B-1----:R-:W-:Y:S02]  /*49d0*/  IADD3 R6, P0, R27, R122.reuse, RZ ;  /* 0x0000007a1b067210 */ /* 0x082fe40007f1e0ff */
[----:B0-----:R-:W-:Y:S01]  /*49e0*/  IADD3 R4, P1, R25, R122, RZ ;  /* 0x0000007a19047210 */ /* 0x001fe20007f3e0ff */
[----:B-----5:R0:W-:Y:S01]  /*49f0*/  STL [R1+0x1c8], R58 ;  /* 0x0001c83a01007387 */ /* 0x0201e20000100800 */
[-C--:B------:R-:W-:Y:S02]  /*4a00*/  LEA.HI.X.SX32 R7, R27, R123.reuse, 0x1, P0 ;  /* 0x0000007b1b077211 */ /* 0x080fe400000f0eff */
[----:B------:R-:W-:Y:S01]  /*4a10*/  LEA.HI.X.SX32 R5, R25, R123, 0x1, P1 ;  /* 0x0000007b19057211 */ /* 0x000fe200008f0eff */
[----:B------:R-:W-:Y:S04]  /*4a20*/  STL [R1+0x1c4], R45 ;  /* 0x0001c42d01007387 */ /* 0x000fe80000100800 */
[----:B------:R-:W5:Y:S04]  /*4a30*/  LDG.E.U8 R73, desc[UR6][R4.64] ;  /* 0x0000000604497981 */ /* 0x000f68000c1e1100 */
[----:B0-----:R-:W5:Y:S04]  /*4a40*/  LDG.E.U8 R58, desc[UR6][R6.64] ;  /* 0x00000006063a7981 */ /* 0x001f68000c1e1100 */
[----:B------:R0:W-:Y:S04]  /*4a50*/  STL [R1+0x1c0], R18 ;  /* 0x0001c01201007387 */ /* 0x0001e80000100800 */
[----:B0-----:R0:W5:Y:S01]  /*4a60*/  LDG.E.U8 R18, desc[UR6][R14.64] ;  /* 0x000000060e127981 */ /* 0x001162000c1e1100 */
[----:B------:R-:W-:-:S02]  /*4a70*/  IMAD R17, R126, 0x63, RZ ;  /* 0x000000637e117824 */ /* 0x000fc400078e02ff */
[C---:B------:R-:W-:Y:S02]  /*4a80*/  IMAD R45, R126.reuse, 0x64, RZ ;  /* 0x000000647e2d7824 */ /* 0x040fe400078e02ff */
[----:B------:R-:W-:Y:S01]  /*4a90*/  IMAD R25, R126, 0x65, RZ ;  /* 0x000000657e197824 */ /* 0x000fe200078e02ff */
[----:B0-----:R-:W-:-:S04]  /*4aa0*/  IADD3 R14, P1, R17, R122, RZ ;  /* 0x0000007a110e7210 */ /* 0x001fc80007f3e0ff */
[-C--:B------:R-:W-:Y:S01]  /*4ab0*/  IADD3 R4, P0, R25, R122.reuse, RZ ;  /* 0x0000007a19047210 */ /* 0x080fe20007f1e0ff */
[----:B--2---:R0:W-:Y:S01]  /*4ac0*/  STL [R1+0x1bc], R16 ;  /* 0x0001bc1001007387 */ /* 0x0041e20000100800 */
[-C--:B------:R-:W-:Y:S02]  /*4ad0*/  LEA.HI.X.SX32 R15, R17, R123.reuse, 0x1, P1 ;  /* 0x0000007b110f7211 */ /* 0x080fe400008f0eff */
[-C--:B------:R-:W-:Y:S02]  /*4ae0*/  LEA.HI.X.SX32 R5, R25, R123.reuse, 0x1, P0 ;  /* 0x0000007b19057211 */ /* 0x080fe400000f0eff */
[CC--:B0-----:R-:W-:Y:S01]  /*4af0*/  IADD3 R16, P2, R45.reuse, R122.reuse, RZ ;  /* 0x0000007a2d107210 */ /* 0x0c1fe20007f5e0ff */
[----:B----4-:R0:W-:Y:S03]  /*4b00*/  STL [R1+0x1b8], R44 ;  /* 0x0001b82c01007387 */ /* 0x0101e60000100800 */
[-C--:B------:R-:W-:Y:S01]  /*4b10*/  LEA.HI.X.SX32 R17, R45, R123.reuse, 0x1, P2 ;  /* 0x0000007b2d117211 */ /* 0x080fe200010f0eff */
[----:B------:R1:W2:Y:S01]  /*4b20*/  LDG.E.U8 R72, desc[UR6][R14.64] ;  /* 0x000000060e487981 */ /* 0x0002a2000c1e1100 */
[C---:B------:R-:W-:Y:S01]  /*4b30*/  IMAD R25, R126.reuse, 0x67, RZ ;  /* 0x000000677e197824 */ /* 0x040fe200078e02ff */
[----:B------:R-:W4:Y:S01]  /*4b40*/  LDC R45, c[0x0][0x248] ;  /* 0x00009200ff2d7b82 */ /* 0x000f220000000800 */
[C---:B------:R-:W-:Y:S01]  /*4b50*/  IMAD R27, R126.reuse, 0x66, RZ ;  /* 0x000000667e1b7824 */ /* 0x040fe200078e02ff */
[----:B------:R1:W2:Y:S04]  /*4b60*/  LDG.E.U8 R70, desc[UR6][R16.64] ;  /* 0x0000000610467981 */ /* 0x0002a8000c1e1100 */
[----:B---3--:R3:W-:Y:S01]  /*4b70*/  STL [R1+0x1b4], R26 ;  /* 0x0001b41a01007387 */ /* 0x0087e20000100800 */
[----:B------:R-:W-:Y:S01]  /*4b80*/  IMAD R7, R126, 0x68, RZ ;  /* 0x000000687e077824 */ /* 0x000fe200078e02ff */
[----:B0-----:R-:W0:Y:S02]  /*4b90*/  LDC R44, c[0x0][0x248] ;  /* 0x00009200ff2c7b82 */ /* 0x001e240000000800 */
[----:B------:R-:W-:Y:S04]  /*4ba0*/  STL [R1+0x1b0], R107 ;  /* 0x0001b06b01007387 */ /* 0x000fe80000100800 */
[----:B------:R3:W-:Y:S01]  /*4bb0*/  STL [R1+0x1ac], R75 ;  /* 0x0001ac4b01007387 */ /* 0x0007e20000100800 */
[-C--:B-1----:R-:W-:Y:S01]  /*4bc0*/  IADD3 R14, P0, R27, R122.reuse, RZ ;  /* 0x0000007a1b0e7210 */ /* 0x082fe20007f1e0ff */
[----:B---3--:R-:W1:Y:S01]  /*4bd0*/  LDC R26, c[0x0][0x248] ;  /* 0x00009200ff1a7b82 */ /* 0x008e620000000800 */
[----:B------:R-:W-:Y:S01]  /*4be0*/  IADD3 R6, P2, R7, R122, RZ ;  /* 0x0000007a07067210 */ /* 0x000fe20007f5e0ff */
[----:B------:R3:W2:Y:S01]  /*4bf0*/  LDG.E.U8 R75, desc[UR6][R4.64] ;  /* 0x00000006044b7981 */ /* 0x0006a2000c1e1100 */
[----:B------:R-:W-:-:S05]  /*4c00*/  LEA.HI.X.SX32 R15, R27, R123, 0x1, P0 ;  /* 0x0000007b1b0f7211 */ /* 0x000fca00000f0eff */
[----:B------:R-:W0:Y:S01]  /*4c10*/  LDC R16, c[0x0][0x248] ;  /* 0x00009200ff107b82 */ /* 0x000e220000000800 */
[----:B------:R-:W-:Y:S01]  /*4c20*/  LEA.HI.X.SX32 R7, R7, R123, 0x1, P2 ;  /* 0x0000007b07077211 */ /* 0x000fe200010f0eff */
[----:B------:R4:W2:Y:S01]  /*4c30*/  LDG.E.U8 R107, desc[UR6][R14.64] ;  /* 0x000000060e6b7981 */ /* 0x0008a2000c1e1100 */
[----:B---3--:R-:W-:-:S05]  /*4c40*/  IADD3 R4, P1, R25, R122, RZ ;  /* 0x0000007a19047210 */ /* 0x008fca0007f3e0ff */
[----:B------:R-:W3:Y:S01]  /*4c50*/  LDC R17, c[0x0][0x248] ;  /* 0x00009200ff117b82 */ /* 0x000ee20000000800 */
[----:B------:R-:W-:Y:S01]  /*4c60*/  LEA.HI.X.SX32 R5, R25, R123, 0x1, P1 ;  /* 0x0000007b19057211 */ /* 0x000fe200008f0eff */
[----:B------:R-:W-:Y:S01]  /*4c70*/  IMAD R25, R126, 0x69, RZ ;  /* 0x000000697e197824 */ /* 0x000fe200078e02ff */
[----:B------:R4:W-:Y:S05]  /*4c80*/  STL [R1+0x1a8], R74 ;  /* 0x0001a84a01007387 */ /* 0x0009ea0000100800 */
[----:B----4-:R-:W4:Y:S01]  /*4c90*/  LDC R14, c[0x0][0x248] ;  /* 0x00009200ff0e7b82 */ /* 0x010f220000000800 */
[----:B------:R1:W-:Y:S04]  /*4ca0*/  STL [R1+0x1a4], R59 ;  /* 0x0001a43b01007387 */ /* 0x0003e80000100800 */
[----:B------:R1:W4:Y:S01]  /*4cb0*/  LDG.E.U8 R74, desc[UR6][R4.64] ;  /* 0x00000006044a7981 */ /* 0x000322000c1e1100 */
[----:B------:R-:W-:-:S02]  /*4cc0*/  IMAD R45, R45, 0x191, RZ ;  /* 0x000001912d2d7824 */ /* 0x000fc400078e02ff */
[----:B------:R-:W4:Y:S01]  /*4cd0*/  LDC R15, c[0x0][0x248] ;  /* 0x00009200ff0f7b82 */ /* 0x000f220000000800 */
[----:B-1----:R-:W4:Y:S01]  /*4ce0*/  LDG.E.U8 R59, desc[UR6][R6.64] ;  /* 0x00000006063b7981 */ /* 0x002f22000c1e1100 */
[----:B------:R-:W-:-:S04]  /*4cf0*/  IADD3 R4, P0, R25, R122, RZ ;  /* 0x0000007a19047210 */ /* 0x000fc80007f1e0ff */
[----:B------:R-:W-:Y:S01]  /*4d00*/  LEA.HI.X.SX32 R5, R25, R123, 0x1, P0 ;  /* 0x0000007b19057211 */ /* 0x000fe200000f0eff */
[----:B-----5:R1:W-:Y:S04]  /*4d10*/  STL [R1+0x1a0], R18 ;  /* 0x0001a01201007387 */ /* 0x0203e80000100800 */
[----:B------:R-:W-:Y:S04]  /*4d20*/  STL [R1+0x19c], R73 ;  /* 0x00019c4901007387 */ /* 0x000fe80000100800 */
[----:B------:R5:W-:Y:S01]  /*4d30*/  STL [R1+0x198], R58 ;  /* 0x0001983a01007387 */ /* 0x000be20000100800 */
[----:B------:R-:W-:Y:S01]  /*4d40*/  IMAD R25, R26, 0x10b, RZ ;  /* 0x0000010b1a197824 */ /* 0x000fe200078e02ff */
[----:B-1----:R-:W1:Y:S02]  /*4d50*/  LDC R18, c[0x0][0x248] ;  /* 0x00009200ff127b82 */ /* 0x002e640000000800 */
[----:B-----5:R5:W4:Y:S02]  /*4d60*/  LDG.E.U8 R58, desc[UR6][R4.64] ;  /* 0x00000006043a7981 */ /* 0x020b24000c1e1100 */
[----:B-----5:R-:W-:-:S02]  /*4d70*/  IADD3 R4, P0, R25, R122, RZ ;  /* 0x0000007a19047210 */ /* 0x020fc40007f1e0ff */
[----:B--2---:R2:W-:Y:S02]  /*4d80*/  STL [R1+0x194], R72 ;  /* 0x0001944801007387 */ /* 0x0045e40000100800 */
[-C--:B------:R-:W-:Y:S01]  /*4d90*/  LEA.HI.X.SX32 R5, R25, R123.reuse, 0x1, P0 ;  /* 0x0000007b19057211 */ /* 0x080fe200000f0eff */
[----:B0-----:R-:W-:Y:S01]  /*4da0*/  IMAD R25, R16, 0x192, RZ ;  /* 0x0000019210197824 */ /* 0x001fe200078e02ff */
[----:B------:R0:W-:Y:S01]  /*4db0*/  STL [R1+0x190], R70 ;  /* 0x0001904601007387 */ /* 0x0001e20000100800 */
[----:B------:R-:W-:Y:S01]  /*4dc0*/  IMAD R27, R44, 0x190, RZ ;  /* 0x000001902c1b7824 */ /* 0x000fe200078e02ff */
[----:B------:R-:W5:Y:S01]  /*4dd0*/  LDC R16, c[0x0][0x248] ;  /* 0x00009200ff107b82 */ /* 0x000f620000000800 */
[C---:B--2---:R-:W-:Y:S01]  /*4de0*/  IADD3 R72, P2, R45.reuse, R122, RZ ;  /* 0x0000007a2d487210 */ /* 0x044fe20007f5e0ff */
[----:B0-----:R0:W2:Y:S03]  /*4df0*/  LDG.E.U8 R70, desc[UR6][R4.64] ;  /* 0x0000000604467981 */ /* 0x0010a6000c1e1100 */
[----:B------:R-:W-:-:S03]  /*4e00*/  LEA.HI.X.SX32 R73, R45, R123, 0x1, P2 ;  /* 0x0000007b2d497211 */ /* 0x000fc600010f0eff */
[----:B------:R-:W5:Y:S01]  /*4e10*/  LDC R44, c[0x0][0x248] ;  /* 0x00009200ff2c7b82 */ /* 0x000f620000000800 */
[-C--:B------:R-:W-:Y:S01]  /*4e20*/  IADD3 R6, P1, R27, R122.reuse, RZ ;  /* 0x0000007a1b067210 */ /* 0x080fe20007f3e0ff */
[----:B---3--:R-:W-:Y:S01]  /*4e30*/  IMAD R17, R17, 0x193, RZ ;  /* 0x0000019311117824 */ /* 0x008fe200078e02ff */
[----:B------:R-:W3:Y:S01]  /*4e40*/  LDG.E.U8 R72, desc[UR6][R72.64] ;  /* 0x0000000648487981 */ /* 0x000ee2000c1e1100 */
[----:B0-----:R-:W-:-:S04]  /*4e50*/  IADD3 R4, P0, R25, R122, RZ ;  /* 0x0000007a19047210 */ /* 0x001fc80007f1e0ff */
[----:B------:R-:W0:Y:S01]  /*4e60*/  LDC R45, c[0x0][0x248] ;  /* 0x00009200ff2d7b82 */ /* 0x000e220000000800 */
[-C--:B------:R-:W-:Y:S01]  /*4e70*/  LEA.HI.X.SX32 R5, R25, R123.reuse, 0x1, P0 ;  /* 0x0000007b19057211 */ /* 0x080fe200000f0eff */
[----:B------:R1:W-:Y:S01]  /*4e80*/  STL [R1+0x18c], R75 ;  /* 0x00018c4b01007387 */ /* 0x0003e20000100800 */
[----:B------:R-:W-:Y:S01]  /*4e90*/  LEA.HI.X.SX32 R7, R27, R123, 0x1, P1 ;  /* 0x0000007b1b077211 */ /* 0x000fe200008f0eff */
[----:B----4-:R-:W-:Y:S02]  /*4ea0*/  IMAD R25, R14, 0x195, RZ ;  /* 0x000001950e197824 */ /* 0x010fe400078e02ff */
[----:B------:R4:W2:Y:S01]  /*4eb0*/  LDG.E.U8 R110, desc[UR6][R4.64] ;  /* 0x00000006046e7981 */ /* 0x0008a2000c1e1100 */
[----:B-1----:R-:W-:-:S03]  /*4ec0*/  IMAD R75, R18, 0x194, RZ ;  /* 0x00000194124b7824 */ /* 0x002fc600078e02ff */
[----:B------:R-:W-:Y:S01]  /*4ed0*/  STL [R1+0x188], R107 ;  /* 0x0001886b01007387 */ /* 0x000fe20000100800 */
[----:B------:R-:W1:Y:S01]  /*4ee0*/  LDC R18, c[0x0][0x248] ;  /* 0x00009200ff127b82 */ /* 0x000e620000000800 */
[-C--:B----4-:R-:W-:Y:S02]  /*4ef0*/  IADD3 R4, P0, R17, R122.reuse, RZ ;  /* 0x0000007a11047210 */ /* 0x090fe40007f1e0ff */
[----:B------:R4:W3:Y:S01]  /*4f00*/  LDG.E.U8 R27, desc[UR6][R6.64] ;  /* 0x00000006061b7981 */ /* 0x0008e2000c1e1100 */
[-C--:B------:R-:W-:Y:S02]  /*4f10*/  IADD3 R14, P1, R75, R122.reuse, RZ ;  /* 0x0000007a4b0e7210 */ /* 0x080fe40007f3e0ff */
[----:B------:R-:W-:Y:S02]  /*4f20*/  LEA.HI.X.SX32 R5, R17, R123, 0x1, P0 ;  /* 0x0000007b11057211 */ /* 0x000fe400000f0eff */
[----:B------:R-:W1:Y:S01]  /*4f30*/  LDC R17, c[0x0][0x248] ;  /* 0x00009200ff117b82 */ /* 0x000e620000000800 */
[----:B------:R-:W-:Y:S01]  /*4f40*/  STL [R1+0x184], R74 ;  /* 0x0001844a01007387 */ /* 0x000fe20000100800 */
[----:B----4-:R-:W-:-:S03]  /*4f50*/  IADD3 R6, P0, R25, R122, RZ ;  /* 0x0000007a19067210 */ /* 0x010fc60007f1e0ff */
[----:B------:R4:W-:Y:S01]  /*4f60*/  STL [R1+0x180], R59 ;  /* 0x0001803b01007387 */ /* 0x0009e20000100800 */
[----:B------:R-:W-:-:S03]  /*4f70*/  LEA.HI.X.SX32 R7, R25, R123, 0x1, P0 ;  /* 0x0000007b19077211 */ /* 0x000fc600000f0eff */
[----:B------:R5:W2:Y:S04]  /*4f80*/  LDG.E.U8 R26, desc[UR6][R4.64] ;  /* 0x00000006041a7981 */ /* 0x000aa8000c1e1100 */
[----:B------:R0:W3:Y:S01]  /*4f90*/  LDG.E.U8 R73, desc[UR6][R6.64] ;  /* 0x0000000606497981 */ /* 0x0000e2000c1e1100 */
[----:B----4-:R-:W-:Y:S01]  /*4fa0*/  IMAD R59, R15, 0x196, RZ ;  /* 0x000001960f3b7824 */ /* 0x010fe200078e02ff */
[----:B------:R-:W-:-:S04]  /*4fb0*/  LEA.HI.X.SX32 R15, R75, R123, 0x1, P1 ;  /* 0x0000007b4b0f7211 */ /* 0x000fc800008f0eff */
[C---:B-----5:R-:W-:Y:S01]  /*4fc0*/  IADD3 R4, P1, R59.reuse, R122, RZ ;  /* 0x0000007a3b047210 */ /* 0x060fe20007f3e0ff */
[----:B------:R1:W3:Y:S01]  /*4fd0*/  LDG.E.U8 R25, desc[UR6][R14.64] ;  /* 0x000000060e197981 */ /* 0x0002e2000c1e1100 */
[----:B0-----:R-:W-:Y:S02]  /*4fe0*/  IMAD R7, R44, 0x197, RZ ;  /* 0x000001972c077824 */ /* 0x001fe400078e02ff */
[----:B------:R-:W-:Y:S01]  /*4ff0*/  LEA.HI.X.SX32 R5, R59, R123, 0x1, P1 ;  /* 0x0000007b3b057211 */ /* 0x000fe200008f0eff */
[----:B------:R-:W0:Y:S01]  /*5000*/  LDC R44, c[0x0][0x248] ;  /* 0x00009200ff2c7b82 */ /* 0x000e220000000800 */
[----:B------:R-:W-:-:S03]  /*5010*/  IMAD R6, R45, 0x198, RZ ;  /* 0x000001982d067824 */ /* 0x000fc600078e02ff */
[----:B------:R4:W5:Y:S04]  /*5020*/  LDG.E.U8 R109, desc[UR6][R4.64] ;  /* 0x00000006046d7981 */ /* 0x000968000c1e1100 */
[----:B------:R-:W0:Y:S01]  /*5030*/  LDC R45, c[0x0][0x248] ;  /* 0x00009200ff2d7b82 */ /* 0x000e220000000800 */
[----:B-1----:R-:W-:Y:S01]  /*5040*/  IMAD R15, R18, 0x199, RZ ;  /* 0x00000199120f7824 */ /* 0x002fe200078e02ff */
[----:B----4-:R-:W-:Y:S01]  /*5050*/  IADD3 R4, P0, R7, R122, RZ ;  /* 0x0000007a07047210 */ /* 0x010fe20007f1e0ff */
[----:B------:R-:W-:-:S05]  /*5060*/  IMAD R128, R126, 0x6b, RZ ;  /* 0x0000006b7e807824 */ /* 0x000fca00078e02ff */
[----:B------:R-:W1:Y:S01]  /*5070*/  LDC R59, c[0x0][0x248] ;  /* 0x00009200ff3b7b82 */ /* 0x000e620000000800 */
[-C--:B------:R-:W-:Y:S01]  /*5080*/  LEA.HI.X.SX32 R5, R7, R123.reuse, 0x1, P0 ;  /* 0x0000007b07057211 */ /* 0x080fe200000f0eff */
[----:B------:R-:W-:Y:S01]  /*5090*/  IMAD R7, R17, 0x19a, RZ ;  /* 0x0000019a11077824 */ /* 0x000fe200078e02ff */
[CC--:B------:R-:W-:Y:S02]  /*50a0*/  IADD3 R74, P1, R6.reuse, R122.reuse, RZ ;  /* 0x0000007a064a7210 */ /* 0x0c0fe40007f3e0ff */
[CC--:B------:R-:W-:Y:S01]  /*50b0*/  IADD3 R14, P0, R15.reuse, R122.reuse, RZ ;  /* 0x0000007a0f0e7210 */ /* 0x0c0fe20007f1e0ff */
[----:B------:R4:W5:Y:S01]  /*50c0*/  LDG.E.U8 R18, desc[UR6][R4.64] ;  /* 0x0000000604127981 */ /* 0x000962000c1e1100 */
[-C--:B------:R-:W-:Y:S02]  /*50d0*/  LEA.HI.X.SX32 R75, R6, R123.reuse, 0x1, P1 ;  /* 0x0000007b064b7211 */ /* 0x080fe400008f0eff */
[-C--:B------:R-:W-:Y:S02]  /*50e0*/  LEA.HI.X.SX32 R15, R15, R123.reuse, 0x1, P0 ;  /* 0x0000007b0f0f7211 */ /* 0x080fe400000f0eff */
[C---:B------:R-:W-:Y:S01]  /*50f0*/  IADD3 R6, P1, R7.reuse, R122, RZ ;  /* 0x0000007a07067210 */ /* 0x040fe20007f3e0ff */
[----:B0-----:R-:W-:Y:S01]  /*5100*/  IMAD R44, R44, 0x19d, RZ ;  /* 0x0000019d2c2c7824 */ /* 0x001fe200078e02ff */
[----:B------:R-:W2:Y:S01]  /*5110*/  LDG.E.U8 R74, desc[UR6][R74.64] ;  /* 0x000000064a4a7981 */ /* 0x000ea2000c1e1100 */
[----:B----4-:R-:W-:Y:S01]  /*5120*/  IMAD R5, R16, 0x19b, RZ ;  /* 0x0000019b10057824 */ /* 0x010fe200078e02ff */
[----:B------:R-:W-:-:S02]  /*5130*/  LEA.HI.X.SX32 R7, R7, R123, 0x1, P1 ;  /* 0x0000007b07077211 */ /* 0x000fc400008f0eff */
[----:B------:R-:W2:Y:S02]  /*5140*/  LDG.E.U8 R17, desc[UR6][R14.64] ;  /* 0x000000060e117981 */ /* 0x000ea4000c1e1100 */
[----:B------:R-:W-:Y:S01]  /*5150*/  IADD3 R4, P0, R5, R122, RZ ;  /* 0x0000007a05047210 */ /* 0x000fe20007f1e0ff */
[----:B------:R-:W-:Y:S01]  /*5160*/  IMAD R45, R45, 0x19e, RZ ;  /* 0x0000019e2d2d7824 */ /* 0x000fe200078e02ff */
[----:B------:R0:W4:Y:S02]  /*5170*/  LDG.E.U8 R16, desc[UR6][R6.64] ;  /* 0x0000000606107981 */ /* 0x000124000c1e1100 */
[----:B------:R-:W-:-:S05]  /*5180*/  LEA.HI.X.SX32 R5, R5, R123, 0x1, P0 ;  /* 0x0000007b05057211 */ /* 0x000fca00000f0eff */
[----:B------:R1:W4:Y:S01]  /*5190*/  LDG.E.U8 R108, desc[UR6][R4.64] ;  /* 0x00000006046c7981 */ /* 0x000322000c1e1100 */
[----:B0-----:R-:W-:-:S04]  /*51a0*/  IADD3 R6, P0, R44, R122, RZ ;  /* 0x0000007a2c067210 */ /* 0x001fc80007f1e0ff */
[----:B------:R-:W-:Y:S01]  /*51b0*/  LEA.HI.X.SX32 R7, R44, R123, 0x1, P0 ;  /* 0x0000007b2c077211 */ /* 0x000fe200000f0eff */
[----:B------:R0:W-:Y:S02]  /*51c0*/  STL [R1+0x17c], R58 ;  /* 0x00017c3a01007387 */ /* 0x0001e40000100800 */
[----:B0-----:R-:W0:Y:S02]  /*51d0*/  LDC R58, c[0x0][0x248] ;  /* 0x00009200ff3a7b82 */ /* 0x001e240000000800 */
[----:B0-----:R-:W-:-:S05]  /*51e0*/  IMAD R58, R58, 0x19c, RZ ;  /* 0x0000019c3a3a7824 */ /* 0x001fca00078e02ff */
[----:B------:R-:W-:-:S04]  /*51f0*/  IADD3 R14, P1, R58, R122, RZ ;  /* 0x0000007a3a0e7210 */ /* 0x000fc80007f3e0ff */
[----:B------:R-:W-:Y:S02]  /*5200*/  LEA.HI.X.SX32 R15, R58, R123, 0x1, P1 ;  /* 0x0000007b3a0f7211 */ /* 0x000fe400008f0eff */
[----:B-1----:R-:W-:-:S03]  /*5210*/  IADD3 R4, P1, R45, R122, RZ ;  /* 0x0000007a2d047210 */ /* 0x002fc60007f3e0ff */
[----:B------:R0:W5:Y:S01]  /*5220*/  LDG.E.U8 R75, desc[UR6][R14.64] ;  /* 0x000000060e4b7981 */ /* 0x000162000c1e1100 */
[----:B------:R-:W-:-:S05]  /*5230*/  LEA.HI.X.SX32 R5, R45, R123, 0x1, P1 ;  /* 0x0000007b2d057211 */ /* 0x000fca00008f0eff */
[----:B------:R1:W3:Y:S01]  /*5240*/  LDG.E.U8 R107, desc[UR6][R4.64] ;  /* 0x00000006046b7981 */ /* 0x0002e2000c1e1100 */
[----:B0-----:R-:W-:-:S03]  /*5250*/  IMAD R14, R126, 0x6a, RZ ;  /* 0x0000006a7e0e7824 */ /* 0x001fc600078e02ff */
[----:B------:R0:W5:Y:S01]  /*5260*/  LDG.E.U8 R15, desc[UR6][R6.64] ;  /* 0x00000006060f7981 */ /* 0x000162000c1e1100 */
[-C--:B-1----:R-:W-:Y:S02]  /*5270*/  IADD3 R4, P1, R128, R122.reuse, RZ ;  /* 0x0000007a80047210 */ /* 0x082fe40007f3e0ff */
[----:B0-----:R-:W-:Y:S02]  /*5280*/  IADD3 R6, P0, R14, R122, RZ ;  /* 0x0000007a0e067210 */ /* 0x001fe40007f1e0ff */
[-C--:B------:R-:W-:Y:S02]  /*5290*/  LEA.HI.X.SX32 R5, R128, R123.reuse, 0x1, P1 ;  /* 0x0000007b80057211 */ /* 0x080fe400008f0eff */
[----:B------:R-:W-:-:S03]  /*52a0*/  LEA.HI.X.SX32 R7, R14, R123, 0x1, P0 ;  /* 0x0000007b0e077211 */ /* 0x000fc600000f0eff */
[----:B------:R-:W2:Y:S04]  /*52b0*/  LDG.E.U8 R130, desc[UR6][R4.64] ;  /* 0x0000000604827981 */ /* 0x000ea8000c1e1100 */
[----:B------:R0:W4:Y:S01]  /*52c0*/  LDG.E.U8 R131, desc[UR6][R6.64] ;  /* 0x0000000606837981 */ /* 0x000122000c1e1100 */
[----:B------:R-:W-:-:S05]  /*52d0*/  IMAD R58, R59, 0x19f, RZ ;  /* 0x0000019f3b3a7824 */ /* 0x000fca00078e02ff */
[----:B------:R-:W-:Y:S01]  /*52e0*/  IADD3 R44, P2, R58, R122, RZ ;  /* 0x0000007a3a2c7210 */ /* 0x000fe20007f5e0ff */
[----:B------:R-:W-:-:S03]  /*52f0*/  IMAD R59, R126, 0x6c, RZ ;  /* 0x0000006c7e3b7824 */ /* 0x000fc600078e02ff */
[----:B------:R-:W-:Y:S01]  /*5300*/  LEA.HI.X.SX32 R45, R58, R123, 0x1, P2 ;  /* 0x0000007b3a2d7211 */ /* 0x000fe200010f0eff */
[----:B------:R-:W-:-:S04]  /*5310*/  IMAD R58, R126, 0x6d, RZ ;  /* 0x0000006d7e3a7824 */ /* 0x000fc800078e02ff */
[----:B------:R1:W3:Y:S01]  /*5320*/  LDG.E.U8 R14, desc[UR6][R44.64] ;  /* 0x000000062c0e7981 */ /* 0x0002e2000c1e1100 */
[----:B------:R-:W-:Y:S01]  /*5330*/  IMAD R128, R126, 0x6e, RZ ;  /* 0x0000006e7e807824 */ /* 0x000fe200078e02ff */
[-C--:B0-----:R-:W-:Y:S02]  /*5340*/  IADD3 R6, P1, R58, R122.reuse, RZ ;  /* 0x0000007a3a067210 */ /* 0x081fe40007f3e0ff */
[----:B-1----:R-:W-:-:S04]  /*5350*/  IADD3 R44, P0, R59, R122, RZ ;  /* 0x0000007a3b2c7210 */ /* 0x002fc80007f1e0ff */
[-C--:B------:R-:W-:Y:S01]  /*5360*/  LEA.HI.X.SX32 R45, R59, R123.reuse, 0x1, P0 ;  /* 0x0000007b3b2d7211 */ /* 0x080fe200000f0eff */
[----:B------:R-:W-:Y:S01]  /*5370*/  IMAD R59, R126, 0x6f, RZ ;  /* 0x0000006f7e3b7824 */ /* 0x000fe200078e02ff */
[-C--:B------:R-:W-:Y:S02]  /*5380*/  IADD3 R4, P0, R128, R122.reuse, RZ ;  /* 0x0000007a80047210 */ /* 0x080fe40007f1e0ff */
[-C--:B------:R-:W-:Y:S01]  /*5390*/  LEA.HI.X.SX32 R7, R58, R123.reuse, 0x1, P1 ;  /* 0x0000007b3a077211 */ /* 0x080fe200008f0eff */
[----:B------:R0:W5:Y:S01]  /*53a0*/  LDG.E.U8 R140, desc[UR6][R44.64] ;  /* 0x000000062c8c7981 */ /* 0x000162000c1e1100 */
[----:B------:R-:W-:Y:S01]  /*53b0*/  IMAD R58, R126, 0xe0, RZ ;  /* 0x000000e07e3a7824 */ /* 0x000fe200078e02ff */
[----:B------:R-:W-:Y:S01]  /*53c0*/  LEA.HI.X.SX32 R5, R128, R123, 0x1, P0 ;  /* 0x0000007b80057211 */ /* 0x000fe200000f0eff */
[----:B------:R-:W-:Y:S01]  /*53d0*/  IMAD R128, R126, 0xe1, RZ ;  /* 0x000000e17e807824 */ /* 0x000fe200078e02ff */
[----:B------:R1:W3:Y:S04]  /*53e0*/  LDG.E.U8 R129, desc[UR6][R6.64] ;  /* 0x0000000606817981 */ /* 0x0002e8000c1e1100 */
[----:B------:R1:W3:Y:S01]  /*53f0*/  LDG.E.U8 R138, desc[UR6][R4.64] ;  /* 0x00000006048a7981 */ /* 0x0002e2000c1e1100 */
[----:B0-----:R-:W-:-:S04]  /*5400*/  IADD3 R44, P1, R59, R122, RZ ;  /* 0x0000007a3b2c7210 */ /* 0x001fc80007f3e0ff */
[-C--:B------:R-:W-:Y:S02]  /*5410*/  LEA.HI.X.SX32 R45, R59, R123.reuse, 0x1, P1 ;  /* 0x0000007b3b2d7211 */ /* 0x080fe400008f0eff */
[-C--:B-1----:R-:W-:Y:S01]  /*5420*/  IADD3 R6, P0, R58, R122.reuse, RZ ;  /* 0x0000007a3a067210 */ /* 0x082fe20007f1e0ff */
[----:B------:R-:W-:Y:S01]  /*5430*/  IMAD R59, R126, 0xe2, RZ ;  /* 0x000000e27e3b7824 */ /* 0x000fe200078e02ff */
[----:B------:R-:W-:Y:S01]  /*5440*/  IADD3 R4, P1, R128, R122, RZ ;  /* 0x0000007a80047210 */ /* 0x000fe20007f3e0ff */
[----:B------:R0:W3:Y:S01]  /*5450*/  LDG.E.U8 R136, desc[UR6][R44.64] ;  /* 0x000000062c887981 */ /* 0x0000e2000c1e1100 */
[-C--:B------:R-:W-:Y:S01]  /*5460*/  LEA.HI.X.SX32 R7, R58, R123.reuse, 0x1, P0 ;  /* 0x0000007b3a077211 */ /* 0x080fe200000f0eff */
[----:B------:R-:W-:Y:S01]  /*5470*/  IMAD R58, R126, 0xe3, RZ ;  /* 0x000000e37e3a7824 */ /* 0x000fe200078e02ff */
[----:B------:R-:W-:-:S03]  /*5480*/  LEA.HI.X.SX32 R5, R128, R123, 0x1, P1 ;  /* 0x0000007b80057211 */ /* 0x000fc600008f0eff */
[----:B------:R1:W3:Y:S01]  /*5490*/  LDG.E.U8 R141, desc[UR6][R6.64] ;  /* 0x00000006068d7981 */ /* 0x0002e2000c1e1100 */
[----:B0-----:R-:W-:-:S03]  /*54a0*/  IADD3 R44, P0, R59, R122, RZ ;  /* 0x0000007a3b2c7210 */ /* 0x001fc60007f1e0ff */
[----:B------:R0:W3:Y:S01]  /*54b0*/  LDG.E.U8 R134, desc[UR6][R4.64] ;  /* 0x0000000604867981 */ /* 0x0000e2000c1e1100 */
[C---:B-1----:R-:W-:Y:S02]  /*54c0*/  IADD3 R6, P1, R58.reuse, R122, RZ ;  /* 0x0000007a3a067210 */ /* 0x042fe40007f3e0ff */
[-C--:B------:R-:W-:Y:S02]  /*54d0*/  LEA.HI.X.SX32 R45, R59, R123.reuse, 0x1, P0 ;  /* 0x0000007b3b2d7211 */ /* 0x080fe400000f0eff */
[----:B------:R-:W-:Y:S01]  /*54e0*/  LEA.HI.X.SX32 R7, R58, R123, 0x1, P1 ;  /* 0x0000007b3a077211 */ /* 0x000fe200008f0eff */
[----:B----4-:R1:W-:Y:S04]  /*54f0*/  STL [R1+0x164], R131 ;  /* 0x0001648301007387 */ /* 0x0103e80000100800 */
[----:B--2---:R2:W-:Y:S04]  /*5500*/  STL [R1+0x15c], R130 ;  /* 0x00015c8201007387 */ /* 0x0045e80000100800 */
[----:B-1----:R1:W4:Y:S04]  /*5510*/  LDG.E.U8 R131, desc[UR6][R44.64] ;  /* 0x000000062c837981 */ /* 0x002328000c1e1100 */
[----:B--2---:R2:W4:Y:S01]  /*5520*/  LDG.E.U8 R130, desc[UR6][R6.64] ;  /* 0x0000000606827981 */ /* 0x004522000c1e1100 */
[----:B------:R-:W-:-:S02]  /*5530*/  IMAD R128, R126, 0xe4, RZ ;  /* 0x000000e47e807824 */ /* 0x000fc400078e02ff */
[----:B------:R-:W-:-:S03]  /*5540*/  IMAD R59, R126, 0xe5, RZ ;  /* 0x000000e57e3b7824 */ /* 0x000fc600078e02ff */
[-C--:B0-----:R-:W-:Y:S01]  /*5550*/  IADD3 R4, P0, R128, R122.reuse, RZ ;  /* 0x0000007a80047210 */ /* 0x081fe20007f1e0ff */
[----:B------:R-:W-:Y:S01]  /*5560*/  IMAD R58, R126, 0xe6, RZ ;  /* 0x000000e67e3a7824 */ /* 0x000fe200078e02ff */
[CC--:B-1----:R-:W-:Y:S02]  /*5570*/  IADD3 R44, P1, R59.reuse, R122.reuse, RZ ;  /* 0x0000007a3b2c7210 */ /* 0x0c2fe40007f3e0ff */
[-C--:B------:R-:W-:Y:S01]  /*5580*/  LEA.HI.X.SX32 R5, R128, R123.reuse, 0x1, P0 ;  /* 0x0000007b80057211 */ /* 0x080fe200000f0eff */
[----:B------:R-:W-:Y:S01]  /*5590*/  IMAD R128, R126, 0xe7, RZ ;  /* 0x000000e77e807824 */ /* 0x000fe200078e02ff */
[----:B--2---:R-:W-:Y:S02]  /*55a0*/  IADD3 R6, P0, R58, R122, RZ ;  /* 0x0000007a3a067210 */ /* 0x004fe40007f1e0ff */
[-C--:B------:R-:W-:Y:S01]  /*55b0*/  LEA.HI.X.SX32 R45, R59, R123.reuse, 0x1, P1 ;  /* 0x0000007b3b2d7211 */ /* 0x080fe200008f0eff */
[----:B------:R-:W-:Y:S01]  /*55c0*/  IMAD R59, R126, 0xe8, RZ ;  /* 0x000000e87e3b7824 */ /* 0x000fe200078e02ff */
[----:B-----5:R0:W-:Y:S01]  /*55d0*/  STL [R1+0x154], R140 ;  /* 0x0001548c01007387 */ /* 0x0201e20000100800 */
[----:B------:R-:W-:Y:S01]  /*55e0*/  LEA.HI.X.SX32 R7, R58, R123, 0x1, P0 ;  /* 0x0000007b3a077211 */ /* 0x000fe200000f0eff */
[----:B------:R-:W-:-:S02]  /*55f0*/  IMAD R58, R126, 0xe9, RZ ;  /* 0x000000e97e3a7824 */ /* 0x000fc400078e02ff */
[----:B---3--:R1:W-:Y:S04]  /*5600*/  STL [R1+0x14c], R129 ;  /* 0x00014c8101007387 */ /* 0x0083e80000100800 */
[----:B0-----:R0:W2:Y:S04]  /*5610*/  LDG.E.U8 R140, desc[UR6][R4.64] ;  /* 0x00000006048c7981 */ /* 0x0010a8000c1e1100 */
[----:B-1----:R1:W3:Y:S01]  /*5620*/  LDG.E.U8 R129, desc[UR6][R44.64] ;  /* 0x000000062c817981 */ /* 0x0022e2000c1e1100 */
[----:B0-----:R-:W-:-:S03]  /*5630*/  IADD3 R4, P1, R128, R122, RZ ;  /* 0x0000007a80047210 */ /* 0x001fc60007f3e0ff */
[----:B------:R0:W-:Y:S01]  /*5640*/  STL [R1+0x144], R138 ;  /* 0x0001448a01007387 */ /* 0x0001e20000100800 */
[-C--:B------:R-:W-:Y:S02]  /*5650*/  LEA.HI.X.SX32 R5, R128, R123.reuse, 0x1, P1 ;  /* 0x0000007b80057211 */ /* 0x080fe400008f0eff */
[C---:B-1----:R-:W-:Y:S01]  /*5660*/  IADD3 R44, P0, R59.reuse, R122, RZ ;  /* 0x0000007a3b2c7210 */ /* 0x042fe20007f1e0ff */
[----:B------:R1:W-:Y:S01]  /*5670*/  STL [R1+0x13c], R136 ;  /* 0x00013c8801007387 */ /* 0x0003e20000100800 */
[C---:B------:R-:W-:Y:S02]  /*5680*/  IMAD R128, R126.reuse, 0xea, RZ ;  /* 0x000000ea7e807824 */ /* 0x040fe400078e02ff */
[----:B------:R-:W-:Y:S01]  /*5690*/  LEA.HI.X.SX32 R45, R59, R123, 0x1, P0 ;  /* 0x0000007b3b2d7211 */ /* 0x000fe200000f0eff */
[----:B0-----:R0:W5:Y:S01]  /*56a0*/  LDG.E.U8 R138, desc[UR6][R6.64] ;  /* 0x00000006068a7981 */ /* 0x001162000c1e1100 */
[----:B------:R-:W-:-:S03]  /*56b0*/  IMAD R59, R126, 0xeb, RZ ;  /* 0x000000eb7e3b7824 */ /* 0x000fc600078e02ff */
[----:B------:R0:W5:Y:S04]  /*56c0*/  LDG.E.U8 R142, desc[UR6][R44.64] ;  /* 0x000000062c8e7981 */ /* 0x000168000c1e1100 */
[----:B-1----:R1:W5:Y:S01]  /*56d0*/  LDG.E.U8 R136, desc[UR6][R4.64] ;  /* 0x0000000604887981 */ /* 0x002362000c1e1100 */
[----:B0-----:R-:W-:-:S04]  /*56e0*/  IADD3 R6, P1, R58, R122, RZ ;  /* 0x0000007a3a067210 */ /* 0x001fc80007f3e0ff */
[-C--:B------:R-:W-:Y:S02]  /*56f0*/  LEA.HI.X.SX32 R7, R58, R123.reuse, 0x1, P1 ;  /* 0x0000007b3a077211 */ /* 0x080fe400008f0eff */
[CC--:B------:R-:W-:Y:S02]  /*5700*/  IADD3 R44, P1, R59.reuse, R122.reuse, RZ ;  /* 0x0000007a3b2c7210 */ /* 0x0c0fe40007f3e0ff */
[C---:B-1----:R-:W-:Y:S01]  /*5710*/  IADD3 R4, P0, R128.reuse, R122, RZ ;  /* 0x0000007a80047210 */ /* 0x042fe20007f1e0ff */
[----:B------:R-:W-:Y:S01]  /*5720*/  STL [R1+0x178], R141 ;  /* 0x0001788d01007387 */ /* 0x000fe20000100800 */
[-C--:B------:R-:W-:Y:S02]  /*5730*/  LEA.HI.X.SX32 R45, R59, R123.reuse, 0x1, P1 ;  /* 0x0000007b3b2d7211 */ /* 0x080fe400008f0eff */
[----:B------:R-:W-:Y:S01]  /*5740*/  LEA.HI.X.SX32 R5, R128, R123, 0x1, P0 ;  /* 0x0000007b80057211 */ /* 0x000fe200000f0eff */
[----:B------:R0:W-:Y:S04]  /*5750*/  STL [R1+0x174], R134 ;  /* 0x0001748601007387 */ /* 0x0001e80000100800 */
[----:B0-----:R0:W5:Y:S04]  /*5760*/  LDG.E.U8 R134, desc[UR6][R6.64] ;  /* 0x0000000606867981 */ /* 0x001168000c1e1100 */
[----:B----4-:R1:W-:Y:S04]  /*5770*/  STL [R1+0x170], R131 ;  /* 0x0001708301007387 */ /* 0x0103e80000100800 */
[----:B------:R4:W-:Y:S04]  /*5780*/  STL [R1+0x168], R130 ;  /* 0x0001688201007387 */ /* 0x0009e80000100800 */
[----:B-1----:R1:W5:Y:S04]  /*5790*/  LDG.E.U8 R131, desc[UR6][R4.64] ;  /* 0x0000000604837981 */ /* 0x002368000c1e1100 */
[----:B----4-:R4:W5:Y:S01]  /*57a0*/  LDG.E.U8 R130, desc[UR6][R44.64] ;  /* 0x000000062c827981 */ /* 0x010962000c1e1100 */
[----:B------:R-:W-:-:S02]  /*57b0*/  IMAD R58, R126, 0xec, RZ ;  /* 0x000000ec7e3a7824 */ /* 0x000fc400078e02ff */
[----:B------:R-:W-:-:S03]  /*57c0*/  IMAD R128, R126, 0xed, RZ ;  /* 0x000000ed7e807824 */ /* 0x000fc600078e02ff */
[-C--:B0-----:R-:W-:Y:S01]  /*57d0*/  IADD3 R6, P0, R58, R122.reuse, RZ ;  /* 0x0000007a3a067210 */ /* 0x081fe20007f1e0ff */
[----:B------:R-:W-:Y:S01]  /*57e0*/  IMAD R59, R126, 0xee, RZ ;  /* 0x000000ee7e3b7824 */ /* 0x000fe200078e02ff */
[-C--:B-1----:R-:W-:Y:S02]  /*57f0*/  IADD3 R4, P1, R128, R122.reuse, RZ ;  /* 0x0000007a80047210 */ /* 0x082fe40007f3e0ff */
[-C--:B------:R-:W-:Y:S01]  /*5800*/  LEA.HI.X.SX32 R7, R58, R123.reuse, 0x1, P0 ;  /* 0x0000007b3a077211 */ /* 0x080fe200000f0eff */
[----:B------:R-:W-:Y:S01]  /*5810*/  IMAD R58, R126, 0xef, RZ ;  /* 0x000000ef7e3a7824 */ /* 0x000fe200078e02ff */
[C---:B----4-:R-:W-:Y:S02]  /*5820*/  IADD3 R44, P0, R59.reuse, R122, RZ ;  /* 0x0000007a3b2c7210 */ /* 0x050fe40007f1e0ff */
[-C--:B------:R-:W-:Y:S01]  /*5830*/  LEA.HI.X.SX32 R5, R128, R123.reuse, 0x1, P1 ;  /* 0x0000007b80057211 */ /* 0x080fe200008f0eff */
[----:B------:R0:W4:Y:S01]  /*5840*/  LDG.E.U8 R141, desc[UR6][R6.64] ;  /* 0x00000006068d7981 */ /* 0x000122000c1e1100 */
[----:B------:R-:W-:Y:S01]  /*5850*/  IMAD R128, R126, 0x70, RZ ;  /* 0x000000707e807824 */ /* 0x000fe200078e02ff */
[----:B------:R-:W-:-:S02]  /*5860*/  LEA.HI.X.SX32 R45, R59, R123, 0x1, P0 ;  /* 0x0000007b3b2d7211 */ /* 0x000fc400000f0eff */
[----:B--2---:R1:W-:Y:S01]  /*5870*/  STL [R1+0x160], R140 ;  /* 0x0001608c01007387 */ /* 0x0043e20000100800 */
[----:B0-----:R-:W-:-:S03]  /*5880*/  IADD3 R6, P1, R58, R122, RZ ;  /* 0x0000007a3a067210 */ /* 0x001fc60007f3e0ff */
[----:B---3--:R0:W-:Y:S01]  /*5890*/  STL [R1+0x158], R129 ;  /* 0x0001588101007387 */ /* 0x0081e20000100800 */
[----:B------:R-:W-:-:S03]  /*58a0*/  LEA.HI.X.SX32 R7, R58, R123, 0x1, P1 ;  /* 0x0000007b3a077211 */ /* 0x000fc600008f0eff */
[----:B-1----:R1:W2:Y:S01]  /*58b0*/  LDG.E.U8 R140, desc[UR6][R4.64] ;  /* 0x00000006048c7981 */ /* 0x0022a2000c1e1100 */
[C---:B------:R-:W-:Y:S02]  /*58c0*/  IMAD R59, R126.reuse, 0x72, RZ ;  /* 0x000000727e3b7824 */ /* 0x040fe400078e02ff */
[----:B0-----:R-:W-:Y:S01]  /*58d0*/  IMAD R129, R126, 0x71, RZ ;  /* 0x000000717e817824 */ /* 0x001fe200078e02ff */
[-C--:B-1----:R-:W-:Y:S01]  /*58e0*/  IADD3 R4, P0, R128, R122.reuse, RZ ;  /* 0x0000007a80047210 */ /* 0x082fe20007f1e0ff */
[----:B-----5:R0:W-:Y:S01]  /*58f0*/  STL [R1+0x150], R138 ;  /* 0x0001508a01007387 */ /* 0x0201e20000100800 */
[----:B------:R-:W-:Y:S02]  /*5900*/  IMAD R58, R126, 0x73, RZ ;  /* 0x000000737e3a7824 */ /* 0x000fe400078e02ff */
[----:B------:R-:W-:Y:S01]  /*5910*/  LEA.HI.X.SX32 R5, R128, R123, 0x1, P0 ;  /* 0x0000007b80057211 */ /* 0x000fe200000f0eff */
[----:B------:R1:W-:Y:S04]  /*5920*/  STL [R1+0x148], R136 ;  /* 0x0001488801007387 */ /* 0x0003e80000100800 */
[----:B0-----:R0:W3:Y:S04]  /*5930*/  LDG.E.U8 R138, desc[UR6][R44.64] ;  /* 0x000000062c8a7981 */ /* 0x0010e8000c1e1100 */
[----:B-1----:R1:W5:Y:S01]  /*5940*/  LDG.E.U8 R136, desc[UR6][R6.64] ;  /* 0x0000000606887981 */ /* 0x002362000c1e1100 */
[----:B0-----:R-:W-:-:S04]  /*5950*/  IADD3 R44, P1, R129, R122, RZ ;  /* 0x0000007a812c7210 */ /* 0x001fc80007f3e0ff */
[-C--:B------:R-:W-:Y:S02]  /*5960*/  LEA.HI.X.SX32 R45, R129, R123.reuse, 0x1, P1 ;  /* 0x0000007b812d7211 */ /* 0x080fe400008f0eff */
[CC--:B-1----:R-:W-:Y:S01]  /*5970*/  IADD3 R6, P0, R59.reuse, R122.reuse, RZ ;  /* 0x0000007a3b067210 */ /* 0x0c2fe20007f1e0ff */
[----:B------:R0:W5:Y:S03]  /*5980*/  LDG.E.U8 R129, desc[UR6][R4.64] ;  /* 0x0000000604817981 */ /* 0x000166000c1e1100 */
[----:B------:R-:W-:Y:S01]  /*5990*/  LEA.HI.X.SX32 R7, R59, R123, 0x1, P0 ;  /* 0x0000007b3b077211 */ /* 0x000fe200000f0eff */
[----:B------:R-:W-:Y:S01]  /*59a0*/  STL [R1+0x140], R142 ;  /* 0x0001408e01007387 */ /* 0x000fe20000100800 */
[----:B0-----:R-:W-:-:S03]  /*59b0*/  IADD3 R4, P1, R58, R122, RZ ;  /* 0x0000007a3a047210 */ /* 0x001fc60007f3e0ff */
[----:B------:R0:W-:Y:S01]  /*59c0*/  STL [R1+0x138], R134 ;  /* 0x0001388601007387 */ /* 0x0001e20000100800 */
[----:B------:R-:W-:-:S03]  /*59d0*/  LEA.HI.X.SX32 R5, R58, R123, 0x1, P1 ;  /* 0x0000007b3a057211 */ /* 0x000fc600008f0eff */
[----:B0-----:R0:W5:Y:S04]  /*59e0*/  LDG.E.U8 R134, desc[UR6][R44.64] ;  /* 0x000000062c867981 */ /* 0x001168000c1e1100 */
[----:B------:R1:W-:Y:S04]  /*59f0*/  STL [R1+0x12c], R131 ;  /* 0x00012c8301007387 */ /* 0x0003e80000100800 */
[----:B------:R0:W-:Y:S04]  /*5a00*/  STL [R1+0x128], R130 ;  /* 0x0001288201007387 */ /* 0x0001e80000100800 */
[----:B-1----:R1:W5:Y:S04]  /*5a10*/  LDG.E.U8 R131, desc[UR6][R6.64] ;  /* 0x0000000606837981 */ /* 0x002368000c1e1100 */
[----:B0-----:R0:W5:Y:S01]  /*5a20*/  LDG.E.U8 R130, desc[UR6][R4.64] ;  /* 0x0000000604827981 */ /* 0x001162000c1e1100 */
[----:B------:R-:W-:-:S02]  /*5a30*/  IMAD R128, R126, 0x74, RZ ;  /* 0x000000747e807824 */ /* 0x000fc400078e02ff */
[----:B------:R-:W-:-:S03]  /*5a40*/  IMAD R59, R126, 0x75, RZ ;  /* 0x000000757e3b7824 */ /* 0x000fc600078e02ff */
[-C--:B------:R-:W-:Y:S01]  /*5a50*/  IADD3 R44, P0, R128, R122.reuse, RZ ;  /* 0x0000007a802c7210 */ /* 0x080fe20007f1e0ff */
[----:B------:R-:W-:Y:S01]  /*5a60*/  IMAD R58, R126, 0x76, RZ ;  /* 0x000000767e3a7824 */ /* 0x000fe200078e02ff */
[CC--:B-1----:R-:W-:Y:S02]  /*5a70*/  IADD3 R6, P1, R59.reuse, R122.reuse, RZ ;  /* 0x0000007a3b067210 */ /* 0x0c2fe40007f3e0ff */
[-C--:B------:R-:W-:Y:S01]  /*5a80*/  LEA.HI.X.SX32 R45, R128, R123.reuse, 0x1, P0 ;  /* 0x0000007b802d7211 */ /* 0x080fe200000f0eff */
[----:B------:R-:W-:Y:S01]  /*5a90*/  IMAD R128, R126, 0x77, RZ ;  /* 0x000000777e807824 */ /* 0x000fe200078e02ff */
[----:B----4-:R1:W-:Y:S01]  /*5aa0*/  STL [R1+0x124], R141 ;  /* 0x0001248d01007387 */ /* 0x0103e20000100800 */
[----:B0-----:R-:W-:Y:S02]  /*5ab0*/  IADD3 R4, P0, R58, R122, RZ ;  /* 0x0000007a3a047210 */ /* 0x001fe40007f1e0ff */
[-C--:B------:R-:W-:Y:S01]  /*5ac0*/  LEA.HI.X.SX32 R7, R59, R123.reuse, 0x1, P1 ;  /* 0x0000007b3b077211 */ /* 0x080fe200008f0eff */
[----:B------:R-:W-:Y:S01]  /*5ad0*/  IMAD R59, R126, 0x78, RZ ;  /* 0x000000787e3b7824 */ /* 0x000fe200078e02ff */
[----:B------:R-:W-:Y:S01]  /*5ae0*/  LEA.HI.X.SX32 R5, R58, R123, 0x1, P0 ;  /* 0x0000007b3a057211 */ /* 0x000fe200000f0eff */
[----:B-1----:R0:W4:Y:S01]  /*5af0*/  LDG.E.U8 R141, desc[UR6][R44.64] ;  /* 0x000000062c8d7981 */ /* 0x002122000c1e1100 */
[----:B------:R-:W-:-:S03]  /*5b00*/  IMAD R58, R126, 0x79, RZ ;  /* 0x000000797e3a7824 */ /* 0x000fc600078e02ff */
[----:B--2---:R1:W-:Y:S01]  /*5b10*/  STL [R1+0x120], R140 ;  /* 0x0001208c01007387 */ /* 0x0043e20000100800 */
[----:B0-----:R-:W-:-:S03]  /*5b20*/  IADD3 R44, P1, R128, R122, RZ ;  /* 0x0000007a802c7210 */ /* 0x001fc60007f3e0ff */
[----:B-1----:R0:W2:Y:S01]  /*5b30*/  LDG.E.U8 R140, desc[UR6][R6.64] ;  /* 0x00000006068c7981 */ /* 0x0020a2000c1e1100 */
[----:B------:R-:W-:Y:S01]  /*5b40*/  LEA.HI.X.SX32 R45, R128, R123, 0x1, P1 ;  /* 0x0000007b802d7211 */ /* 0x000fe200008f0eff */
[----:B------:R-:W-:Y:S02]  /*5b50*/  IMAD R128, R126, 0x7a, RZ ;  /* 0x0000007a7e807824 */ /* 0x000fe400078e02ff */
[----:B---3--:R1:W-:Y:S01]  /*5b60*/  STL [R1+0x11c], R138 ;  /* 0x00011c8a01007387 */ /* 0x0083e20000100800 */
[----:B0-----:R-:W-:-:S03]  /*5b70*/  IADD3 R6, P0, R59, R122, RZ ;  /* 0x0000007a3b067210 */ /* 0x001fc60007f1e0ff */
[----:B-----5:R0:W-:Y:S01]  /*5b80*/  STL [R1+0x118], R136 ;  /* 0x0001188801007387 */ /* 0x0201e20000100800 */
[----:B------:R-:W-:Y:S01]  /*5b90*/  LEA.HI.X.SX32 R7, R59, R123, 0x1, P0 ;  /* 0x0000007b3b077211 */ /* 0x000fe200000f0eff */
[----:B------:R-:W-:Y:S02]  /*5ba0*/  IMAD R59, R126, 0x7b, RZ ;  /* 0x0000007b7e3b7824 */ /* 0x000fe400078e02ff */
[----:B-1----:R1:W3:Y:S04]  /*5bb0*/  LDG.E.U8 R138, desc[UR6][R4.64] ;  /* 0x00000006048a7981 */ /* 0x0022e8000c1e1100 */
[----:B0-----:R0:W5:Y:S01]  /*5bc0*/  LDG.E.U8 R136, desc[UR6][R44.64] ;  /* 0x000000062c887981 */ /* 0x001162000c1e1100 */
[----:B-1----:R-:W-:-:S03]  /*5bd0*/  IADD3 R4, P1, R58, R122, RZ ;  /* 0x0000007a3a047210 */ /* 0x002fc60007f3e0ff */
[----:B------:R1:W-:Y:S01]  /*5be0*/  STL [R1+0x114], R129 ;  /* 0x0001148101007387 */ /* 0x0003e20000100800 */
[-C--:B------:R-:W-:Y:S02]  /*5bf0*/  LEA.HI.X.SX32 R5, R58, R123.reuse, 0x1, P1 ;  /* 0x0000007b3a057211 */ /* 0x080fe400008f0eff */
[CC--:B0-----:R-:W-:Y:S01]  /*5c00*/  IADD3 R44, P0, R128.reuse, R122.reuse, RZ ;  /* 0x0000007a802c7210 */ /* 0x0c1fe20007f1e0ff */
[----:B-1----:R0:W5:Y:S03]  /*5c10*/  LDG.E.U8 R129, desc[UR6][R6.64] ;  /* 0x0000000606817981 */ /* 0x002166000c1e1100 */
[-C--:B------:R-:W-:Y:S02]  /*5c20*/  LEA.HI.X.SX32 R45, R128, R123.reuse, 0x1, P0 ;  /* 0x0000007b802d7211 */ /* 0x080fe400000f0eff */
[C---:B0-----:R-:W-:Y:S01]  /*5c30*/  IADD3 R6, P1, R59.reuse, R122, RZ ;  /* 0x0000007a3b067210 */ /* 0x041fe20007f3e0ff */
[----:B------:R0:W-:Y:S03]  /*5c40*/  STL [R1+0x110], R134 ;  /* 0x0001108601007387 */ /* 0x0001e60000100800 */
[----:B------:R-:W-:Y:S01]  /*5c50*/  LEA.HI.X.SX32 R7, R59, R123, 0x1, P1 ;  /* 0x0000007b3b077211 */ /* 0x000fe200008f0eff */
        /* <DEDUP_REMOVED lines=9> */
[-C--:B-1----:R-:W-:Y:S02]  /*5cf0*/  IADD3 R44, P1, R128, R122.reuse, RZ ;  /* 0x0000007a802c7210 */ /* 0x082fe40007f3e0ff */
[-C--:B------:R-:W-:Y:S01]  /*5d00*/  LEA.HI.X.SX32 R5, R58, R123.reuse, 0x1, P0 ;  /* 0x0000007b3a057211 */ /* 0x080fe200000f0eff */
[----:B------:R-:W-:Y:S01]  /*5d10*/  IMAD R58, R126, 0x7f, RZ ;  /* 0x0000007f7e3a7824 */ /* 0x000fe200078e02ff */
[----:B----4-:R1:W-:Y:S01]  /*5d20*/  STL [R1+0x104], R141 ;  /* 0x0001048d01007387 */ /* 0x0103e20000100800 */
[C---:B0-----:R-:W-:Y:S02]  /*5d30*/  IADD3 R6, P0, R59.reuse, R122, RZ ;  /* 0x0000007a3b067210 */ /* 0x041fe40007f1e0ff */
[-C--:B------:R-:W-:Y:S01]  /*5d40*/  LEA.HI.X.SX32 R45, R128, R123.reuse, 0x1, P1 ;  /* 0x0000007b802d7211 */ /* 0x080fe200008f0eff */
[C---:B------:R-:W-:Y:S01]  /*5d50*/  IMAD R128, R126.reuse, 0xf0, RZ ;  /* 0x000000f07e807824 */ /* 0x040fe200078e02ff */
        /* <DEDUP_REMOVED lines=30> */
[C---:B------:R-:W-:Y:S02]  /*5f40*/  IMAD R58, R126.reuse, 0xf5, RZ ;  /* 0x000000f57e3a7824 */ /* 0x040fe400078e02ff */
[----:B------:R-:W-:Y:S01]  /*5f50*/  IMAD R128, R126, 0xf6, RZ ;  /* 0x000000f67e807824 */ /* 0x000fe200078e02ff */
[CC--:B------:R-:W-:Y:S02]  /*5f60*/  IADD3 R6, P0, R59.reuse, R122.reuse, RZ ;  /* 0x0000007a3b067210 */ /* 0x0c0fe40007f1e0ff */
[CC--:B-1----:R-:W-:Y:S02]  /*5f70*/  IADD3 R4, P1, R58.reuse, R122.reuse, RZ ;  /* 0x0000007a3a047210 */ /* 0x0c2fe40007f3e0ff */
[-C--:B------:R-:W-:Y:S02]  /*5f80*/  LEA.HI.X.SX32 R7, R59, R123.reuse, 0x1, P0 ;  /* 0x0000007b3b077211 */ /* 0x080fe400000f0eff */
[----:B------:R-:W-:Y:S01]  /*5f90*/  LEA.HI.X.SX32 R5, R58, R123, 0x1, P1 ;  /* 0x0000007b3a057211 */ /* 0x000fe200008f0eff */
[----:B------:R-:W-:Y:S01]  /*5fa0*/  IMAD R58, R126, 0xf8, RZ ;  /* 0x000000f87e3a7824 */ /* 0x000fe200078e02ff */
[----:B0-----:R-:W-:Y:S01]  /*5fb0*/  IADD3 R44, P0, R128, R122, RZ ;  /* 0x0000007a802c7210 */ /* 0x001fe20007f1e0ff */
[----:B----4-:R0:W-:Y:S01]  /*5fc0*/  STL [R1+0xb0], R141 ;  /* 0x0000b08d01007387 */ /* 0x0101e20000100800 */
[----:B------:R-:W-:-:S02]  /*5fd0*/  IMAD R59, R126, 0xf7, RZ ;  /* 0x000000f77e3b7824 */ /* 0x000fc400078e02ff */
[----:B------:R-:W-:Y:S01]  /*5fe0*/  LEA.HI.X.SX32 R45, R128, R123, 0x1, P0 ;  /* 0x0000007b802d7211 */ /* 0x000fe200000f0eff */
[----:B------:R1:W4:Y:S04]  /*5ff0*/  LDG.E.U8 R142, desc[UR6][R6.64] ;  /* 0x00000006068e7981 */ /* 0x000328000c1e1100 */
[----:B0-----:R0:W4:Y:S04]  /*6000*/  LDG.E.U8 R141, desc[UR6][R4.64] ;  /* 0x00000006048d7981 */ /* 0x001128000c1e1100 */
[----:B--2---:R2:W-:Y:S01]  /*6010*/  STL [R1+0xac], R140 ;  /* 0x0000ac8c01007387 */ /* 0x0045e20000100800 */
[----:B-1----:R-:W-:-:S02]  /*6020*/  IADD3 R6, P1, R59, R122, RZ ;  /* 0x0000007a3b067210 */ /* 0x002fc40007f3e0ff */
[C---:B0-----:R-:W-:Y:S01]  /*6030*/  IADD3 R4, P0, R58.reuse, R122, RZ ;  /* 0x0000007a3a047210 */ /* 0x041fe20007f1e0ff */
[----:B--2---:R0:W2:Y:S03]  /*6040*/  LDG.E.U8 R140, desc[UR6][R44.64] ;  /* 0x000000062c8c7981 */ /* 0x0040a6000c1e1100 */
[-C--:B------:R-:W-:Y:S01]  /*6050*/  LEA.HI.X.SX32 R5, R58, R123.reuse, 0x1, P0 ;  /* 0x0000007b3a057211 */ /* 0x080fe200000f0eff */
[----:B---3--:R1:W-:Y:S01]  /*6060*/  STL [R1+0xa8], R138 ;  /* 0x0000a88a01007387 */ /* 0x0083e20000100800 */
[----:B------:R-:W-:Y:S01]  /*6070*/  LEA.HI.X.SX32 R7, R59, R123, 0x1, P1 ;  /* 0x0000007b3b077211 */ /* 0x000fe200008f0eff */
[C---:B0-----:R-:W-:Y:S02]  /*6080*/  IMAD R44, R126.reuse, 0xf9, RZ ;  /* 0x000000f97e2c7824 */ /* 0x041fe400078e02ff */
[----:B-----5:R0:W-:Y:S01]  /*6090*/  STL [R1+0xa4], R136 ;  /* 0x0000a48801007387 */ /* 0x0201e20000100800 */
[----:B------:R-:W-:-:S03]  /*60a0*/  IMAD R45, R126, 0xfb, RZ ;  /* 0x000000fb7e2d7824 */ /* 0x000fc600078e02ff */
[----:B-1----:R1:W3:Y:S04]  /*60b0*/  LDG.E.U8 R138, desc[UR6][R6.64] ;  /* 0x00000006068a7981 */ /* 0x0022e8000c1e1100 */
[----:B0-----:R0:W5:Y:S01]  /*60c0*/  LDG.E.U8 R136, desc[UR6][R4.64] ;  /* 0x0000000604887981 */ /* 0x001162000c1e1100 */
[----:B-1----:R-:W-:Y:S01]  /*60d0*/  IMAD R7, R126, 0xfa, RZ ;  /* 0x000000fa7e077824 */ /* 0x002fe200078e02ff */
[----:B0-----:R-:W-:-:S04]  /*60e0*/  IADD3 R4, P0, R44, R122, RZ ;  /* 0x0000007a2c047210 */ /* 0x001fc80007f1e0ff */
[-C--:B------:R-:W-:Y:S02]  /*60f0*/  LEA.HI.X.SX32 R5, R44, R123.reuse, 0x1, P0 ;  /* 0x0000007b2c057211 */ /* 0x080fe400000f0eff */
[-C--:B------:R-:W-:Y:S01]  /*6100*/  IADD3 R44, P0, R45, R122.reuse, RZ ;  /* 0x0000007a2d2c7210 */ /* 0x080fe20007f1e0ff */
[----:B------:R0:W-:Y:S01]  /*6110*/  STL [R1+0xa0], R129 ;  /* 0x0000a08101007387 */ /* 0x0001e20000100800 */
[----:B------:R-:W-:Y:S02]  /*6120*/  IADD3 R58, P1, R7, R122, RZ ;  /* 0x0000007a073a7210 */ /* 0x000fe40007f3e0ff */
[-C--:B------:R-:W-:Y:S01]  /*6130*/  LEA.HI.X.SX32 R45, R45, R123.reuse, 0x1, P0 ;  /* 0x0000007b2d2d7211 */ /* 0x080fe200000f0eff */
[C---:B------:R-:W-:Y:S01]  /*6140*/  IMAD R128, R126.reuse, 0xfd, RZ ;  /* 0x000000fd7e807824 */ /* 0x040fe200078e02ff */
[----:B------:R-:W-:Y:S01]  /*6150*/  LEA.HI.X.SX32 R59, R7, R123, 0x1, P1 ;  /* 0x0000007b073b7211 */ /* 0x000fe200008f0eff */
[----:B------:R1:W-:Y:S01]  /*6160*/  STL [R1+0x9c], R134 ;  /* 0x00009c8601007387 */ /* 0x0003e20000100800 */
[----:B0-----:R-:W-:-:S05]  /*6170*/  IMAD R129, R126, 0xfc, RZ ;  /* 0x000000fc7e817824 */ /* 0x001fca00078e02ff */
[C---:B------:R-:W-:Y:S01]  /*6180*/  IADD3 R6, P2, R129.reuse, R122, RZ ;  /* 0x0000007a81067210 */ /* 0x040fe20007f5e0ff */
[----:B-1----:R0:W5:Y:S03]  /*6190*/  LDG.E.U8 R134, desc[UR6][R4.64] ;  /* 0x0000000604867981 */ /* 0x002166000c1e1100 */
[----:B------:R-:W-:-:S05]  /*61a0*/  LEA.HI.X.SX32 R7, R129, R123, 0x1, P2 ;  /* 0x0000007b81077211 */ /* 0x000fca00010f0eff */
[----:B------:R-:W5:Y:S01]  /*61b0*/  LDG.E.U8 R129, desc[UR6][R6.64] ;  /* 0x0000000606817981 */ /* 0x000f62000c1e1100 */
[----:B0-----:R-:W-:-:S04]  /*61c0*/  IADD3 R4, P1, R128, R122, RZ ;  /* 0x0000007a80047210 */ /* 0x001fc80007f3e0ff */
[----:B------:R-:W-:-:S05]  /*61d0*/  LEA.HI.X.SX32 R5, R128, R123, 0x1, P1 ;  /* 0x0000007b80057211 */ /* 0x000fca00008f0eff */
[----:B------:R-:W5:Y:S04]  /*61e0*/  LDG.E.U8 R128, desc[UR6][R4.64] ;  /* 0x0000000604807981 */ /* 0x000f68000c1e1100 */
[----:B------:R0:W-:Y:S04]  /*61f0*/  STL [R1+0x98], R131 ;  /* 0x0000988301007387 */ /* 0x0001e80000100800 */
[----:B------:R1:W-:Y:S04]  /*6200*/  STL [R1+0x94], R130 ;  /* 0x0000948201007387 */ /* 0x0003e80000100800 */
[----:B0-----:R-:W5:Y:S04]  /*6210*/  LDG.E.U8 R131, desc[UR6][R58.64] ;  /* 0x000000063a837981 */ /* 0x001f68000c1e1100 */
[----:B-1----:R0:W5:Y:S02]  /*6220*/  LDG.E.U8 R130, desc[UR6][R44.64] ;  /* 0x000000062c827981 */ /* 0x002164000c1e1100 */
[----:B0-----:R-:W-:-:S02]  /*6230*/  IMAD R45, R126, 0xfe, RZ ;  /* 0x000000fe7e2d7824 */ /* 0x001fc400078e02ff */
[----:B------:R-:W-:-:S03]  /*6240*/  IMAD R126, R126, 0xff, RZ ;  /* 0x000000ff7e7e7824 */ /* 0x000fc600078e02ff */
[CC--:B------:R-:W-:Y:S02]  /*6250*/  IADD3 R58, P0, R45.reuse, R122.reuse, RZ ;  /* 0x0000007a2d3a7210 */ /* 0x0c0fe40007f1e0ff */
[C---:B------:R-:W-:Y:S02]  /*6260*/  IADD3 R44, P1, R126.reuse, R122, RZ ;  /* 0x0000007a7e2c7210 */ /* 0x040fe40007f3e0ff */
[-C--:B------:R-:W-:Y:S02]  /*6270*/  LEA.HI.X.SX32 R59, R45, R123.reuse, 0x1, P0 ;  /* 0x0000007b2d3b7211 */ /* 0x080fe400000f0eff */
[----:B------:R-:W-:-:S03]  /*6280*/  LEA.HI.X.SX32 R45, R126, R123, 0x1, P1 ;  /* 0x0000007b7e2d7211 */ /* 0x000fc600008f0eff */
[----:B------:R-:W5:Y:S04]  /*6290*/  LDG.E.U8 R58, desc[UR6][R58.64] ;  /* 0x000000063a3a7981 */ /* 0x000f68000c1e1100 */
[----:B------:R-:W5:Y:S01]  /*62a0*/  LDG.E.U8 R44, desc[UR6][R44.64] ;  /* 0x000000062c2c7981 */ /* 0x000f62000c1e1100 */
[----:B------:R-:W-:Y:S02]  /*62b0*/  PRMT R4, R93, 0x3340, R86 ;  /* 0x000033405d047816 */ /* 0x000fe40000000056 */
[----:B------:R-:W-:Y:S02]  /*62c0*/  PRMT R5, R87, 0x3340, R92 ;  /* 0x0000334057057816 */ /* 0x000fe4000000005c */
[----:B------:R-:W-:Y:S02]  /*62d0*/  PRMT R102, R102, 0x3340, R125 ;  /* 0x0000334066667816 */ /* 0x000fe4000000007d */
[----:B------:R-:W-:-:S02]  /*62e0*/  PRMT R6, R91, 0x3340, R127 ;  /* 0x000033405b067816 */ /* 0x000fc4000000007f */
[----:B------:R-:W-:Y:S02]  /*62f0*/  PRMT R88, R90, 0x3340, R88 ;  /* 0x000033405a587816 */ /* 0x000fe40000000058 */
[----:B------:R-:W-:Y:S02]  /*6300*/  PRMT R7, R124, 0x3340, R89 ;  /* 0x000033407c077816 */ /* 0x000fe40000000059 */
[----:B------:R-:W-:Y:S02]  /*6310*/  PRMT R84, R85, 0x3340, R84 ;  /* 0x0000334055547816 */ /* 0x000fe40000000054 */
[----:B------:R-:W-:Y:S02]  /*6320*/  PRMT R4, R83, 0x5410, R4 ;  /* 0x0000541053047816 */ /* 0x000fe40000000004 */
[----:B------:R-:W-:Y:S02]  /*6330*/  PRMT R5, R5, 0x5410, R102 ;  /* 0x0000541005057816 */ /* 0x000fe40000000066 */
[----:B------:R-:W-:-:S02]  /*6340*/  PRMT R6, R6, 0x5410, R88 ;  /* 0x0000541006067816 */ /* 0x000fc40000000058 */
[----:B------:R-:W-:Y:S02]  /*6350*/  PRMT R107, R107, 0x3340, R14 ;  /* 0x000033406b6b7816 */ /* 0x000fe4000000000e */
[----:B------:R-:W-:Y:S01]  /*6360*/  PRMT R106, R12, 0x3340, R106 ;  /* 0x000033400c6a7816 */ /* 0x000fe2000000006a */
[----:B------:R-:W0:Y:S01]  /*6370*/  LDC R14, c[0x0][0x248] ;  /* 0x00009200ff0e7b82 */ /* 0x000e220000000800 */
[----:B------:R-:W-:-:S05]  /*6380*/  PRMT R7, R7, 0x5410, R84 ;  /* 0x0000541007077816 */ /* 0x000fca0000000054 */
[----:B------:R1:W-:Y:S02]  /*6390*/  STS.128 [R0+UR5], R4 ;  /* 0x0000000400007988 */ /* 0x0003e40008000c05 */
[----:B------:R-:W4:Y:S01]  /*63a0*/  LDC R12, c[0x0][0x248] ;  /* 0x00009200ff0c7b82 */ /* 0x000f220000000800 */
[----:B------:R-:W-:Y:S02]  /*63b0*/  PRMT R73, R25, 0x3340, R73 ;  /* 0x0000334019497816 */ /* 0x000fe40000000049 */
[----:B------:R-:W-:-:S05]  /*63c0*/  PRMT R74, R74, 0x3340, R17 ;  /* 0x000033404a4a7816 */ /* 0x000fca0000000011 */
[----:B------:R-:W2:Y:S08]  /*63d0*/  LDC R25, c[0x0][0x248] ;  /* 0x00009200ff197b82 */ /* 0x000eb00000000800 */
[----:B-1----:R-:W1:Y:S08]  /*63e0*/  LDC R5, c[0x0][0x248] ;  /* 0x00009200ff057b82 */ /* 0x002e700000000800 */
[----:B------:R-:W3:Y:S01]  /*63f0*/  LDC R7, c[0x0][0x248] ;  /* 0x00009200ff077b82 */ /* 0x000ee20000000800 */
[----:B------:R-:W-:-:S07]  /*6400*/  PRMT R108, R16, 0x3340, R108 ;  /* 0x00003340106c7816 */ /* 0x000fce000000006c */
[----:B------:R-:W2:Y:S01]  /*6410*/  LDC R17, c[0x0][0x248] ;  /* 0x00009200ff117b82 */ /* 0x000ea20000000800 */
[----:B-1----:R-:W-:-:S07]  /*6420*/  IMAD R5, R5, 0x120, RZ ;  /* 0x0000012005057824 */ /* 0x002fce00078e02ff */
[----:B------:R-:W1:Y:S01]  /*6430*/  LDC R16, c[0x0][0x248] ;  /* 0x00009200ff107b82 */ /* 0x000e620000000800 */
[----:B------:R-:W-:Y:S02]  /*6440*/  IADD3 R4, P0, R5, R122, RZ ;  /* 0x0000007a05047210 */ /* 0x000fe40007f1e0ff */
[----:B------:R-:W-:Y:S01]  /*6450*/  PRMT R79, R3, 0x3340, R79 ;  /* 0x00003340034f7816 */ /* 0x000fe2000000004f */
[----:B---3--:R-:W-:Y:S01]  /*6460*/  IMAD R7, R7, 0x121, RZ ;  /* 0x0000012107077824 */ /* 0x008fe200078e02ff */
[----:B------:R-:W-:Y:S01]  /*6470*/  LEA.HI.X.SX32 R5, R5, R123, 0x1, P0 ;  /* 0x0000007b05057211 */ /* 0x000fe200000f0eff */
[----:B0-----:R-:W-:Y:S01]  /*6480*/  IMAD R3, R14, 0x122, RZ ;  /* 0x000001220e037824 */ /* 0x001fe200078e02ff */
[----:B------:R-:W-:Y:S01]  /*6490*/  PRMT R75, R75, 0x3340, R15 ;  /* 0x000033404b4b7816 */ /* 0x000fe2000000000f */
[----:B------:R-:W0:Y:S01]  /*64a0*/  LDC R14, c[0x0][0x248] ;  /* 0x00009200ff0e7b82 */ /* 0x000e220000000800 */
[----:B------:R-:W-:Y:S01]  /*64b0*/  PRMT R76, R13, 0x3340, R76 ;  /* 0x000033400d4c7816 */ /* 0x000fe2000000004c */
[----:B------:R4:W3:Y:S01]  /*64c0*/  LDG.E.U8 R93, desc[UR6][R4.64] ;  /* 0x00000006045d7981 */ /* 0x0008e2000c1e1100 */
[----:B------:R-:W-:-:S02]  /*64d0*/  PRMT R109, R109, 0x3340, R18 ;  /* 0x000033406d6d7816 */ /* 0x000fc40000000012 */
[----:B------:R-:W-:-:S03]  /*64e0*/  PRMT R103, R2, 0x3340, R103 ;  /* 0x0000334002677816 */ /* 0x000fc60000000067 */
[----:B------:R-:W0:Y:S01]  /*64f0*/  LDC R15, c[0x0][0x248] ;  /* 0x00009200ff0f7b82 */ /* 0x000e220000000800 */
[----:B------:R-:W-:Y:S02]  /*6500*/  PRMT R110, R110, 0x3340, R26 ;  /* 0x000033406e6e7816 */ /* 0x000fe4000000001a */
[-C--:B------:R-:W-:Y:S01]  /*6510*/  IADD3 R6, P1, R7, R122.reuse, RZ ;  /* 0x0000007a07067210 */ /* 0x080fe20007f3e0ff */
[----:B----4-:R-:W-:Y:S01]  /*6520*/  IMAD R5, R12, 0x123, RZ ;  /* 0x000001230c057824 */ /* 0x010fe200078e02ff */
[----:B------:R-:W-:-:S03]  /*6530*/  IADD3 R2, P0, R3, R122, RZ ;  /* 0x0000007a03027210 */ /* 0x000fc60007f1e0ff */
[----:B------:R-:W4:Y:S01]  /*6540*/  LDC R13, c[0x0][0x248] ;  /* 0x00009200ff0d7b82 */ /* 0x000f220000000800 */
[----:B------:R-:W-:Y:S01]  /*6550*/  PRMT R105, R10, 0x3340, R105 ;  /* 0x000033400a697816 */ /* 0x000fe20000000069 */
[----:B--2---:R-:W-:Y:S01]  /*6560*/  IMAD R10, R25, 0x126, RZ ;  /* 0x00000126190a7824 */ /* 0x004fe200078e02ff */
[----:B------:R-:W-:-:S05]  /*6570*/  PRMT R104, R8, 0x3340, R104 ;  /* 0x0000334008687816 */ /* 0x000fca0000000068 */
[----:B------:R-:W2:Y:S01]  /*6580*/  LDC R18, c[0x0][0x248] ;  /* 0x00009200ff127b82 */ /* 0x000ea20000000800 */
[-C--:B------:R-:W-:Y:S02]  /*6590*/  LEA.HI.X.SX32 R7, R7, R123.reuse, 0x1, P1 ;  /* 0x0000007b07077211 */ /* 0x080fe400008f0eff */
[----:B------:R-:W-:-:S05]  /*65a0*/  LEA.HI.X.SX32 R3, R3, R123, 0x1, P0 ;  /* 0x0000007b03037211 */ /* 0x000fca00000f0eff */
[----:B------:R-:W0:Y:S01]  /*65b0*/  LDC R26, c[0x0][0x248] ;  /* 0x00009200ff1a7b82 */ /* 0x000e220000000800 */
[----:B------:R-:W-:Y:S01]  /*65c0*/  PRMT R77, R77, 0x3340, R11 ;  /* 0x000033404d4d7816 */ /* 0x000fe2000000000b */
[----:B------:R-:W-:Y:S01]  /*65d0*/  IMAD R11, R17, 0x125, RZ ;  /* 0x00000125110b7824 */ /* 0x000fe200078e02ff */
[CC--:B------:R-:W-:Y:S01]  /*65e0*/  IADD3 R8, P1, R5.reuse, R122.reuse, RZ ;  /* 0x0000007a05087210 */ /* 0x0c0fe20007f3e0ff */
[----:B------:R1:W3:Y:S01]  /*65f0*/  LDG.E.U8 R92, desc[UR6][R2.64] ;  /* 0x00000006025c7981 */ /* 0x0002e2000c1e1100 */
[----:B------:R-:W-:Y:S02]  /*6600*/  PRMT R78, R78, 0x3340, R9 ;  /* 0x000033404e4e7816 */ /* 0x000fe40000000009 */
[----:B------:R-:W-:Y:S01]  /*6610*/  LEA.HI.X.SX32 R9, R5, R123, 0x1, P1 ;  /* 0x0000007b05097211 */ /* 0x000fe200008f0eff */
[----:B------:R-:W5:Y:S01]  /*6620*/  LDC R12, c[0x0][0x248] ;  /* 0x00009200ff0c7b82 */ /* 0x000f620000000800 */
[----:B------:R-:W-:Y:S02]  /*6630*/  PRMT R69, R33, 0x3340, R69 ;  /* 0x0000334021457816 */ /* 0x000fe40000000045 */
[-C--:B------:R-:W-:Y:S01]  /*6640*/  IADD3 R4, P2, R11, R122.reuse, RZ ;  /* 0x0000007a0b047210 */ /* 0x080fe20007f5e0ff */
[----:B------:R1:W3:Y:S02]  /*6650*/  LDG.E.U8 R33, desc[UR6][R6.64] ;  /* 0x0000000606217981 */ /* 0x0002e4000c1e1100 */
[----:B-1----:R-:W-:-:S02]  /*6660*/  IADD3 R2, P1, R10, R122, RZ ;  /* 0x0000007a0a027210 */ /* 0x002fc40007f3e0ff */
[-C--:B------:R-:W-:Y:S01]  /*6670*/  LEA.HI.X.SX32 R5, R11, R123.reuse, 0x1, P2 ;  /* 0x0000007b0b057211 */ /* 0x080fe200010f0eff */
[----:B------:R-:W3:Y:S01]  /*6680*/  LDG.E.U8 R45, desc[UR6][R8.64] ;  /* 0x00000006082d7981 */ /* 0x000ee2000c1e1100 */
[----:B------:R-:W-:Y:S01]  /*6690*/  LEA.HI.X.SX32 R3, R10, R123, 0x1, P1 ;  /* 0x0000007b0a037211 */ /* 0x000fe200008f0eff */
[----:B------:R-:W1:Y:S01]  /*66a0*/  LDC R11, c[0x0][0x248] ;  /* 0x00009200ff0b7b82 */ /* 0x000e620000000800 */
[----:B------:R-:W-:-:S03]  /*66b0*/  IMAD R7, R16, 0x124, RZ ;  /* 0x0000012410077824 */ /* 0x000fc600078e02ff */
[----:B------:R4:W3:Y:S01]  /*66c0*/  LDG.E.U8 R90, desc[UR6][R2.64] ;  /* 0x00000006025a7981 */ /* 0x0008e2000c1e1100 */
[----:B------:R-:W-:Y:S02]  /*66d0*/  PRMT R113, R113, 0x3340, R34 ;  /* 0x0000334071717816 */ /* 0x000fe40000000022 */
[C---:B------:R-:W-:Y:S01]  /*66e0*/  IADD3 R6, P0, R7.reuse, R122, RZ ;  /* 0x0000007a07067210 */ /* 0x040fe20007f1e0ff */
[----:B------:R2:W3:Y:S01]  /*66f0*/  LDG.E.U8 R34, desc[UR6][R4.64] ;  /* 0x0000000604227981 */ /* 0x0004e2000c1e1100 */
[----:B0-----:R-:W-:Y:S01]  /*6700*/  IMAD R10, R26, 0x12a, RZ ;  /* 0x0000012a1a0a7824 */ /* 0x001fe200078e02ff */
[----:B------:R-:W0:Y:S01]  /*6710*/  LDC R16, c[0x0][0x248] ;  /* 0x00009200ff107b82 */ /* 0x000e220000000800 */
[----:B------:R-:W-:Y:S01]  /*6720*/  LEA.HI.X.SX32 R7, R7, R123, 0x1, P0 ;  /* 0x0000007b07077211 */ /* 0x000fe200000f0eff */
[----:B----4-:R-:W-:Y:S02]  /*6730*/  IMAD R2, R15, 0x127, RZ ;  /* 0x000001270f027824 */ /* 0x010fe400078e02ff */
[----:B--2---:R-:W-:-:S02]  /*6740*/  IMAD R3, R18, 0x129, RZ ;  /* 0x0000012912037824 */ /* 0x004fc400078e02ff */
[----:B------:R2:W4:Y:S01]  /*6750*/  LDG.E.U8 R91, desc[UR6][R6.64] ;  /* 0x00000006065b7981 */ /* 0x000522000c1e1100 */
[----:B------:R-:W-:Y:S01]  /*6760*/  IMAD R5, R13, 0x128, RZ ;  /* 0x000001280d057824 */ /* 0x000fe200078e02ff */
[CC--:B------:R-:W-:Y:S01]  /*6770*/  IADD3 R8, P0, R2.reuse, R122.reuse, RZ ;  /* 0x0000007a02087210 */ /* 0x0c0fe20007f1e0ff */
[----:B------:R-:W0:Y:S01]  /*6780*/  LDC R15, c[0x0][0x248] ;  /* 0x00009200ff0f7b82 */ /* 0x000e220000000800 */
[-C--:B------:R-:W-:Y:S02]  /*6790*/  IADD3 R4, P2, R3, R122.reuse, RZ ;  /* 0x0000007a03047210 */ /* 0x080fe40007f5e0ff */
[----:B------:R-:W-:Y:S02]  /*67a0*/  LEA.HI.X.SX32 R9, R2, R123, 0x1, P0 ;  /* 0x0000007b02097211 */ /* 0x000fe400000f0eff */
[----:B--2---:R-:W-:-:S03]  /*67b0*/  IADD3 R6, P1, R5, R122, RZ ;  /* 0x0000007a05067210 */ /* 0x004fc60007f3e0ff */
[----:B------:R-:W2:Y:S01]  /*67c0*/  LDC R13, c[0x0][0x248] ;  /* 0x00009200ff0d7b82 */ /* 0x000ea20000000800 */
[C---:B------:R-:W-:Y:S02]  /*67d0*/  IADD3 R2, P0, R10.reuse, R122, RZ ;  /* 0x0000007a0a027210 */ /* 0x040fe40007f1e0ff */
[-C--:B------:R-:W-:Y:S02]  /*67e0*/  LEA.HI.X.SX32 R7, R5, R123.reuse, 0x1, P1 ;  /* 0x0000007b05077211 */ /* 0x080fe400008f0eff */
[-C--:B------:R-:W-:Y:S02]  /*67f0*/  LEA.HI.X.SX32 R5, R3, R123.reuse, 0x1, P2 ;  /* 0x0000007b03057211 */ /* 0x080fe400010f0eff */
[----:B------:R-:W-:Y:S01]  /*6800*/  LEA.HI.X.SX32 R3, R10, R123, 0x1, P0 ;  /* 0x0000007b0a037211 */ /* 0x000fe200000f0eff */
[----:B------:R-:W-:Y:S01]  /*6810*/  STL [R1+0x90], R142 ;  /* 0x0000908e01007387 */ /* 0x000fe20000100800 */
[----:B------:R-:W-:Y:S01]  /*6820*/  PRMT R72, R27, 0x3340, R72 ;  /* 0x000033401b487816 */ /* 0x000fe20000000048 */
[----:B------:R-:W2:Y:S02]  /*6830*/  LDC R17, c[0x0][0x248] ;  /* 0x00009200ff117b82 */ /* 0x000ea40000000800 */
[----:B------:R-:W-:Y:S04]  /*6840*/  STL [R1+0x8c], R141 ;  /* 0x00008c8d01007387 */ /* 0x000fe80000100800 */
[----:B------:R-:W-:Y:S02]  /*6850*/  STL [R1+0x88], R140 ;  /* 0x0000888c01007387 */ /* 0x000fe40000100800 */
[----:B------:R-:W2:Y:S02]  /*6860*/  LDC R18, c[0x0][0x248] ;  /* 0x00009200ff127b82 */ /* 0x000ea40000000800 */
[----:B------:R1:W3:Y:S04]  /*6870*/  LDG.E.U8 R88, desc[UR6][R2.64] ;  /* 0x0000000602587981 */ /* 0x0002e8000c1e1100 */
[----:B------:R0:W-:Y:S02]  /*6880*/  STL [R1+0x84], R138 ;  /* 0x0000848a01007387 */ /* 0x0001e40000100800 */
[----:B------:R-:W0:Y:S02]  /*6890*/  LDC R25, c[0x0][0x248] ;  /* 0x00009200ff197b82 */ /* 0x000e240000000800 */
[----:B-----5:R5:W-:Y:S01]  /*68a0*/  STL [R1+0x80], R136 ;  /* 0x0000808801007387 */ /* 0x020be20000100800 */
[----:B-1----:R-:W-:-:S03]  /*68b0*/  IMAD R3, R11, 0x12b, RZ ;  /* 0x0000012b0b037824 */ /* 0x002fc600078e02ff */
[----:B------:R-:W-:Y:S01]  /*68c0*/  STL [R1+0x7c], R134 ;  /* 0x00007c8601007387 */ /* 0x000fe20000100800 */
[----:B------:R-:W-:Y:S01]  /*68d0*/  PRMT R65, R65, 0x3340, R43 ;  /* 0x0000334041417816 */ /* 0x000fe2000000002b */
[----:B------:R-:W1:Y:S01]  /*68e0*/  LDC R102, c[0x0][0x248] ;  /* 0x00009200ff667b82 */ /* 0x000e620000000800 */
[C---:B------:R-:W-:Y:S01]  /*68f0*/  IADD3 R2, P0, R3.reuse, R122, RZ ;  /* 0x0000007a03027210 */ /* 0x040fe20007f1e0ff */
[----:B------:R2:W4:Y:S03]  /*6900*/  LDG.E.U8 R27, desc[UR6][R4.64] ;  /* 0x00000006041b7981 */ /* 0x000526000c1e1100 */
[----:B------:R-:W-:Y:S01]  /*6910*/  LEA.HI.X.SX32 R3, R3, R123, 0x1, P0 ;  /* 0x0000007b03037211 */ /* 0x000fe200000f0eff */
[----:B------:R2:W4:Y:S01]  /*6920*/  LDG.E.U8 R89, desc[UR6][R6.64] ;  /* 0x0000000606597981 */ /* 0x000522000c1e1100 */
[----:B------:R-:W-:Y:S01]  /*6930*/  IMAD R10, R14, 0x12d, RZ ;  /* 0x0000012d0e0a7824 */ /* 0x000fe200078e02ff */
[----:B------:R-:W1:Y:S02]  /*6940*/  LDC R11, c[0x0][0x248] ;  /* 0x00009200ff0b7b82 */ /* 0x000e640000000800 */
[----:B------:R-:W3:Y:S01]  /*6950*/  LDG.E.U8 R43, desc[UR6][R2.64] ;  /* 0x00000006022b7981 */ /* 0x000ee2000c1e1100 */
[----:B--2---:R-:W-:Y:S01]  /*6960*/  IMAD R5, R12, 0x12c, RZ ;  /* 0x0000012c0c057824 */ /* 0x004fe200078e02ff */
[----:B------:R-:W-:-:S02]  /*6970*/  PRMT R66, R42, 0x3340, R66 ;  /* 0x000033402a427816 */ /* 0x000fc40000000042 */
[----:B------:R-:W-:Y:S02]  /*6980*/  PRMT R111, R28, 0x3340, R111 ;  /* 0x000033401c6f7816 */ /* 0x000fe4000000006f */
[----:B------:R-:W2:Y:S01]  /*6990*/  LDC R12, c[0x0][0x248] ;  /* 0x00009200ff0c7b82 */ /* 0x000ea20000000800 */
[----:B------:R-:W-:-:S04]  /*69a0*/  IADD3 R6, P1, R5, R122, RZ ;  /* 0x0000007a05067210 */ /* 0x000fc80007f3e0ff */
[-C--:B------:R-:W-:Y:S02]  /*69b0*/  LEA.HI.X.SX32 R7, R5, R123.reuse, 0x1, P1 ;  /* 0x0000007b05077211 */ /* 0x080fe400008f0eff */
[C---:B------:R-:W-:Y:S01]  /*69c0*/  IADD3 R28, P0, R10.reuse, R122, RZ ;  /* 0x0000007a0a1c7210 */ /* 0x040fe20007f1e0ff */
[----:B------:R-:W2:Y:S01]  /*69d0*/  LDC R14, c[0x0][0x248] ;  /* 0x00009200ff0e7b82 */ /* 0x000ea20000000800 */
[----:B------:R-:W-:Y:S01]  /*69e0*/  PRMT R70, R29, 0x3340, R70 ;  /* 0x000033401d467816 */ /* 0x000fe20000000046 */
[----:B------:R-:W3:Y:S01]  /*69f0*/  LDG.E.U8 R87, desc[UR6][R6.64] ;  /* 0x0000000606577981 */ /* 0x000ee2000c1e1100 */
[----:B------:R-:W-:Y:S01]  /*6a00*/  LEA.HI.X.SX32 R29, R10, R123, 0x1, P0 ;  /* 0x0000007b0a1d7211 */ /* 0x000fe200000f0eff */
[----:B0-----:R-:W-:Y:S01]  /*6a10*/  IMAD R10, R25, 0x1a3, RZ ;  /* 0x000001a3190a7824 */ /* 0x001fe200078e02ff */
[----:B------:R-:W-:-:S03]  /*6a20*/  PRMT R115, R115, 0x3340, R41 ;  /* 0x0000334073737816 */ /* 0x000fc60000000029 */
[----:B------:R-:W0:Y:S01]  /*6a30*/  LDC R25, c[0x0][0x248] ;  /* 0x00009200ff197b82 */ /* 0x000e220000000800 */
[----:B------:R-:W3:Y:S01]  /*6a40*/  LDG.E.U8 R28, desc[UR6][R28.64] ;  /* 0x000000061c1c7981 */ /* 0x000ee2000c1e1100 */
[----:B------:R-:W-:Y:S02]  /*6a50*/  PRMT R117, R117, 0x3340, R81 ;  /* 0x0000334075757816 */ /* 0x000fe40000000051 */
[----:B------:R-:W-:Y:S02]  /*6a60*/  PRMT R67, R67, 0x3340, R40 ;  /* 0x0000334043437816 */ /* 0x000fe40000000028 */
[----:B------:R-:W-:Y:S02]  /*6a70*/  PRMT R112, R30, 0x3340, R112 ;  /* 0x000033401e707816 */ /* 0x000fe40000000070 */
[----:B------:R-:W-:Y:S01]  /*6a80*/  PRMT R64, R82, 0x3340, R64 ;  /* 0x0000334052407816 */ /* 0x000fe20000000040 */
[----:B------:R-:W4:Y:S01]  /*6a90*/  LDC R138, c[0x0][0x248] ;  /* 0x00009200ff8a7b82 */ /* 0x000f220000000800 */
[----:B------:R-:W-:-:S02]  /*6aa0*/  PRMT R114, R114, 0x3340, R39 ;  /* 0x0000334072727816 */ /* 0x000fc40000000027 */
[----:B------:R-:W-:Y:S02]  /*6ab0*/  PRMT R116, R116, 0x3340, R80 ;  /* 0x0000334074747816 */ /* 0x000fe40000000050 */
[----:B------:R-:W-:-:S03]  /*6ac0*/  PRMT R68, R68, 0x3340, R38 ;  /* 0x0000334044447816 */ /* 0x000fc60000000026 */
[----:B------:R-:W4:Y:S08]  /*6ad0*/  LDC R140, c[0x0][0x248] ;  /* 0x00009200ff8c7b82 */ /* 0x000f300000000800 */
[----:B-----5:R-:W5:Y:S01]  /*6ae0*/  LDC R136, c[0x0][0x248] ;  /* 0x00009200ff887b82 */ /* 0x020f620000000800 */
[----:B------:R-:W-:Y:S04]  /*6af0*/  STL [R1+0x78], R131 ;  /* 0x0000788301007387 */ /* 0x000fe80000100800 */
[----:B------:R-:W-:Y:S04]  /*6b00*/  STL [R1+0x74], R130 ;  /* 0x0000748201007387 */ /* 0x000fe80000100800 */
[----:B------:R-:W-:Y:S04]  /*6b10*/  STL [R1+0x70], R129 ;  /* 0x0000708101007387 */ /* 0x000fe80000100800 */
[----:B------:R-:W-:Y:S04]  /*6b20*/  STL [R1+0x6c], R128 ;  /* 0x00006c8001007387 */ /* 0x000fe80000100800 */
[----:B------:R-:W-:Y:S04]  /*6b30*/  STL [R1+0x68], R58 ;  /* 0x0000683a01007387 */ /* 0x000fe80000100800 */
[----:B------:R1:W-:Y:S04]  /*6b40*/  STL [R1+0x64], R44 ;  /* 0x0000642c01007387 */ /* 0x0003e80000100800 */
[----:B-1----:R1:W3:Y:S02]  /*6b50*/  LDG.E.U8 R44, desc[UR6][R8.64] ;  /* 0x00000006082c7981 */ /* 0x0022e4000c1e1100 */
[----:B-1----:R-:W-:-:S02]  /*6b60*/  IMAD R8, R15, 0x12f, RZ ;  /* 0x0000012f0f087824 */ /* 0x002fc400078e02ff */
[----:B------:R-:W-:Y:S01]  /*6b70*/  IMAD R9, R13, 0x12e, RZ ;  /* 0x0000012e0d097824 */ /* 0x000fe200078e02ff */
[----:B------:R-:W1:Y:S02]  /*6b80*/  LDC R15, c[0x0][0x248] ;  /* 0x00009200ff0f7b82 */ /* 0x000e640000000800 */
[CC--:B------:R-:W-:Y:S02]  /*6b90*/  IADD3 R2, P1, R8.reuse, R122.reuse, RZ ;  /* 0x0000007a08027210 */ /* 0x0c0fe40007f3e0ff */
[C---:B------:R-:W-:Y:S02]  /*6ba0*/  IADD3 R4, P2, R9.reuse, R122, RZ ;  /* 0x0000007a09047210 */ /* 0x040fe40007f5e0ff */
[-C--:B------:R-:W-:Y:S02]  /*6bb0*/  LEA.HI.X.SX32 R3, R8, R123.reuse, 0x1, P1 ;  /* 0x0000007b08037211 */ /* 0x080fe400008f0eff */
[----:B------:R-:W-:Y:S01]  /*6bc0*/  LEA.HI.X.SX32 R5, R9, R123, 0x1, P2 ;  /* 0x0000007b09057211 */ /* 0x000fe200010f0eff */
[----:B------:R-:W0:Y:S02]  /*6bd0*/  LDC R13, c[0x0][0x248] ;  /* 0x00009200ff0d7b82 */ /* 0x000e240000000800 */
[----:B------:R2:W3:Y:S04]  /*6be0*/  LDG.E.U8 R42, desc[UR6][R2.64] ;  /* 0x00000006022a7981 */ /* 0x0004e8000c1e1100 */
[----:B------:R5:W3:Y:S01]  /*6bf0*/  LDG.E.U8 R86, desc[UR6][R4.64] ;  /* 0x0000000604567981 */ /* 0x000ae2000c1e1100 */
[----:B--2---:R-:W-:-:S02]  /*6c00*/  IMAD R2, R16, 0x1a0, RZ ;  /* 0x000001a010027824 */ /* 0x004fc400078e02ff */
[----:B------:R-:W-:Y:S01]  /*6c10*/  IMAD R3, R18, 0x1a2, RZ ;  /* 0x000001a212037824 */ /* 0x000fe200078e02ff */
[----:B------:R-:W2:Y:S01]  /*6c20*/  LDC R16, c[0x0][0x248] ;  /* 0x00009200ff107b82 */ /* 0x000ea20000000800 */
[----:B-----5:R-:W-:Y:S01]  /*6c30*/  IMAD R5, R17, 0x1a1, RZ ;  /* 0x000001a111057824 */ /* 0x020fe200078e02ff */
[CC--:B------:R-:W-:Y:S02]  /*6c40*/  IADD3 R8, P0, R2.reuse, R122.reuse, RZ ;  /* 0x0000007a02087210 */ /* 0x0c0fe40007f1e0ff */
[-C--:B------:R-:W-:Y:S02]  /*6c50*/  IADD3 R4, P2, R3, R122.reuse, RZ ;  /* 0x0000007a03047210 */ /* 0x080fe40007f5e0ff */
[-C--:B------:R-:W-:Y:S02]  /*6c60*/  IADD3 R6, P1, R5, R122.reuse, RZ ;  /* 0x0000007a05067210 */ /* 0x080fe40007f3e0ff */
[----:B------:R-:W-:Y:S01]  /*6c70*/  LEA.HI.X.SX32 R9, R2, R123, 0x1, P0 ;  /* 0x0000007b02097211 */ /* 0x000fe200000f0eff */
[----:B------:R-:W5:Y:S01]  /*6c80*/  LDC R17, c[0x0][0x248] ;  /* 0x00009200ff117b82 */ /* 0x000f620000000800 */
[----:B------:R-:W-:-:S02]  /*6c90*/  IADD3 R2, P0, R10, R122, RZ ;  /* 0x0000007a0a027210 */ /* 0x000fc40007f1e0ff */
[-C--:B------:R-:W-:Y:S01]  /*6ca0*/  LEA.HI.X.SX32 R7, R5, R123.reuse, 0x1, P1 ;  /* 0x0000007b05077211 */ /* 0x080fe200008f0eff */
[----:B------:R-:W3:Y:S01]  /*6cb0*/  LDG.E.U8 R85, desc[UR6][R8.64] ;  /* 0x0000000608557981 */ /* 0x000ee2000c1e1100 */
[-C--:B------:R-:W-:Y:S02]  /*6cc0*/  LEA.HI.X.SX32 R5, R3, R123.reuse, 0x1, P2 ;  /* 0x0000007b03057211 */ /* 0x080fe400010f0eff */
[----:B------:R-:W-:Y:S01]  /*6cd0*/  LEA.HI.X.SX32 R3, R10, R123, 0x1, P0 ;  /* 0x0000007b0a037211 */ /* 0x000fe200000f0eff */
[----:B------:R-:W2:Y:S01]  /*6ce0*/  LDC R18, c[0x0][0x248] ;  /* 0x00009200ff127b82 */ /* 0x000ea20000000800 */
[----:B------:R-:W3:Y:S04]  /*6cf0*/  LDG.E.U8 R29, desc[UR6][R6.64] ;  /* 0x00000006061d7981 */ /* 0x000ee8000c1e1100 */
[----:B------:R1:W3:Y:S04]  /*6d00*/  LDG.E.U8 R41, desc[UR6][R2.64] ;  /* 0x0000000602297981 */ /* 0x0002e8000c1e1100 */
[----:B------:R0:W3:Y:S01]  /*6d10*/  LDG.E.U8 R84, desc[UR6][R4.64] ;  /* 0x0000000604547981 */ /* 0x0000e2000c1e1100 */
[----:B-1----:R-:W-:-:S02]  /*6d20*/  IMAD R3, R11, 0x1a4, RZ ;  /* 0x000001a40b037824 */ /* 0x002fc400078e02ff */
[----:B0-----:R-:W-:-:S03]  /*6d30*/  IMAD R5, R12, 0x1a5, RZ ;  /* 0x000001a50c057824 */ /* 0x001fc600078e02ff */
[-C--:B------:R-:W-:Y:S01]  /*6d40*/  IADD3 R2, P0, R3, R122.reuse, RZ ;  /* 0x0000007a03027210 */ /* 0x080fe20007f1e0ff */
[----:B------:R-:W-:Y:S01]  /*6d50*/  IMAD R10, R15, 0x1a8, RZ ;  /* 0x000001a80f0a7824 */ /* 0x000fe200078e02ff */
[----:B------:R-:W0:Y:S02]  /*6d60*/  LDC R12, c[0x0][0x248] ;  /* 0x00009200ff0c7b82 */ /* 0x000e240000000800 */
[----:B------:R-:W-:Y:S01]  /*6d70*/  LEA.HI.X.SX32 R3, R3, R123, 0x1, P0 ;  /* 0x0000007b03037211 */ /* 0x000fe200000f0eff */
[----:B------:R-:W-:Y:S01]  /*6d80*/  IMAD R11, R14, 0x1a7, RZ ;  /* 0x000001a70e0b7824 */ /* 0x000fe200078e02ff */
[----:B------:R-:W-:-:S03]  /*6d90*/  IADD3 R8, P1, R5, R122, RZ ;  /* 0x0000007a05087210 */ /* 0x000fc60007f3e0ff */
[----:B------:R1:W3:Y:S01]  /*6da0*/  LDG.E.U8 R83, desc[UR6][R2.64] ;  /* 0x0000000602537981 */ /* 0x0002e2000c1e1100 */
[-C--:B------:R-:W-:Y:S01]  /*6db0*/  LEA.HI.X.SX32 R9, R5, R123.reuse, 0x1, P1 ;  /* 0x0000007b05097211 */ /* 0x080fe200008f0eff */
[----:B------:R-:W-:Y:S01]  /*6dc0*/  IMAD R7, R13, 0x1a6, RZ ;  /* 0x000001a60d077824 */ /* 0x000fe200078e02ff */
[CC--:B------:R-:W-:Y:S01]  /*6dd0*/  IADD3 R4, P2, R11.reuse, R122.reuse, RZ ;  /* 0x0000007a0b047210 */ /* 0x0c0fe20007f5e0ff */
[----:B------:R-:W0:Y:S02]  /*6de0*/  LDC R14, c[0x0][0x248] ;  /* 0x00009200ff0e7b82 */ /* 0x000e240000000800 */
[----:B------:R-:W3:Y:S01]  /*6df0*/  LDG.E.U8 R30, desc[UR6][R8.64] ;  /* 0x00000006081e7981 */ /* 0x000ee2000c1e1100 */
[----:B-1----:R-:W-:Y:S02]  /*6e00*/  IADD3 R2, P1, R10, R122, RZ ;  /* 0x0000007a0a027210 */ /* 0x002fe40007f3e0ff */
[----:B------:R-:W-:-:S03]  /*6e10*/  LEA.HI.X.SX32 R5, R11, R123, 0x1, P2 ;  /* 0x0000007b0b057211 */ /* 0x000fc600010f0eff */
[----:B------:R-:W1:Y:S01]  /*6e20*/  LDC R15, c[0x0][0x248] ;  /* 0x00009200ff0f7b82 */ /* 0x000e620000000800 */
[-C--:B------:R-:W-:Y:S02]  /*6e30*/  LEA.HI.X.SX32 R3, R10, R123.reuse, 0x1, P1 ;  /* 0x0000007b0a037211 */ /* 0x080fe400008f0eff */
[C---:B------:R-:W-:Y:S01]  /*6e40*/  IADD3 R6, P0, R7.reuse, R122, RZ ;  /* 0x0000007a07067210 */ /* 0x040fe20007f1e0ff */
[----:B------:R5:W3:Y:S04]  /*6e50*/  LDG.E.U8 R40, desc[UR6][R4.64] ;  /* 0x0000000604287981 */ /* 0x000ae8000c1e1100 */
[----:B------:R-:W0:Y:S01]  /*6e60*/  LDC R11, c[0x0][0x248] ;  /* 0x00009200ff0b7b82 */ /* 0x000e220000000800 */
[----:B------:R2:W3:Y:S01]  /*6e70*/  LDG.E.U8 R81, desc[UR6][R2.64] ;  /* 0x0000000602517981 */ /* 0x0004e2000c1e1100 */
[----:B------:R-:W-:Y:S01]  /*6e80*/  LEA.HI.X.SX32 R7, R7, R123, 0x1, P0 ;  /* 0x0000007b07077211 */ /* 0x000fe200000f0eff */
[----:B------:R-:W-:-:S02]  /*6e90*/  IMAD R10, R25, 0x1ac, RZ ;  /* 0x000001ac190a7824 */ /* 0x000fc400078e02ff */
[----:B-----5:R-:W-:Y:S02]  /*6ea0*/  IMAD R5, R17, 0x1aa, RZ ;  /* 0x000001aa11057824 */ /* 0x020fe400078e02ff */
[----:B------:R5:W3:Y:S01]  /*6eb0*/  LDG.E.U8 R82, desc[UR6][R6.64] ;  /* 0x0000000606527981 */ /* 0x000ae2000c1e1100 */
[----:B------:R-:W1:Y:S01]  /*6ec0*/  LDC R13, c[0x0][0x248] ;  /* 0x00009200ff0d7b82 */ /* 0x000e620000000800 */
[----:B--2---:R-:W-:Y:S02]  /*6ed0*/  IMAD R2, R16, 0x1a9, RZ ;  /* 0x000001a910027824 */ /* 0x004fe400078e02ff */
[----:B------:R-:W-:-:S03]  /*6ee0*/  IMAD R3, R18, 0x1ab, RZ ;  /* 0x000001ab12037824 */ /* 0x000fc600078e02ff */
[CC--:B------:R-:W-:Y:S02]  /*6ef0*/  IADD3 R8, P0, R2.reuse, R122.reuse, RZ ;  /* 0x0000007a02087210 */ /* 0x0c0fe40007f1e0ff */
[----:B------:R-:W2:Y:S01]  /*6f00*/  LDC R16, c[0x0][0x248] ;  /* 0x00009200ff107b82 */ /* 0x000ea20000000800 */
[-C--:B-----5:R-:W-:Y:S02]  /*6f10*/  IADD3 R6, P1, R5, R122.reuse, RZ ;  /* 0x0000007a05067210 */ /* 0x0a0fe40007f3e0ff */
[-C--:B------:R-:W-:Y:S02]  /*6f20*/  IADD3 R4, P2, R3, R122.reuse, RZ ;  /* 0x0000007a03047210 */ /* 0x080fe40007f5e0ff */
[-C--:B------:R-:W-:Y:S02]  /*6f30*/  LEA.HI.X.SX32 R9, R2, R123.reuse, 0x1, P0 ;  /* 0x0000007b02097211 */ /* 0x080fe400000f0eff */
[----:B------:R-:W-:Y:S01]  /*6f40*/  IADD3 R2, P0, R10, R122, RZ ;  /* 0x0000007a0a027210 */ /* 0x000fe20007f1e0ff */
[----:B------:R-:W5:Y:S01]  /*6f50*/  LDC R17, c[0x0][0x248] ;  /* 0x00009200ff117b82 */ /* 0x000f620000000800 */
[-C--:B------:R-:W-:Y:S01]  /*6f60*/  LEA.HI.X.SX32 R7, R5, R123.reuse, 0x1, P1 ;  /* 0x0000007b05077211 */ /* 0x080fe200008f0eff */
[----:B------:R-:W3:Y:S01]  /*6f70*/  LDG.E.U8 R25, desc[UR6][R8.64] ;  /* 0x0000000608197981 */ /* 0x000ee2000c1e1100 */
[----:B------:R-:W-:-:S02]  /*6f80*/  LEA.HI.X.SX32 R5, R3, R123, 0x1, P2 ;  /* 0x0000007b03057211 */ /* 0x000fc400010f0eff */
[----:B------:R-:W-:Y:S01]  /*6f90*/  LEA.HI.X.SX32 R3, R10, R123, 0x1, P0 ;  /* 0x0000007b0a037211 */ /* 0x000fe200000f0eff */
[----:B------:R-:W3:Y:S02]  /*6fa0*/  LDG.E.U8 R80, desc[UR6][R6.64] ;  /* 0x0000000606507981 */ /* 0x000ee4000c1e1100 */
[----:B------:R-:W2:Y:S02]  /*6fb0*/  LDC R18, c[0x0][0x248] ;  /* 0x00009200ff127b82 */ /* 0x000ea40000000800 */
[----:B------:R0:W3:Y:S04]  /*6fc0*/  LDG.E.U8 R59, desc[UR6][R2.64] ;  /* 0x00000006023b7981 */ /* 0x0000e8000c1e1100 */
[----:B------:R0:W3:Y:S02]  /*6fd0*/  LDG.E.U8 R39, desc[UR6][R4.64] ;  /* 0x0000000604277981 */ /* 0x0000e4000c1e1100 */
[----:B0-----:R-:W-:-:S02]  /*6fe0*/  IMAD R3, R11, 0x1ad, RZ ;  /* 0x000001ad0b037824 */ /* 0x001fc400078e02ff */
[----:B------:R-:W-:-:S03]  /*6ff0*/  IMAD R5, R12, 0x1ae, RZ ;  /* 0x000001ae0c057824 */ /* 0x000fc600078e02ff */
[-C--:B------:R-:W-:Y:S01]  /*7000*/  IADD3 R2, P0, R3, R122.reuse, RZ ;  /* 0x0000007a03027210 */ /* 0x080fe20007f1e0ff */
[----:B------:R-:W-:Y:S01]  /*7010*/  IMAD R11, R14, 0x130, RZ ;  /* 0x000001300e0b7824 */ /* 0x000fe200078e02ff */
[----:B------:R-:W0:Y:S01]  /*7020*/  LDC R12, c[0x0][0x248] ;  /* 0x00009200ff0c7b82 */ /* 0x000e220000000800 */
[----:B-1----:R-:W-:Y:S01]  /*7030*/  IMAD R10, R15, 0x131, RZ ;  /* 0x000001310f0a7824 */ /* 0x002fe200078e02ff */
[-C--:B------:R-:W-:Y:S02]  /*7040*/  LEA.HI.X.SX32 R3, R3, R123.reuse, 0x1, P0 ;  /* 0x0000007b03037211 */ /* 0x080fe400000f0eff */
[-C--:B------:R-:W-:Y:S02]  /*7050*/  IADD3 R8, P1, R5, R122.reuse, RZ ;  /* 0x0000007a05087210 */ /* 0x080fe40007f3e0ff */
[-C--:B------:R-:W-:Y:S01]  /*7060*/  IADD3 R4, P0, R11, R122.reuse, RZ ;  /* 0x0000007a0b047210 */ /* 0x080fe20007f1e0ff */
[----:B------:R1:W3:Y:S01]  /*7070*/  LDG.E.U8 R26, desc[UR6][R2.64] ;  /* 0x00000006021a7981 */ /* 0x0002e2000c1e1100 */
[-C--:B------:R-:W-:Y:S01]  /*7080*/  LEA.HI.X.SX32 R9, R5, R123.reuse, 0x1, P1 ;  /* 0x0000007b05097211 */ /* 0x080fe200008f0eff */
[----:B------:R-:W-:Y:S01]  /*7090*/  IMAD R7, R13, 0x1af, RZ ;  /* 0x000001af0d077824 */ /* 0x000fe200078e02ff */
[----:B------:R-:W-:Y:S01]  /*70a0*/  LEA.HI.X.SX32 R5, R11, R123, 0x1, P0 ;  /* 0x0000007b0b057211 */ /* 0x000fe200000f0eff */
[----:B------:R-:W4:Y:S02]  /*70b0*/  LDC R13, c[0x0][0x248] ;  /* 0x00009200ff0d7b82 */ /* 0x000f240000000800 */
[----:B------:R-:W3:Y:S01]  /*70c0*/  LDG.E.U8 R58, desc[UR6][R8.64] ;  /* 0x00000006083a7981 */ /* 0x000ee2000c1e1100 */
[----:B-1----:R-:W-:-:S03]  /*70d0*/  IADD3 R2, P1, R10, R122, RZ ;  /* 0x0000007a0a027210 */ /* 0x002fc60007f3e0ff */
[----:B------:R5:W3:Y:S02]  /*70e0*/  LDG.E.U8 R127, desc[UR6][R4.64] ;  /* 0x00000006047f7981 */ /* 0x000ae4000c1e1100 */
[----:B------:R-:W1:Y:S01]  /*70f0*/  LDC R11, c[0x0][0x248] ;  /* 0x00009200ff0b7b82 */ /* 0x000e620000000800 */
[----:B------:R-:W-:-:S05]  /*7100*/  LEA.HI.X.SX32 R3, R10, R123, 0x1, P1 ;  /* 0x0000007b0a037211 */ /* 0x000fca00008f0eff */
[----:B------:R2:W3:Y:S01]  /*7110*/  LDG.E.U8 R124, desc[UR6][R2.64] ;  /* 0x00000006027c7981 */ /* 0x0004e2000c1e1100 */
[----:B------:R-:W-:Y:S01]  /*7120*/  IADD3 R6, P2, R7, R122, RZ ;  /* 0x0000007a07067210 */ /* 0x000fe20007f5e0ff */
[----:B-----5:R-:W-:Y:S01]  /*7130*/  IMAD R5, R17, 0x133, RZ ;  /* 0x0000013311057824 */ /* 0x020fe200078e02ff */
[----:B------:R-:W5:Y:S02]  /*7140*/  LDC R14, c[0x0][0x248] ;  /* 0x00009200ff0e7b82 */ /* 0x000f640000000800 */
[----:B------:R-:W-:Y:S01]  /*7150*/  LEA.HI.X.SX32 R7, R7, R123, 0x1, P2 ;  /* 0x0000007b07077211 */ /* 0x000fe200010f0eff */
[----:B--2---:R-:W-:-:S05]  /*7160*/  IMAD R2, R16, 0x132, RZ ;  /* 0x0000013210027824 */ /* 0x004fca00078e02ff */
[----:B------:R-:W2:Y:S01]  /*7170*/  LDC R15, c[0x0][0x248] ;  /* 0x00009200ff0f7b82 */ /* 0x000ea20000000800 */
[----:B------:R-:W-:Y:S01]  /*7180*/  IMAD R3, R18, 0x134, RZ ;  /* 0x0000013412037824 */ /* 0x000fe200078e02ff */
[----:B------:R0:W3:Y:S01]  /*7190*/  LDG.E.U8 R38, desc[UR6][R6.64] ;  /* 0x0000000606267981 */ /* 0x0000e2000c1e1100 */
[----:B------:R-:W-:Y:S01]  /*71a0*/  IMAD R10, R102, 0x135, RZ ;  /* 0x00000135660a7824 */ /* 0x000fe200078e02ff */
[CC--:B------:R-:W-:Y:S02]  /*71b0*/  IADD3 R8, P0, R2.reuse, R122.reuse, RZ ;  /* 0x0000007a02087210 */ /* 0x0c0fe40007f1e0ff */
[-C--:B------:R-:W-:Y:S02]  /*71c0*/  IADD3 R4, P2, R3, R122.reuse, RZ ;  /* 0x0000007a03047210 */ /* 0x080fe40007f5e0ff */
[----:B------:R-:W-:Y:S01]  /*71d0*/  LEA.HI.X.SX32 R9, R2, R123, 0x1, P0 ;  /* 0x0000007b02097211 */ /* 0x000fe200000f0eff */
[----:B------:R-:W3:Y:S01]  /*71e0*/  LDC R16, c[0x0][0x248] ;  /* 0x00009200ff107b82 */ /* 0x000ee20000000800 */
[----:B------:R-:W-:-:S02]  /*71f0*/  IADD3 R2, P0, R10, R122, RZ ;  /* 0x0000007a0a027210 */ /* 0x000fc40007f1e0ff */
[C---:B0-----:R-:W-:Y:S01]  /*7200*/  IADD3 R6, P1, R5.reuse, R122, RZ ;  /* 0x0000007a05067210 */ /* 0x041fe20007f3e0ff */
[----:B------:R-:W3:Y:S03]  /*7210*/  LDG.E.U8 R131, desc[UR6][R8.64] ;  /* 0x0000000608837981 */ /* 0x000ee6000c1e1100 */
[-C--:B------:R-:W-:Y:S01]  /*7220*/  LEA.HI.X.SX32 R7, R5, R123.reuse, 0x1, P1 ;  /* 0x0000007b05077211 */ /* 0x080fe200008f0eff */
[----:B------:R-:W0:Y:S01]  /*7230*/  LDC R17, c[0x0][0x248] ;  /* 0x00009200ff117b82 */ /* 0x000e220000000800 */
[-C--:B------:R-:W-:Y:S02]  /*7240*/  LEA.HI.X.SX32 R5, R3, R123.reuse, 0x1, P2 ;  /* 0x0000007b03057211 */ /* 0x080fe400010f0eff */
[----:B------:R-:W-:Y:S01]  /*7250*/  LEA.HI.X.SX32 R3, R10, R123, 0x1, P0 ;  /* 0x0000007b0a037211 */ /* 0x000fe200000f0eff */
[----:B------:R-:W3:Y:S04]  /*7260*/  LDG.E.U8 R130, desc[UR6][R6.64] ;  /* 0x0000000606827981 */ /* 0x000ee8000c1e1100 */
[----:B------:R1:W3:Y:S01]  /*7270*/  LDG.E.U8 R125, desc[UR6][R2.64] ;  /* 0x00000006027d7981 */ /* 0x0002e2000c1e1100 */
[----:B------:R-:W0:Y:S03]  /*7280*/  LDC R18, c[0x0][0x248] ;  /* 0x00009200ff127b82 */ /* 0x000e260000000800 */
[----:B------:R4:W3:Y:S05]  /*7290*/  LDG.E.U8 R126, desc[UR6][R4.64] ;  /* 0x00000006047e7981 */ /* 0x0008ea000c1e1100 */
[----:B------:R-:W0:Y:S01]  /*72a0*/  LDC R102, c[0x0][0x248] ;  /* 0x00009200ff667b82 */ /* 0x000e220000000800 */
[----:B-1----:R-:W-:-:S02]  /*72b0*/  IMAD R3, R11, 0x136, RZ ;  /* 0x000001360b037824 */ /* 0x002fc400078e02ff */
[----:B----4-:R-:W-:-:S03]  /*72c0*/  IMAD R5, R12, 0x137, RZ ;  /* 0x000001370c057824 */ /* 0x010fc600078e02ff */
[-C--:B------:R-:W-:Y:S01]  /*72d0*/  IADD3 R2, P0, R3, R122.reuse, RZ ;  /* 0x0000007a03027210 */ /* 0x080fe20007f1e0ff */
[----:B------:R-:W-:Y:S01]  /*72e0*/  IMAD R7, R13, 0x138, RZ ;  /* 0x000001380d077824 */ /* 0x000fe200078e02ff */
[----:B------:R-:W1:Y:S01]  /*72f0*/  LDC R12, c[0x0][0x248] ;  /* 0x00009200ff0c7b82 */ /* 0x000e620000000800 */
[----:B-----5:R-:W-:Y:S01]  /*7300*/  IMAD R11, R14, 0x139, RZ ;  /* 0x000001390e0b7824 */ /* 0x020fe200078e02ff */
[-C--:B------:R-:W-:Y:S01]  /*7310*/  LEA.HI.X.SX32 R3, R3, R123.reuse, 0x1, P0 ;  /* 0x0000007b03037211 */ /* 0x080fe200000f0eff */
[----:B--2---:R-:W-:Y:S01]  /*7320*/  IMAD R10, R15, 0x13a, RZ ;  /* 0x0000013a0f0a7824 */ /* 0x004fe200078e02ff */
[-C--:B------:R-:W-:Y:S02]  /*7330*/  IADD3 R8, P1, R5, R122.reuse, RZ ;  /* 0x0000007a05087210 */ /* 0x080fe40007f3e0ff */
[-C--:B------:R-:W-:Y:S01]  /*7340*/  IADD3 R6, P0, R7, R122.reuse, RZ ;  /* 0x0000007a07067210 */ /* 0x080fe20007f1e0ff */
[----:B------:R2:W4:Y:S01]  /*7350*/  LDG.E.U8 R134, desc[UR6][R2.64] ;  /* 0x0000000602867981 */ /* 0x000522000c1e1100 */
[----:B------:R-:W-:Y:S01]  /*7360*/  IADD3 R4, P2, R11, R122, RZ ;  /* 0x0000007a0b047210 */ /* 0x000fe20007f5e0ff */
[----:B------:R-:W5:Y:S01]  /*7370*/  LDC R13, c[0x0][0x248] ;  /* 0x00009200ff0d7b82 */ /* 0x000f620000000800 */
[----:B------:R-:W-:-:S02]  /*7380*/  LEA.HI.X.SX32 R9, R5, R123, 0x1, P1 ;  /* 0x0000007b05097211 */ /* 0x000fc400008f0eff */
[-C--:B------:R-:W-:Y:S02]  /*7390*/  LEA.HI.X.SX32 R7, R7, R123.reuse, 0x1, P0 ;  /* 0x0000007b07077211 */ /* 0x080fe400000f0eff */
[-C--:B------:R-:W-:Y:S01]  /*73a0*/  LEA.HI.X.SX32 R5, R11, R123.reuse, 0x1, P2 ;  /* 0x0000007b0b057211 */ /* 0x080fe200010f0eff */
[----:B------:R-:W5:Y:S01]  /*73b0*/  LDG.E.U8 R129, desc[UR6][R8.64] ;  /* 0x0000000608817981 */ /* 0x000f62000c1e1100 */
[C---:B--2---:R-:W-:Y:S01]  /*73c0*/  IADD3 R2, P1, R10.reuse, R122, RZ ;  /* 0x0000007a0a027210 */ /* 0x044fe20007f3e0ff */
[----:B------:R-:W2:Y:S02]  /*73d0*/  LDC R11, c[0x0][0x248] ;  /* 0x00009200ff0b7b82 */ /* 0x000ea40000000800 */
[----:B------:R-:W2:Y:S01]  /*73e0*/  LDG.E.U8 R128, desc[UR6][R6.64] ;  /* 0x0000000606807981 */ /* 0x000ea2000c1e1100 */
[----:B------:R-:W-:-:S03]  /*73f0*/  LEA.HI.X.SX32 R3, R10, R123, 0x1, P1 ;  /* 0x0000007b0a037211 */ /* 0x000fc600008f0eff */
[----:B---3--:R3:W-:Y:S02]  /*7400*/  STL [R1+0x60], R127 ;  /* 0x0000607f01007387 */ /* 0x0087e40000100800 */
[----:B------:R-:W2:Y:S02]  /*7410*/  LDC R14, c[0x0][0x248] ;  /* 0x00009200ff0e7b82 */ /* 0x000ea40000000800 */
[----:B------:R0:W-:Y:S06]  /*7420*/  STL [R1+0x5c], R124 ;  /* 0x00005c7c01007387 */ /* 0x0001ec0000100800 */
[----:B------:R-:W2:Y:S01]  /*7430*/  LDC R15, c[0x0][0x248] ;  /* 0x00009200ff0f7b82 */ /* 0x000ea20000000800 */
[----:B---3--:R3:W2:Y:S04]  /*7440*/  LDG.E.U8 R127, desc[UR6][R4.64] ;  /* 0x00000006047f7981 */ /* 0x0086a8000c1e1100 */
[----:B0-----:R0:W2:Y:S01]  /*7450*/  LDG.E.U8 R124, desc[UR6][R2.64] ;  /* 0x00000006027c7981 */ /* 0x0010a2000c1e1100 */
[----:B------:R-:W-:-:S02]  /*7460*/  IMAD R10, R102, 0x13e, RZ ;  /* 0x0000013e660a7824 */ /* 0x000fc400078e02ff */
[----:B---3--:R-:W-:Y:S02]  /*7470*/  IMAD R5, R17, 0x13c, RZ ;  /* 0x0000013c11057824 */ /* 0x008fe400078e02ff */
[----:B------:R-:W3:Y:S01]  /*7480*/  LDC R17, c[0x0][0x248] ;  /* 0x00009200ff117b82 */ /* 0x000ee20000000800 */
[----:B0-----:R-:W-:Y:S02]  /*7490*/  IMAD R2, R16, 0x13b, RZ ;  /* 0x0000013b10027824 */ /* 0x001fe400078e02ff */
[----:B------:R-:W-:Y:S01]  /*74a0*/  IMAD R3, R18, 0x13d, RZ ;  /* 0x0000013d12037824 */ /* 0x000fe200078e02ff */
[-C--:B------:R-:W-:Y:S01]  /*74b0*/  IADD3 R6, P1, R5, R122.reuse, RZ ;  /* 0x0000007a05067210 */ /* 0x080fe20007f3e0ff */
[----:B------:R0:W-:Y:S01]  /*74c0*/  STL [R1+0x58], R131 ;  /* 0x0000588301007387 */ /* 0x0001e20000100800 */
[-C--:B------:R-:W-:Y:S02]  /*74d0*/  IADD3 R8, P0, R2, R122.reuse, RZ ;  /* 0x0000007a02087210 */ /* 0x080fe40007f1e0ff */
[----:B------:R-:W3:Y:S01]  /*74e0*/  LDC R16, c[0x0][0x248] ;  /* 0x00009200ff107b82 */ /* 0x000ee20000000800 */
[----:B------:R-:W-:-:S02]  /*74f0*/  IADD3 R4, P2, R3, R122, RZ ;  /* 0x0000007a03047210 */ /* 0x000fc40007f5e0ff */
[-C--:B------:R-:W-:Y:S02]  /*7500*/  LEA.HI.X.SX32 R9, R2, R123.reuse, 0x1, P0 ;  /* 0x0000007b02097211 */ /* 0x080fe400000f0eff */
[C---:B------:R-:W-:Y:S02]  /*7510*/  IADD3 R2, P0, R10.reuse, R122, RZ ;  /* 0x0000007a0a027210 */ /* 0x040fe40007f1e0ff */
[-C--:B------:R-:W-:Y:S01]  /*7520*/  LEA.HI.X.SX32 R7, R5, R123.reuse, 0x1, P1 ;  /* 0x0000007b05077211 */ /* 0x080fe200008f0eff */
[----:B------:R1:W-:Y:S01]  /*7530*/  STL [R1+0x54], R130 ;  /* 0x0000548201007387 */ /* 0x0003e20000100800 */
[-C--:B------:R-:W-:Y:S01]  /*7540*/  LEA.HI.X.SX32 R5, R3, R123.reuse, 0x1, P2 ;  /* 0x0000007b03057211 */ /* 0x080fe200010f0eff */
[----:B------:R-:W3:Y:S01]  /*7550*/  LDC R18, c[0x0][0x248] ;  /* 0x00009200ff127b82 */ /* 0x000ee20000000800 */
[----:B------:R-:W-:Y:S01]  /*7560*/  LEA.HI.X.SX32 R3, R10, R123, 0x1, P0 ;  /* 0x0000007b0a037211 */ /* 0x000fe200000f0eff */
[----:B0-----:R-:W3:Y:S04]  /*7570*/  LDG.E.U8 R131, desc[UR6][R8.64] ;  /* 0x0000000608837981 */ /* 0x001ee8000c1e1100 */
[----:B------:R0:W-:Y:S04]  /*7580*/  STL [R1+0x50], R126 ;  /* 0x0000507e01007387 */ /* 0x0001e80000100800 */
[----:B------:R0:W-:Y:S04]  /*7590*/  STL [R1+0x4c], R125 ;  /* 0x00004c7d01007387 */ /* 0x0001e80000100800 */
[----:B-1----:R-:W3:Y:S04]  /*75a0*/  LDG.E.U8 R130, desc[UR6][R6.64] ;  /* 0x0000000606827981 */ /* 0x002ee8000c1e1100 */
[----:B0-----:R0:W3:Y:S04]  /*75b0*/  LDG.E.U8 R126, desc[UR6][R4.64] ;  /* 0x00000006047e7981 */ /* 0x0010e8000c1e1100 */
[----:B------:R2:W3:Y:S01]  /*75c0*/  LDG.E.U8 R125, desc[UR6][R2.64] ;  /* 0x00000006027d7981 */ /* 0x0004e2000c1e1100 */
[----:B0-----:R-:W-:-:S03]  /*75d0*/  IMAD R5, R12, 0x1b0, RZ ;  /* 0x000001b00c057824 */ /* 0x001fc600078e02ff */
[----:B----4-:R-:W-:Y:S01]  /*75e0*/  STL [R1+0x48], R134 ;  /* 0x0000488601007387 */ /* 0x010fe20000100800 */
[----:B-----5:R-:W-:Y:S01]  /*75f0*/  IMAD R7, R13, 0x1b1, RZ ;  /* 0x000001b10d077824 */ /* 0x020fe200078e02ff */
[----:B------:R-:W0:Y:S01]  /*7600*/  LDC R12, c[0x0][0x248] ;  /* 0x00009200ff0c7b82 */ /* 0x000e220000000800 */
[----:B--2---:R-:W-:Y:S01]  /*7610*/  IMAD R3, R11, 0x13f, RZ ;  /* 0x0000013f0b037824 */ /* 0x004fe200078e02ff */
[----:B------:R-:W-:-:S04]  /*7620*/  IADD3 R8, P1, R5, R122, RZ ;  /* 0x0000007a05087210 */ /* 0x000fc80007f3e0ff */
[-C--:B------:R-:W-:Y:S01]  /*7630*/  IADD3 R2, P0, R3, R122.reuse, RZ ;  /* 0x0000007a03027210 */ /* 0x080fe20007f1e0ff */
[----:B------:R1:W-:Y:S01]  /*7640*/  STL [R1+0x44], R129 ;  /* 0x0000448101007387 */ /* 0x0003e20000100800 */
[-C--:B------:R-:W-:Y:S01]  /*7650*/  LEA.HI.X.SX32 R9, R5, R123.reuse, 0x1, P1 ;  /* 0x0000007b05097211 */ /* 0x080fe200008f0eff */
[----:B------:R-:W-:Y:S01]  /*7660*/  IMAD R10, R15, 0x1b3, RZ ;  /* 0x000001b30f0a7824 */ /* 0x000fe200078e02ff */
[----:B------:R-:W-:Y:S01]  /*7670*/  LEA.HI.X.SX32 R3, R3, R123, 0x1, P0 ;  /* 0x0000007b03037211 */ /* 0x000fe200000f0eff */
[----:B------:R2:W-:Y:S01]  /*7680*/  STL [R1+0x40], R128 ;  /* 0x0000408001007387 */ /* 0x0005e20000100800 */
[----:B------:R-:W-:Y:S01]  /*7690*/  IMAD R11, R14, 0x1b2, RZ ;  /* 0x000001b20e0b7824 */ /* 0x000fe200078e02ff */
[-C--:B------:R-:W-:Y:S01]  /*76a0*/  IADD3 R6, P0, R7, R122.reuse, RZ ;  /* 0x0000007a07067210 */ /* 0x080fe20007f1e0ff */
[----:B------:R-:W4:Y:S03]  /*76b0*/  LDC R14, c[0x0][0x248] ;  /* 0x00009200ff0e7b82 */ /* 0x000f260000000800 */
[----:B------:R-:W-:-:S02]  /*76c0*/  IADD3 R4, P2, R11, R122, RZ ;  /* 0x0000007a0b047210 */ /* 0x000fc40007f5e0ff */
[-C--:B------:R-:W-:Y:S02]  /*76d0*/  LEA.HI.X.SX32 R7, R7, R123.reuse, 0x1, P0 ;  /* 0x0000007b07077211 */ /* 0x080fe400000f0eff */
[----:B------:R-:W-:Y:S01]  /*76e0*/  LEA.HI.X.SX32 R5, R11, R123, 0x1, P2 ;  /* 0x0000007b0b057211 */ /* 0x000fe200010f0eff */
[----:B------:R-:W5:Y:S02]  /*76f0*/  LDC R15, c[0x0][0x248] ;  /* 0x00009200ff0f7b82 */ /* 0x000f640000000800 */
[----:B-1----:R-:W5:Y:S04]  /*7700*/  LDG.E.U8 R129, desc[UR6][R6.64] ;  /* 0x0000000606817981 */ /* 0x002f68000c1e1100 */
[----:B--2---:R-:W2:Y:S02]  /*7710*/  LDG.E.U8 R128, desc[UR6][R4.64] ;  /* 0x0000000604807981 */ /* 0x004ea4000c1e1100 */
[----:B------:R-:W1:Y:S08]  /*7720*/  LDC R11, c[0x0][0x248] ;  /* 0x00009200ff0b7b82 */ /* 0x000e700000000800 */
[----:B------:R-:W2:Y:S01]  /*7730*/  LDC R134, c[0x0][0x248] ;  /* 0x00009200ff867b82 */ /* 0x000ea20000000800 */
[----:B------:R0:W-:Y:S04]  /*7740*/  STL [R1+0x3c], R127 ;  /* 0x00003c7f01007387 */ /* 0x0001e80000100800 */
[----:B------:R4:W-:Y:S04]  /*7750*/  STL [R1+0x38], R124 ;  /* 0x0000387c01007387 */ /* 0x0009e80000100800 */
[----:B0-----:R-:W2:Y:S04]  /*7760*/  LDG.E.U8 R127, desc[UR6][R8.64] ;  /* 0x00000006087f7981 */ /* 0x001ea8000c1e1100 */
[----:B----4-:R0:W4:Y:S02]  /*7770*/  LDG.E.U8 R124, desc[UR6][R2.64] ;  /* 0x00000006027c7981 */ /* 0x010124000c1e1100 */
[----:B0-----:R-:W-:-:S04]  /*7780*/  IADD3 R2, P1, R10, R122, RZ ;  /* 0x0000007a0a027210 */ /* 0x001fc80007f3e0ff */
[----:B------:R-:W-:Y:S02]  /*7790*/  LEA.HI.X.SX32 R3, R10, R123, 0x1, P1 ;  /* 0x0000007b0a037211 */ /* 0x000fe400008f0eff */
[----:B------:R-:W0:Y:S03]  /*77a0*/  LDC R10, c[0x0][0x248] ;  /* 0x00009200ff0a7b82 */ /* 0x000e260000000800 */
[----:B------:R1:W2:Y:S01]  /*77b0*/  LDG.E.U8 R102, desc[UR6][R2.64] ;  /* 0x0000000602667981 */ /* 0x0002a2000c1e1100 */
[----:B---3--:R-:W-:Y:S02]  /*77c0*/  IMAD R8, R18, 0x1b6, RZ ;  /* 0x000001b612087824 */ /* 0x008fe400078e02ff */
[----:B------:R-:W-:Y:S02]  /*77d0*/  IMAD R5, R17, 0x1b5, RZ ;  /* 0x000001b511057824 */ /* 0x000fe400078e02ff */
[----:B-1----:R-:W-:-:S02]  /*77e0*/  IMAD R3, R16, 0x1b4, RZ ;  /* 0x000001b410037824 */ /* 0x002fc400078e02ff */
[----:B------:R-:W1:Y:S01]  /*77f0*/  LDC R16, c[0x0][0x248] ;  /* 0x00009200ff107b82 */ /* 0x000e620000000800 */
[-C--:B------:R-:W-:Y:S02]  /*7800*/  IADD3 R2, P2, R8, R122.reuse, RZ ;  /* 0x0000007a08027210 */ /* 0x080fe40007f5e0ff */
[-C--:B------:R-:W-:Y:S01]  /*7810*/  IADD3 R6, P0, R3, R122.reuse, RZ ;  /* 0x0000007a03067210 */ /* 0x080fe20007f1e0ff */
[----:B------:R-:W-:Y:S01]  /*7820*/  IMAD R9, R12, 0x1b7, RZ ;  /* 0x000001b70c097824 */ /* 0x000fe200078e02ff */
[----:B------:R-:W-:Y:S02]  /*7830*/  IADD3 R4, P1, R5, R122, RZ ;  /* 0x0000007a05047210 */ /* 0x000fe40007f3e0ff */
[-C--:B------:R-:W-:Y:S02]  /*7840*/  LEA.HI.X.SX32 R7, R3, R123.reuse, 0x1, P0 ;  /* 0x0000007b03077211 */ /* 0x080fe400000f0eff */
[-C--:B------:R-:W-:Y:S01]  /*7850*/  LEA.HI.X.SX32 R3, R8, R123.reuse, 0x1, P2 ;  /* 0x0000007b08037211 */ /* 0x080fe200010f0eff */
[----:B------:R3:W-:Y:S01]  /*7860*/  STL [R1+0x34], R131 ;  /* 0x0000348301007387 */ /* 0x0007e20000100800 */
[----:B------:R-:W-:-:S03]  /*7870*/  LEA.HI.X.SX32 R5, R5, R123, 0x1, P1 ;  /* 0x0000007b05057211 */ /* 0x000fc600008f0eff */
[----:B------:R-:W-:Y:S01]  /*7880*/  STL [R1+0x30], R130 ;  /* 0x0000308201007387 */ /* 0x000fe20000100800 */
[----:B------:R-:W-:-:S03]  /*7890*/  IADD3 R12, P0, R9, R122, RZ ;  /* 0x0000007a090c7210 */ /* 0x000fc60007f1e0ff */
[----:B------:R0:W-:Y:S01]  /*78a0*/  STL [R1+0x2c], R126 ;  /* 0x00002c7e01007387 */ /* 0x0001e20000100800 */
[----:B---3--:R-:W3:Y:S03]  /*78b0*/  LDC R131, c[0x0][0x248] ;  /* 0x00009200ff837b82 */ /* 0x008ee60000000800 */
[----:B------:R0:W3:Y:S04]  /*78c0*/  LDG.E.U8 R17, desc[UR6][R2.64] ;  /* 0x0000000602117981 */ /* 0x0000e8000c1e1100 */
[----:B------:R0:W-:Y:S01]  /*78d0*/  STL [R1+0x28], R125 ;  /* 0x0000287d01007387 */ /* 0x0001e20000100800 */
[----:B------:R-:W-:Y:S01]  /*78e0*/  LEA.HI.X.SX32 R13, R9, R123, 0x1, P0 ;  /* 0x0000007b090d7211 */ /* 0x000fe200000f0eff */
[----:B0-----:R-:W0:Y:S02]  /*78f0*/  LDC R126, c[0x0][0x248] ;  /* 0x00009200ff7e7b82 */ /* 0x001e240000000800 */
[----:B------:R5:W3:Y:S01]  /*7900*/  LDG.E.U8 R5, desc[UR6][R4.64] ;  /* 0x0000000604057981 */ /* 0x000ae2000c1e1100 */
[----:B------:R-:W-:-:S03]  /*7910*/  IMAD R3, R10, 0x1b8, RZ ;  /* 0x000001b80a037824 */ /* 0x000fc600078e02ff */
[----:B------:R1:W3:Y:S02]  /*7920*/  LDG.E.U8 R12, desc[UR6][R12.64] ;  /* 0x000000060c0c7981 */ /* 0x0002e4000c1e1100 */
[----:B------:R-:W0:Y:S01]  /*7930*/  LDC R125, c[0x0][0x248] ;  /* 0x00009200ff7d7b82 */ /* 0x000e220000000800 */
[-C--:B------:R-:W-:Y:S01]  /*7940*/  IADD3 R2, P0, R3, R122.reuse, RZ ;  /* 0x0000007a03027210 */ /* 0x080fe20007f1e0ff */
[----:B------:R1:W3:Y:S01]  /*7950*/  LDG.E.U8 R18, desc[UR6][R6.64] ;  /* 0x0000000606127981 */ /* 0x0002e2000c1e1100 */
[----:B-----5:R-:W-:Y:S02]  /*7960*/  IMAD R4, R11, 0x1b9, RZ ;  /* 0x000001b90b047824 */ /* 0x020fe400078e02ff */
[----:B------:R-:W-:Y:S01]  /*7970*/  LEA.HI.X.SX32 R3, R3, R123, 0x1, P0 ;  /* 0x0000007b03037211 */ /* 0x000fe200000f0eff */
[----:B-1----:R-:W-:Y:S02]  /*7980*/  IMAD R13, R16, 0x1bc, RZ ;  /* 0x000001bc100d7824 */ /* 0x002fe400078e02ff */
[----:B------:R-:W-:-:S02]  /*7990*/  IADD3 R8, P1, R4, R122, RZ ;  /* 0x0000007a04087210 */ /* 0x000fc40007f3e0ff */
[----:B------:R1:W5:Y:S01]  /*79a0*/  LDG.E.U8 R16, desc[UR6][R2.64] ;  /* 0x0000000602107981 */ /* 0x000362000c1e1100 */
[----:B------:R-:W-:Y:S01]  /*79b0*/  IMAD R11, R14, 0x1ba, RZ ;  /* 0x000001ba0e0b7824 */ /* 0x000fe200078e02ff */
[----:B------:R-:W2:Y:S01]  /*79c0*/  LDC R130, c[0x0][0x248] ;  /* 0x00009200ff827b82 */ /* 0x000ea20000000800 */
[----:B------:R-:W-:Y:S01]  /*79d0*/  LEA.HI.X.SX32 R9, R4, R123, 0x1, P1 ;  /* 0x0000007b04097211 */ /* 0x000fe200008f0eff */
[----:B------:R-:W-:Y:S02]  /*79e0*/  IMAD R7, R15, 0x1bb, RZ ;  /* 0x000001bb0f077824 */ /* 0x000fe400078e02ff */
[-C--:B------:R-:W-:Y:S02]  /*79f0*/  IADD3 R10, P0, R11, R122.reuse, RZ ;  /* 0x0000007a0b0a7210 */ /* 0x080fe40007f1e0ff */
[----:B------:R-:W5:Y:S01]  /*7a00*/  LDG.E.U8 R8, desc[UR6][R8.64] ;  /* 0x0000000608087981 */ /* 0x000f62000c1e1100 */
[----:B-1----:R-:W-:-:S04]  /*7a10*/  IADD3 R2, P1, R13, R122, RZ ;  /* 0x0000007a0d027210 */ /* 0x002fc80007f3e0ff */
[-C--:B------:R-:W-:Y:S02]  /*7a20*/  LEA.HI.X.SX32 R3, R13, R123.reuse, 0x1, P1 ;  /* 0x0000007b0d037211 */ /* 0x080fe400008f0eff */
[----:B------:R-:W-:Y:S02]  /*7a30*/  IADD3 R6, P2, R7, R122, RZ ;  /* 0x0000007a07067210 */ /* 0x000fe40007f5e0ff */
[-C--:B------:R-:W-:Y:S01]  /*7a40*/  LEA.HI.X.SX32 R11, R11, R123.reuse, 0x1, P0 ;  /* 0x0000007b0b0b7211 */ /* 0x080fe200000f0eff */
[----:B------:R0:W5:Y:S01]  /*7a50*/  LDG.E.U8 R14, desc[UR6][R2.64] ;  /* 0x00000006020e7981 */ /* 0x000162000c1e1100 */
[----:B------:R-:W-:-:S03]  /*7a60*/  LEA.HI.X.SX32 R7, R7, R123, 0x1, P2 ;  /* 0x0000007b07077211 */ /* 0x000fc600010f0eff */
[----:B------:R-:W5:Y:S01]  /*7a70*/  LDG.E.U8 R15, desc[UR6][R10.64] ;  /* 0x000000060a0f7981 */ /* 0x000f62000c1e1100 */
[----:B0-----:R-:W-:Y:S02]  /*7a80*/  IMAD R2, R125, 0x1bd, RZ ;  /* 0x000001bd7d027824 */ /* 0x001fe400078e02ff */
[----:B------:R-:W-:Y:S01]  /*7a90*/  IMAD R3, R126, 0x1bf, RZ ;  /* 0x000001bf7e037824 */ /* 0x000fe200078e02ff */
[----:B------:R0:W5:Y:S02]  /*7aa0*/  LDG.E.U8 R11, desc[UR6][R6.64] ;  /* 0x00000006060b7981 */ /* 0x000164000c1e1100 */
[-C--:B------:R-:W-:Y:S02]  /*7ab0*/  IADD3 R126, P0, R2, R122.reuse, RZ ;  /* 0x0000007a027e7210 */ /* 0x080fe40007f1e0ff */
[----:B0-----:R-:W-:-:S04]  /*7ac0*/  IADD3 R6, P2, R3, R122, RZ ;  /* 0x0000007a03067210 */ /* 0x001fc80007f5e0ff */
[-C--:B------:R-:W-:Y:S01]  /*7ad0*/  LEA.HI.X.SX32 R7, R3, R123.reuse, 0x1, P2 ;  /* 0x0000007b03077211 */ /* 0x080fe200010f0eff */
[----:B----4-:R0:W-:Y:S04]  /*7ae0*/  STL [R1+0x24], R124 ;  /* 0x0000247c01007387 */ /* 0x0101e80000100800 */
[----:B--2---:R1:W-:Y:S01]  /*7af0*/  STL [R1+0x20], R127 ;  /* 0x0000207f01007387 */ /* 0x0043e20000100800 */
[----:B0-----:R-:W0:Y:S08]  /*7b00*/  LDC R124, c[0x0][0x248] ;  /* 0x00009200ff7c7b82 */ /* 0x001e300000000800 */
[----:B-1----:R-:W1:Y:S01]  /*7b10*/  LDC R127, c[0x0][0x248] ;  /* 0x00009200ff7f7b82 */ /* 0x002e620000000800 */
[----:B------:R2:W-:Y:S04]  /*7b20*/  STL [R1+0x18], R129 ;  /* 0x0000188101007387 */ /* 0x0005e80000100800 */
[----:B------:R-:W-:Y:S04]  /*7b30*/  STL [R1+0x14], R128 ;  /* 0x0000148001007387 */ /* 0x000fe80000100800 */
[----:B------:R4:W-:Y:S01]  /*7b40*/  STL [R1+0x10], R102 ;  /* 0x0000106601007387 */ /* 0x0009e20000100800 */
[----:B--2---:R-:W2:Y:S08]  /*7b50*/  LDC R129, c[0x0][0x248] ;  /* 0x00009200ff817b82 */ /* 0x004eb00000000800 */
[----:B----4-:R-:W4:Y:S08]  /*7b60*/  LDC R102, c[0x0][0x248] ;  /* 0x00009200ff667b82 */ /* 0x010f300000000800 */
[----:B------:R-:W3:Y:S01]  /*7b70*/  LDC R128, c[0x0][0x248] ;  /* 0x00009200ff807b82 */ /* 0x000ee20000000800 */
[----:B-1----:R-:W-:Y:S01]  /*7b80*/  IMAD R10, R127, 0x140, RZ ;  /* 0x000001407f0a7824 */ /* 0x002fe200078e02ff */
[----:B------:R-:W-:Y:S01]  /*7b90*/  LEA.HI.X.SX32 R127, R2, R123, 0x1, P0 ;  /* 0x0000007b027f7211 */ /* 0x000fe200000f0eff */
[----:B0-----:R-:W-:-:S03]  /*7ba0*/  IMAD R4, R124, 0x1be, RZ ;  /* 0x000001be7c047824 */ /* 0x001fc600078e02ff */
[-C--:B------:R-:W-:Y:S01]  /*7bb0*/  IADD3 R2, P0, R10, R122.reuse, RZ ;  /* 0x0000007a0a027210 */ /* 0x080fe20007f1e0ff */
[----:B------:R-:W5:Y:S01]  /*7bc0*/  LDG.E.U8 R9, desc[UR6][R126.64] ;  /* 0x000000067e097981 */ /* 0x000f62000c1e1100 */
[----:B------:R-:W-:Y:S02]  /*7bd0*/  IADD3 R124, P1, R4, R122, RZ ;  /* 0x0000007a047c7210 */ /* 0x000fe40007f3e0ff */
[-C--:B------:R-:W-:Y:S02]  /*7be0*/  LEA.HI.X.SX32 R3, R10, R123.reuse, 0x1, P0 ;  /* 0x0000007b0a037211 */ /* 0x080fe400000f0eff */
[----:B------:R-:W-:Y:S01]  /*7bf0*/  LEA.HI.X.SX32 R125, R4, R123, 0x1, P1 ;  /* 0x0000007b047d7211 */ /* 0x000fe200008f0eff */
[----:B------:R-:W5:Y:S04]  /*7c00*/  LDG.E.U8 R10, desc[UR6][R6.64] ;  /* 0x00000006060a7981 */ /* 0x000f68000c1e1100 */
[----:B------:R4:W5:Y:S04]  /*7c10*/  LDG.E.U8 R145, desc[UR6][R2.64] ;  /* 0x0000000602917981 */ /* 0x000968000c1e1100 */
[----:B------:R0:W5:Y:S01]  /*7c20*/  LDG.E.U8 R13, desc[UR6][R124.64] ;  /* 0x000000067c0d7981 */ /* 0x000162000c1e1100 */
[----:B----4-:R-:W-:-:S02]  /*7c30*/  IMAD R3, R102, 0x141, RZ ;  /* 0x0000014166037824 */ /* 0x010fc400078e02ff */
[----:B---3--:R-:W-:Y:S02]  /*7c40*/  IMAD R4, R128, 0x142, RZ ;  /* 0x0000014280047824 */ /* 0x008fe400078e02ff */
[----:B0-----:R-:W-:Y:S01]  /*7c50*/  IMAD R125, R130, 0x143, RZ ;  /* 0x00000143827d7824 */ /* 0x001fe200078e02ff */
[-C--:B------:R-:W-:Y:S01]  /*7c60*/  IADD3 R2, P0, R3, R122.reuse, RZ ;  /* 0x0000007a03027210 */ /* 0x080fe20007f1e0ff */
[----:B--2---:R-:W-:Y:S01]  /*7c70*/  IMAD R7, R129, 0x144, RZ ;  /* 0x0000014481077824 */ /* 0x004fe200078e02ff */
[CC--:B------:R-:W-:Y:S01]  /*7c80*/  IADD3 R126, P1, R4.reuse, R122.reuse, RZ ;  /* 0x0000007a047e7210 */ /* 0x0c0fe20007f3e0ff */
[----:B------:R-:W-:Y:S01]  /*7c90*/  IMAD R102, R131, 0x145, RZ ;  /* 0x0000014583667824 */ /* 0x000fe200078e02ff */
[-C--:B------:R-:W-:Y:S01]  /*7ca0*/  LEA.HI.X.SX32 R3, R3, R123.reuse, 0x1, P0 ;  /* 0x0000007b03037211 */ /* 0x080fe200000f0eff */
[----:B------:R-:W0:Y:S01]  /*7cb0*/  LDC R130, c[0x0][0x248] ;  /* 0x00009200ff827b82 */ /* 0x000e220000000800 */
[-C--:B------:R-:W-:Y:S02]  /*7cc0*/  IADD3 R124, P0, R125, R122.reuse, RZ ;  /* 0x0000007a7d7c7210 */ /* 0x080fe40007f1e0ff */
[----:B------:R-:W-:Y:S01]  /*7cd0*/  IADD3 R6, P2, R7, R122, RZ ;  /* 0x0000007a07067210 */ /* 0x000fe20007f5e0ff */
[----:B------:R1:W2:Y:S01]  /*7ce0*/  LDG.E.U8 R144, desc[UR6][R2.64] ;  /* 0x0000000602907981 */ /* 0x0002a2000c1e1100 */
[----:B------:R-:W-:-:S02]  /*7cf0*/  LEA.HI.X.SX32 R127, R4, R123, 0x1, P1 ;  /* 0x0000007b047f7211 */ /* 0x000fc400008f0eff */
[-C--:B------:R-:W-:Y:S01]  /*7d00*/  LEA.HI.X.SX32 R125, R125, R123.reuse, 0x1, P0 ;  /* 0x0000007b7d7d7211 */ /* 0x080fe200000f0eff */
[----:B------:R-:W3:Y:S01]  /*7d10*/  LDC R129, c[0x0][0x248] ;  /* 0x00009200ff817b82 */ /* 0x000ee20000000800 */
[----:B------:R-:W-:Y:S01]  /*7d20*/  LEA.HI.X.SX32 R7, R7, R123, 0x1, P2 ;  /* 0x0000007b07077211 */ /* 0x000fe200010f0eff */
[----:B------:R4:W2:Y:S04]  /*7d30*/  LDG.E.U8 R143, desc[UR6][R126.64] ;  /* 0x000000067e8f7981 */ /* 0x0008a8000c1e1100 */
[----:B------:R-:W2:Y:S02]  /*7d40*/  LDG.E.U8 R142, desc[UR6][R124.64] ;  /* 0x000000067c8e7981 */ /* 0x000ea4000c1e1100 */
[----:B------:R-:W3:Y:S02]  /*7d50*/  LDC R128, c[0x0][0x248] ;  /* 0x00009200ff807b82 */ /* 0x000ee40000000800 */
[----:B------:R-:W2:Y:S01]  /*7d60*/  LDG.E.U8 R141, desc[UR6][R6.64] ;  /* 0x00000006068d7981 */ /* 0x000ea2000c1e1100 */
[----:B-1----:R-:W-:-:S04]  /*7d70*/  IADD3 R2, P1, R102, R122, RZ ;  /* 0x0000007a66027210 */ /* 0x002fc80007f3e0ff */
[----:B------:R-:W-:Y:S01]  /*7d80*/  LEA.HI.X.SX32 R3, R102, R123, 0x1, P1 ;  /* 0x0000007b66037211 */ /* 0x000fe200008f0eff */
[----:B----4-:R-:W1:Y:S04]  /*7d90*/  LDC R126, c[0x0][0x248] ;  /* 0x00009200ff7e7b82 */ /* 0x010e680000000800 */
[----:B------:R4:W2:Y:S04]  /*7da0*/  LDG.E.U8 R252, desc[UR6][R2.64] ;  /* 0x0000000602fc7981 */ /* 0x0008a8000c1e1100 */
[----:B------:R-:W0:Y:S01]  /*7db0*/  LDC R127, c[0x0][0x248] ;  /* 0x00009200ff7f7b82 */ /* 0x000e220000000800 */
[----:B------:R-:W-:-:S02]  /*7dc0*/  IMAD R102, R140, 0x149, RZ ;  /* 0x000001498c667824 */ /* 0x000fc400078e02ff */
[----:B----4-:R-:W-:Y:S02]  /*7dd0*/  IMAD R2, R134, 0x146, RZ ;  /* 0x0000014686027824 */ /* 0x010fe400078e02ff */
[----:B------:R-:W-:-:S03]  /*7de0*/  IMAD R3, R138, 0x148, RZ ;  /* 0x000001488a037824 */ /* 0x000fc600078e02ff */
[----:B------:R-:W4:Y:S01]  /*7df0*/  LDC R131, c[0x0][0x248] ;  /* 0x00009200ff837b82 */ /* 0x000f220000000800 */
[CC--:B------:R-:W-:Y:S02]  /*7e00*/  IADD3 R248, P0, R2.reuse, R122.reuse, RZ ;  /* 0x0000007a02f87210 */ /* 0x0c0fe40007f1e0ff */
[CC--:B------:R-:W-:Y:S02]  /*7e10*/  IADD3 R6, P2, R3.reuse, R122.reuse, RZ ;  /* 0x0000007a03067210 */ /* 0x0c0fe40007f5e0ff */
[-C--:B------:R-:W-:Y:S02]  /*7e20*/  LEA.HI.X.SX32 R249, R2, R123.reuse, 0x1, P0 ;  /* 0x0000007b02f97211 */ /* 0x080fe400000f0eff */
[-C--:B------:R-:W-:Y:S01]  /*7e30*/  IADD3 R2, P0, R102, R122.reuse, RZ ;  /* 0x0000007a66027210 */ /* 0x080fe20007f1e0ff */
[----:B------:R-:W-:Y:S01]  /*7e40*/  IMAD R4, R136, 0x147, RZ ;  /* 0x0000014788047824 */ /* 0x000fe200078e02ff */
[-C--:B------:R-:W-:Y:S01]  /*7e50*/  LEA.HI.X.SX32 R7, R3, R123.reuse, 0x1, P2 ;  /* 0x0000007b03077211 */ /* 0x080fe200010f0eff */
[----:B------:R-:W4:Y:S01]  /*7e60*/  LDC R134, c[0x0][0x248] ;  /* 0x00009200ff867b82 */ /* 0x000f220000000800 */
[----:B------:R-:W-:Y:S01]  /*7e70*/  LEA.HI.X.SX32 R3, R102, R123, 0x1, P0 ;  /* 0x0000007b66037211 */ /* 0x000fe200000f0eff */
[----:B------:R-:W2:Y:S01]  /*7e80*/  LDG.E.U8 R248, desc[UR6][R248.64] ;  /* 0x00000006f8f87981 */ /* 0x000ea2000c1e1100 */
[----:B------:R-:W-:-:S03]  /*7e90*/  IADD3 R124, P1, R4, R122, RZ ;  /* 0x0000007a047c7210 */ /* 0x000fc60007f3e0ff */
[----:B------:R1:W2:Y:S01]  /*7ea0*/  LDG.E.U8 R245, desc[UR6][R2.64] ;  /* 0x0000000602f57981 */ /* 0x0002a2000c1e1100 */
[----:B------:R-:W-:Y:S01]  /*7eb0*/  LEA.HI.X.SX32 R125, R4, R123, 0x1, P1 ;  /* 0x0000007b047d7211 */ /* 0x000fe200008f0eff */
[----:B0-----:R-:W-:Y:S01]  /*7ec0*/  IMAD R4, R127, 0x14b, RZ ;  /* 0x0000014b7f047824 */ /* 0x001fe200078e02ff */
[----:B------:R-:W0:Y:S01]  /*7ed0*/  LDC R136, c[0x0][0x248] ;  /* 0x00009200ff887b82 */ /* 0x000e220000000800 */
[----:B------:R3:W2:Y:S01]  /*7ee0*/  LDG.E.U8 R246, desc[UR6][R6.64] ;  /* 0x0000000606f67981 */ /* 0x0006a2000c1e1100 */
[----:B-1----:R-:W-:Y:S02]  /*7ef0*/  IMAD R3, R126, 0x14a, RZ ;  /* 0x0000014a7e037824 */ /* 0x002fe400078e02ff */
[----:B------:R-:W-:Y:S01]  /*7f00*/  IADD3 R238, P1, R4, R122, RZ ;  /* 0x0000007a04ee7210 */ /* 0x000fe20007f3e0ff */
[----:B------:R-:W-:-:S03]  /*7f10*/  IMAD R102, R130, 0x14e, RZ ;  /* 0x0000014e82667824 */ /* 0x000fc600078e02ff */
[----:B------:R-:W1:Y:S01]  /*7f20*/  LDC R138, c[0x0][0x248] ;  /* 0x00009200ff8a7b82 */ /* 0x000e620000000800 */
[----:B------:R4:W2:Y:S01]  /*7f30*/  LDG.E.U8 R247, desc[UR6][R124.64] ;  /* 0x000000067cf77981 */ /* 0x0008a2000c1e1100 */
[----:B------:R-:W-:Y:S01]  /*7f40*/  IADD3 R2, P0, R3, R122, RZ ;  /* 0x0000007a03027210 */ /* 0x000fe20007f1e0ff */
[----:B---3--:R-:W-:-:S03]  /*7f50*/  IMAD R7, R129, 0x14d, RZ ;  /* 0x0000014d81077824 */ /* 0x008fc600078e02ff */
[-C--:B------:R-:W-:Y:S02]  /*7f60*/  LEA.HI.X.SX32 R3, R3, R123.reuse, 0x1, P0 ;  /* 0x0000007b03037211 */ /* 0x080fe400000f0eff */
[----:B------:R-:W-:Y:S01]  /*7f70*/  LEA.HI.X.SX32 R239, R4, R123, 0x1, P1 ;  /* 0x0000007b04ef7211 */ /* 0x000fe200008f0eff */
[----:B------:R-:W3:Y:S02]  /*7f80*/  LDC R126, c[0x0][0x248] ;  /* 0x00009200ff7e7b82 */ /* 0x000ee40000000800 */
[----:B------:R4:W2:Y:S01]  /*7f90*/  LDG.E.U8 R243, desc[UR6][R2.64] ;  /* 0x0000000602f37981 */ /* 0x0008a2000c1e1100 */
[----:B------:R-:W-:Y:S01]  /*7fa0*/  IADD3 R6, P2, R7, R122, RZ ;  /* 0x0000007a07067210 */ /* 0x000fe20007f5e0ff */
[----:B----4-:R-:W-:-:S04]  /*7fb0*/  IMAD R125, R128, 0x14c, RZ ;  /* 0x0000014c807d7824 */ /* 0x010fc800078e02ff */
[----:B------:R-:W4:Y:S08]  /*7fc0*/  LDC R127, c[0x0][0x248] ;  /* 0x00009200ff7f7b82 */ /* 0x000f300000000800 */
[----:B------:R-:W4:Y:S01]  /*7fd0*/  LDC R129, c[0x0][0x248] ;  /* 0x00009200ff817b82 */ /* 0x000f220000000800 */
[----:B------:R-:W-:Y:S01]  /*7fe0*/  IADD3 R2, P1, R102, R122, RZ ;  /* 0x0000007a66027210 */ /* 0x000fe20007f3e0ff */
[----:B0-----:R-:W-:Y:S01]  /*7ff0*/  IMAD R4, R136, 0x1c1, RZ ;  /* 0x000001c188047824 */ /* 0x001fe200078e02ff */
[-C--:B------:R-:W-:Y:S01]  /*8000*/  LEA.HI.X.SX32 R7, R7, R123.reuse, 0x1, P2 ;  /* 0x0000007b07077211 */ /* 0x080fe200010f0eff */
[----:B------:R-:W2:Y:S01]  /*8010*/  LDG.E.U8 R238, desc[UR6][R238.64] ;  /* 0x00000006eeee7981 */ /* 0x000ea2000c1e1100 */
[----:B------:R-:W-:-:S02]  /*8020*/  LEA.HI.X.SX32 R3, R102, R123, 0x1, P1 ;  /* 0x0000007b66037211 */ /* 0x000fc400008f0eff */
[C---:B------:R-:W-:Y:S01]  /*8030*/  IADD3 R124, P0, R125.reuse, R122, RZ ;  /* 0x0000007a7d7c7210 */ /* 0x040fe20007f1e0ff */
[----:B------:R0:W2:Y:S01]  /*8040*/  LDG.E.U8 R236, desc[UR6][R6.64] ;  /* 0x0000000606ec7981 */ /* 0x0000a2000c1e1100 */
[----:B------:R-:W4:Y:S03]  /*8050*/  LDC R128, c[0x0][0x248] ;  /* 0x00009200ff807b82 */ /* 0x000f260000000800 */
[----:B------:R1:W2:Y:S01]  /*8060*/  LDG.E.U8 R235, desc[UR6][R2.64] ;  /* 0x0000000602eb7981 */ /* 0x0002a2000c1e1100 */
[----:B------:R-:W-:-:S04]  /*8070*/  LEA.HI.X.SX32 R125, R125, R123, 0x1, P0 ;  /* 0x0000007b7d7d7211 */ /* 0x000fc800000f0eff */
[----:B------:R-:W4:Y:S01]  /*8080*/  LDC R130, c[0x0][0x248] ;  /* 0x00009200ff827b82 */ /* 0x000f220000000800 */
[----:B0-----:R-:W-:Y:S01]  /*8090*/  IMAD R7, R134, 0x1c0, RZ ;  /* 0x000001c086077824 */ /* 0x001fe200078e02ff */
[----:B------:R0:W2:Y:S01]  /*80a0*/  LDG.E.U8 R237, desc[UR6][R124.64] ;  /* 0x000000067ced7981 */ /* 0x0000a2000c1e1100 */
[----:B-1----:R-:W-:-:S03]  /*80b0*/  IMAD R3, R131, 0x14f, RZ ;  /* 0x0000014f83037824 */ /* 0x002fc600078e02ff */
[-C--:B------:R-:W-:Y:S01]  /*80c0*/  IADD3 R2, P1, R7, R122.reuse, RZ ;  /* 0x0000007a07027210 */ /* 0x080fe20007f3e0ff */
[----:B------:R-:W-:Y:S01]  /*80d0*/  IMAD R102, R138, 0x1c2, RZ ;  /* 0x000001c28a667824 */ /* 0x000fe200078e02ff */
[----:B------:R-:W1:Y:S01]  /*80e0*/  LDC R131, c[0x0][0x248] ;  /* 0x00009200ff837b82 */ /* 0x000e620000000800 */
[----:B------:R-:W-:-:S04]  /*80f0*/  IADD3 R230, P0, R3, R122, RZ ;  /* 0x0000007a03e67210 */ /* 0x000fc80007f1e0ff */
[-C--:B------:R-:W-:Y:S02]  /*8100*/  LEA.HI.X.SX32 R231, R3, R123.reuse, 0x1, P0 ;  /* 0x0000007b03e77211 */ /* 0x080fe400000f0eff */
[----:B------:R-:W-:Y:S01]  /*8110*/  LEA.HI.X.SX32 R3, R7, R123, 0x1, P1 ;  /* 0x0000007b07037211 */ /* 0x000fe200008f0eff */
[----:B------:R-:W1:Y:S01]  /*8120*/  LDC R134, c[0x0][0x248] ;  /* 0x00009200ff867b82 */ /* 0x000e620000000800 */
[-C--:B------:R-:W-:Y:S01]  /*8130*/  IADD3 R6, P2, R4, R122.reuse, RZ ;  /* 0x0000007a04067210 */ /* 0x080fe20007f5e0ff */
[----:B------:R-:W2:Y:S01]  /*8140*/  LDG.E.U8 R230, desc[UR6][R230.64] ;  /* 0x00000006e6e67981 */ /* 0x000ea2000c1e1100 */
[----:B0-----:R-:W-:-:S03]  /*8150*/  IADD3 R124, P0, R102, R122, RZ ;  /* 0x0000007a667c7210 */ /* 0x001fc60007f1e0ff */
[----:B------:R3:W2:Y:S02]  /*8160*/  LDG.E.U8 R251, desc[UR6][R2.64] ;  /* 0x0000000602fb7981 */ /* 0x0006a4000c1e1100 */
[----:B------:R-:W0:Y:S01]  /*8170*/  LDC R138, c[0x0][0x248] ;  /* 0x00009200ff8a7b82 */ /* 0x000e220000000800 */
[-C--:B------:R-:W-:Y:S02]  /*8180*/  LEA.HI.X.SX32 R7, R4, R123.reuse, 0x1, P2 ;  /* 0x0000007b04077211 */ /* 0x080fe400010f0eff */
[-C--:B------:R-:W-:Y:S01]  /*8190*/  LEA.HI.X.SX32 R125, R102, R123.reuse, 0x1, P0 ;  /* 0x0000007b667d7211 */ /* 0x080fe200000f0eff */
[----:B---3--:R-:W-:Y:S02]  /*81a0*/  IMAD R2, R126, 0x1c3, RZ ;  /* 0x000001c37e027824 */ /* 0x008fe400078e02ff */
[----:B------:R3:W2:Y:S01]  /*81b0*/  LDG.E.U8 R250, desc[UR6][R6.64] ;  /* 0x0000000606fa7981 */ /* 0x0006a2000c1e1100 */
[----:B----4-:R-:W-:Y:S01]  /*81c0*/  IMAD R3, R127, 0x1c4, RZ ;  /* 0x000001c47f037824 */ /* 0x010fe200078e02ff */
[----:B------:R-:W4:Y:S01]  /*81d0*/  LDC R136, c[0x0][0x248] ;  /* 0x00009200ff887b82 */ /* 0x000f220000000800 */
[----:B------:R-:W-:Y:S01]  /*81e0*/  IMAD R102, R129, 0x1c6, RZ ;  /* 0x000001c681667824 */ /* 0x000fe200078e02ff */
[CC--:B------:R-:W-:Y:S01]  /*81f0*/  IADD3 R126, P0, R2.reuse, R122.reuse, RZ ;  /* 0x0000007a027e7210 */ /* 0x0c0fe20007f1e0ff */
[----:B------:R3:W2:Y:S03]  /*8200*/  LDG.E.U8 R249, desc[UR6][R124.64] ;  /* 0x000000067cf97981 */ /* 0x0006a6000c1e1100 */
[----:B------:R-:W-:Y:S01]  /*8210*/  LEA.HI.X.SX32 R127, R2, R123, 0x1, P0 ;  /* 0x0000007b027f7211 */ /* 0x000fe200000f0eff */
[----:B---3--:R-:W-:Y:S01]  /*8220*/  IMAD R7, R128, 0x1c5, RZ ;  /* 0x000001c580077824 */ /* 0x008fe200078e02ff */
[----:B------:R-:W-:Y:S01]  /*8230*/  IADD3 R2, P2, R102, R122, RZ ;  /* 0x0000007a66027210 */ /* 0x000fe20007f5e0ff */
[----:B------:R-:W-:-:S02]  /*8240*/  IMAD R4, R130, 0x1c7, RZ ;  /* 0x000001c782047824 */ /* 0x000fc400078e02ff */
[----:B------:R3:W2:Y:S01]  /*8250*/  LDG.E.U8 R244, desc[UR6][R126.64] ;  /* 0x000000067ef47981 */ /* 0x0006a2000c1e1100 */
[----:B------:R-:W4:Y:S01]  /*8260*/  LDC R128, c[0x0][0x248] ;  /* 0x00009200ff807b82 */ /* 0x000f220000000800 */
[-C--:B------:R-:W-:Y:S02]  /*8270*/  IADD3 R124, P1, R3, R122.reuse, RZ ;  /* 0x0000007a037c7210 */ /* 0x080fe40007f3e0ff */
[-C--:B------:R-:W-:Y:S02]  /*8280*/  IADD3 R6, P0, R7, R122.reuse, RZ ;  /* 0x0000007a07067210 */ /* 0x080fe40007f1e0ff */
[-C--:B------:R-:W-:Y:S02]  /*8290*/  LEA.HI.X.SX32 R125, R3, R123.reuse, 0x1, P1 ;  /* 0x0000007b037d7211 */ /* 0x080fe400008f0eff */
[-C--:B------:R-:W-:Y:S01]  /*82a0*/  LEA.HI.X.SX32 R3, R102, R123.reuse, 0x1, P2 ;  /* 0x0000007b66037211 */ /* 0x080fe200010f0eff */
[----:B------:R-:W4:Y:S01]  /*82b0*/  LDC R129, c[0x0][0x248] ;  /* 0x00009200ff817b82 */ /* 0x000f220000000800 */
[----:B------:R-:W-:Y:S01]  /*82c0*/  LEA.HI.X.SX32 R7, R7, R123, 0x1, P0 ;  /* 0x0000007b07077211 */ /* 0x000fe200000f0eff */
[----:B------:R-:W2:Y:S01]  /*82d0*/  LDG.E.U8 R242, desc[UR6][R124.64] ;  /* 0x000000067cf27981 */ /* 0x000ea2000c1e1100 */
[----:B---3--:R-:W-:-:S03]  /*82e0*/  IADD3 R126, P1, R4, R122, RZ ;  /* 0x0000007a047e7210 */ /* 0x008fc60007f3e0ff */
[----:B------:R1:W3:Y:S01]  /*82f0*/  LDG.E.U8 R240, desc[UR6][R2.64] ;  /* 0x0000000602f07981 */ /* 0x0002e2000c1e1100 */
[----:B------:R-:W-:Y:S01]  /*8300*/  LEA.HI.X.SX32 R127, R4, R123, 0x1, P1 ;  /* 0x0000007b047f7211 */ /* 0x000fe200008f0eff */
[----:B0-----:R-:W-:Y:S01]  /*8310*/  IMAD R102, R138, 0x1cb, RZ ;  /* 0x000001cb8a667824 */ /* 0x001fe200078e02ff */
[----:B------:R-:W0:Y:S01]  /*8320*/  LDC R130, c[0x0][0x248] ;  /* 0x00009200ff827b82 */ /* 0x000e220000000800 */
[----:B------:R1:W3:Y:S04]  /*8330*/  LDG.E.U8 R241, desc[UR6][R6.64] ;  /* 0x0000000606f17981 */ /* 0x0002e8000c1e1100 */
[----:B------:R4:W3:Y:S01]  /*8340*/  LDG.E.U8 R239, desc[UR6][R126.64] ;  /* 0x000000067eef7981 */ /* 0x0008e2000c1e1100 */
[----:B-1----:R-:W-:Y:S02]  /*8350*/  IMAD R3, R131, 0x1c8, RZ ;  /* 0x000001c883037824 */ /* 0x002fe400078e02ff */
[----:B------:R-:W1:Y:S01]  /*8360*/  LDC R138, c[0x0][0x248] ;  /* 0x00009200ff8a7b82 */ /* 0x000e620000000800 */
[----:B------:R-:W-:-:S02]  /*8370*/  IMAD R7, R134, 0x1c9, RZ ;  /* 0x000001c986077824 */ /* 0x000fc400078e02ff */
[----:B------:R-:W-:-:S05]  /*8380*/  IADD3 R2, P0, R3, R122, RZ ;  /* 0x0000007a03027210 */ /* 0x000fca0007f1e0ff */
[----:B------:R-:W0:Y:S01]  /*8390*/  LDC R134, c[0x0][0x248] ;  /* 0x00009200ff867b82 */ /* 0x000e220000000800 */
[-C--:B------:R-:W-:Y:S02]  /*83a0*/  LEA.HI.X.SX32 R3, R3, R123.reuse, 0x1, P0 ;  /* 0x0000007b03037211 */ /* 0x080fe400000f0eff */
[-C--:B----4-:R-:W-:Y:S01]  /*83b0*/  IADD3 R126, P0, R102, R122.reuse, RZ ;  /* 0x0000007a667e7210 */ /* 0x090fe20007f1e0ff */
[----:B------:R-:W-:Y:S02]  /*83c0*/  IMAD R4, R136, 0x1ca, RZ ;  /* 0x000001ca88047824 */ /* 0x000fe400078e02ff */
[----:B------:R4:W3:Y:S01]  /*83d0*/  LDG.E.U8 R234, desc[UR6][R2.64] ;  /* 0x0000000602ea7981 */ /* 0x0008e2000c1e1100 */
[----:B------:R-:W-:Y:S01]  /*83e0*/  LEA.HI.X.SX32 R127, R102, R123, 0x1, P0 ;  /* 0x0000007b667f7211 */ /* 0x000fe200000f0eff */
[----:B------:R-:W1:Y:S04]  /*83f0*/  LDC R131, c[0x0][0x248] ;  /* 0x00009200ff837b82 */ /* 0x000e680000000800 */
[----:B------:R4:W3:Y:S01]  /*8400*/  LDG.E.U8 R231, desc[UR6][R126.64] ;  /* 0x000000067ee77981 */ /* 0x0008e2000c1e1100 */
[----:B------:R-:W-:Y:S01]  /*8410*/  IADD3 R6, P1, R7, R122, RZ ;  /* 0x0000007a07067210 */ /* 0x000fe20007f3e0ff */
[----:B----4-:R-:W-:-:S02]  /*8420*/  IMAD R2, R128, 0x1cc, RZ ;  /* 0x000001cc80027824 */ /* 0x010fc400078e02ff */
[----:B------:R-:W4:Y:S08]  /*8430*/  LDC R136, c[0x0][0x248] ;  /* 0x00009200ff887b82 */ /* 0x000f300000000800 */
[----:B------:R-:W5:Y:S01]  /*8440*/  LDC R126, c[0x0][0x248] ;  /* 0x00009200ff7e7b82 */ /* 0x000f620000000800 */
[----:B------:R-:W-:Y:S01]  /*8450*/  IMAD R3, R129, 0x1cd, RZ ;  /* 0x000001cd81037824 */ /* 0x000fe200078e02ff */
[----:B------:R-:W-:Y:S01]  /*8460*/  IADD3 R228, P0, R2, R122, RZ ;  /* 0x0000007a02e47210 */ /* 0x000fe20007f1e0ff */
[----:B0-----:R-:W-:Y:S01]  /*8470*/  IMAD R102, R134, 0x150, RZ ;  /* 0x0000015086667824 */ /* 0x001fe200078e02ff */
[----:B------:R-:W-:-:S04]  /*8480*/  LEA.HI.X.SX32 R7, R7, R123, 0x1, P1 ;  /* 0x0000007b07077211 */ /* 0x000fc800008f0eff */
[----:B------:R-:W0:Y:S01]  /*8490*/  LDC R127, c[0x0][0x248] ;  /* 0x00009200ff7f7b82 */ /* 0x000e220000000800 */
[-C--:B------:R-:W-:Y:S01]  /*84a0*/  IADD3 R124, P2, R4, R122.reuse, RZ ;  /* 0x0000007a047c7210 */ /* 0x080fe20007f5e0ff */
[----:B------:R4:W3:Y:S01]  /*84b0*/  LDG.E.U8 R233, desc[UR6][R6.64] ;  /* 0x0000000606e97981 */ /* 0x0008e2000c1e1100 */
[-C--:B------:R-:W-:Y:S02]  /*84c0*/  IADD3 R226, P1, R3, R122.reuse, RZ ;  /* 0x0000007a03e27210 */ /* 0x080fe40007f3e0ff */
[-C--:B------:R-:W-:Y:S02]  /*84d0*/  LEA.HI.X.SX32 R229, R2, R123.reuse, 0x1, P0 ;  /* 0x0000007b02e57211 */ /* 0x080fe400000f0eff */
[-C--:B------:R-:W-:Y:S01]  /*84e0*/  IADD3 R2, P0, R102, R122.reuse, RZ ;  /* 0x0000007a66027210 */ /* 0x080fe20007f1e0ff */
[----:B------:R-:W2:Y:S01]  /*84f0*/  LDC R128, c[0x0][0x248] ;  /* 0x00009200ff807b82 */ /* 0x000ea20000000800 */
[-C--:B------:R-:W-:Y:S01]  /*8500*/  LEA.HI.X.SX32 R125, R4, R123.reuse, 0x1, P2 ;  /* 0x0000007b047d7211 */ /* 0x080fe200010f0eff */
[----:B-1----:R-:W-:Y:S01]  /*8510*/  IMAD R4, R131, 0x1cf, RZ ;  /* 0x000001cf83047824 */ /* 0x002fe200078e02ff */
[-C--:B------:R-:W-:Y:S01]  /*8520*/  LEA.HI.X.SX32 R227, R3, R123.reuse, 0x1, P1 ;  /* 0x0000007b03e37211 */ /* 0x080fe200008f0eff */
[----:B----4-:R-:W-:Y:S01]  /*8530*/  IMAD R7, R130, 0x1ce, RZ ;  /* 0x000001ce82077824 */ /* 0x010fe200078e02ff */
[-C--:B------:R-:W-:Y:S01]  /*8540*/  LEA.HI.X.SX32 R3, R102, R123.reuse, 0x1, P0 ;  /* 0x0000007b66037211 */ /* 0x080fe200000f0eff */
[----:B------:R1:W4:Y:S02]  /*8550*/  LDG.E.U8 R232, desc[UR6][R124.64] ;  /* 0x000000067ce87981 */ /* 0x000324000c1e1100 */
[----:B------:R-:W2:Y:S01]  /*8560*/  LDC R129, c[0x0][0x248] ;  /* 0x00009200ff817b82 */ /* 0x000ea20000000800 */
[-C--:B------:R-:W-:Y:S01]  /*8570*/  IADD3 R6, P3, R4, R122.reuse, RZ ;  /* 0x0000007a04067210 */ /* 0x080fe20007f7e0ff */
[----:B------:R-:W4:Y:S04]  /*8580*/  LDG.E.U8 R226, desc[UR6][R226.64] ;  /* 0x00000006e2e27981 */ /* 0x000f28000c1e1100 */
[----:B------:R-:W4:Y:S01]  /*8590*/  LDG.E.U8 R228, desc[UR6][R228.64] ;  /* 0x00000006e4e47981 */ /* 0x000f22000c1e1100 */
[C---:B-1----:R-:W-:Y:S01]  /*85a0*/  IADD3 R124, P2, R7.reuse, R122, RZ ;  /* 0x0000007a077c7210 */ /* 0x042fe20007f5e0ff */
[----:B------:R-:W1:Y:S02]  /*85b0*/  LDC R134, c[0x0][0x248] ;  /* 0x00009200ff867b82 */ /* 0x000e640000000800 */
[----:B------:R5:W4:Y:S01]  /*85c0*/  LDG.E.U8 R227, desc[UR6][R2.64] ;  /* 0x0000000602e37981 */ /* 0x000b22000c1e1100 */
[----:B------:R-:W-:-:S02]  /*85d0*/  LEA.HI.X.SX32 R125, R7, R123, 0x1, P2 ;  /* 0x0000007b077d7211 */ /* 0x000fc400010f0eff */
[----:B------:R-:W-:Y:S01]  /*85e0*/  LEA.HI.X.SX32 R7, R4, R123, 0x1, P3 ;  /* 0x0000007b04077211 */ /* 0x000fe200018f0eff */
[----:B------:R-:W-:Y:S02]  /*85f0*/  IMAD R102, R138, 0x154, RZ ;  /* 0x000001548a667824 */ /* 0x000fe400078e02ff */
[----:B------:R-:W2:Y:S01]  /*8600*/  LDC R131, c[0x0][0x248] ;  /* 0x00009200ff837b82 */ /* 0x000ea20000000800 */
[----:B-----5:R-:W-:Y:S01]  /*8610*/  IMAD R2, R126, 0x151, RZ ;  /* 0x000001517e027824 */ /* 0x020fe200078e02ff */
[----:B------:R5:W4:Y:S01]  /*8620*/  LDG.E.U8 R224, desc[UR6][R6.64] ;  /* 0x0000000606e07981 */ /* 0x000b22000c1e1100 */
[----:B------:R-:W-:-:S05]  /*8630*/  IMAD R3, R136, 0x153, RZ ;  /* 0x0000015388037824 */ /* 0x000fca00078e02ff */
[----:B------:R-:W2:Y:S01]  /*8640*/  LDC R130, c[0x0][0x248] ;  /* 0x00009200ff827b82 */ /* 0x000ea20000000800 */
[CC--:B------:R-:W-:Y:S01]  /*8650*/  IADD3 R126, P0, R2.reuse, R122.reuse, RZ ;  /* 0x0000007a027e7210 */ /* 0x0c0fe20007f1e0ff */
[----:B0-----:R-:W-:Y:S01]  /*8660*/  IMAD R4, R127, 0x152, RZ ;  /* 0x000001527f047824 */ /* 0x001fe200078e02ff */
[----:B------:R0:W4:Y:S02]  /*8670*/  LDG.E.U8 R225, desc[UR6][R124.64] ;  /* 0x000000067ce17981 */ /* 0x000124000c1e1100 */
[-C--:B------:R-:W-:Y:S02]  /*8680*/  LEA.HI.X.SX32 R127, R2, R123.reuse, 0x1, P0 ;  /* 0x0000007b027f7211 */ /* 0x080fe400000f0eff */
[CC--:B-----5:R-:W-:Y:S01]  /*8690*/  IADD3 R6, P2, R3.reuse, R122.reuse, RZ ;  /* 0x0000007a03067210 */ /* 0x0e0fe20007f5e0ff */
[----:B------:R-:W5:Y:S01]  /*86a0*/  LDC R136, c[0x0][0x248] ;  /* 0x00009200ff887b82 */ /* 0x000f620000000800 */
[----:B------:R-:W-:Y:S01]  /*86b0*/  IADD3 R2, P0, R102, R122, RZ ;  /* 0x0000007a66027210 */ /* 0x000fe20007f1e0ff */
[----:B------:R-:W4:Y:S01]  /*86c0*/  LDG.E.U8 R223, desc[UR6][R126.64] ;  /* 0x000000067edf7981 */ /* 0x000f22000c1e1100 */
[----:B------:R-:W-:-:S02]  /*86d0*/  LEA.HI.X.SX32 R7, R3, R123, 0x1, P2 ;  /* 0x0000007b03077211 */ /* 0x000fc400010f0eff */
[-C--:B------:R-:W-:Y:S01]  /*86e0*/  LEA.HI.X.SX32 R3, R102, R123.reuse, 0x1, P0 ;  /* 0x0000007b66037211 */ /* 0x080fe200000f0eff */
[----:B------:R2:W-:Y:S01]  /*86f0*/  STL [R1+0x1c], R145 ;  /* 0x00001c9101007387 */ /* 0x0005e20000100800 */
[C---:B0-----:R-:W-:Y:S01]  /*8700*/  IADD3 R124, P1, R4.reuse, R122, RZ ;  /* 0x0000007a047c7210 */ /* 0x041fe20007f3e0ff */
[----:B------:R-:W0:Y:S02]  /*8710*/  LDC R140, c[0x0][0x248] ;  /* 0x00009200ff8c7b82 */ /* 0x000e240000000800 */
[----:B------:R2:W4:Y:S01]  /*8720*/  LDG.E.U8 R220, desc[UR6][R2.64] ;  /* 0x0000000602dc7981 */ /* 0x000522000c1e1100 */
[----:B------:R-:W-:Y:S01]  /*8730*/  LEA.HI.X.SX32 R125, R4, R123, 0x1, P1 ;  /* 0x0000007b047d7211 */ /* 0x000fe200008f0eff */
[----:B-1----:R-:W-:Y:S02]  /*8740*/  IMAD R4, R134, 0x159, RZ ;  /* 0x0000015986047824 */ /* 0x002fe400078e02ff */
[----:B------:R1:W4:Y:S02]  /*8750*/  LDG.E.U8 R221, desc[UR6][R6.64] ;  /* 0x0000000606dd7981 */ /* 0x000324000c1e1100 */
[----:B------:R-:W0:Y:S01]  /*8760*/  LDC R138, c[0x0][0x248] ;  /* 0x00009200ff8a7b82 */ /* 0x000e220000000800 */
[----:B--2---:R-:W-:Y:S01]  /*8770*/  IMAD R102, R130, 0x157, RZ ;  /* 0x0000015782667824 */ /* 0x004fe200078e02ff */
[----:B------:R2:W4:Y:S01]  /*8780*/  LDG.E.U8 R222, desc[UR6][R124.64] ;  /* 0x000000067cde7981 */ /* 0x000522000c1e1100 */
[----:B------:R-:W-:-:S02]  /*8790*/  IMAD R2, R128, 0x155, RZ ;  /* 0x0000015580027824 */ /* 0x000fc400078e02ff */
[----:B------:R-:W-:-:S03]  /*87a0*/  IMAD R3, R129, 0x156, RZ ;  /* 0x0000015681037824 */ /* 0x000fc600078e02ff */
[----:B------:R-:W3:Y:S01]  /*87b0*/  LDC R145, c[0x0][0x248] ;  /* 0x00009200ff917b82 */ /* 0x000ee20000000800 */
[----:B------:R-:W-:Y:S01]  /*87c0*/  STL [R1+0xc], R144 ;  /* 0x00000c9001007387 */ /* 0x000fe20000100800 */
[----:B------:R-:W-:Y:S01]  /*87d0*/  IADD3 R218, P0, R2, R122, RZ ;  /* 0x0000007a02da7210 */ /* 0x000fe20007f1e0ff */
[----:B-1----:R-:W-:-:S05]  /*87e0*/  IMAD R7, R131, 0x158, RZ ;  /* 0x0000015883077824 */ /* 0x002fca00078e02ff */
[----:B------:R-:W1:Y:S01]  /*87f0*/  LDC R128, c[0x0][0x248] ;  /* 0x00009200ff807b82 */ /* 0x000e620000000800 */
[----:B------:R-:W-:Y:S04]  /*8800*/  STL [R1+0x8], R143 ;  /* 0x0000088f01007387 */ /* 0x000fe80000100800 */
[----:B------:R-:W-:Y:S01]  /*8810*/  STL [R1+0x4], R142 ;  /* 0x0000048e01007387 */ /* 0x000fe20000100800 */
[CC--:B------:R-:W-:Y:S02]  /*8820*/  IADD3 R126, P1, R3.reuse, R122.reuse, RZ ;  /* 0x0000007a037e7210 */ /* 0x0c0fe40007f3e0ff */
[-C--:B------:R-:W-:Y:S01]  /*8830*/  LEA.HI.X.SX32 R219, R2, R123.reuse, 0x1, P0 ;  /* 0x0000007b02db7211 */ /* 0x080fe200000f0eff */
[----:B------:R5:W-:Y:S01]  /*8840*/  STL [R1], R141 ;  /* 0x0000008d01007387 */ /* 0x000be20000100800 */
[-C--:B------:R-:W-:Y:S01]  /*8850*/  LEA.HI.X.SX32 R127, R3, R123.reuse, 0x1, P1 ;  /* 0x0000007b037f7211 */ /* 0x080fe200008f0eff */
[----:B------:R-:W1:Y:S01]  /*8860*/  LDC R129, c[0x0][0x248] ;  /* 0x00009200ff817b82 */ /* 0x000e620000000800 */
[-C--:B------:R-:W-:Y:S01]  /*8870*/  IADD3 R6, P2, R7, R122.reuse, RZ ;  /* 0x0000007a07067210 */ /* 0x080fe20007f5e0ff */
[----:B------:R-:W4:Y:S06]  /*8880*/  LDG.E.U8 R218, desc[UR6][R218.64] ;  /* 0x00000006dada7981 */ /* 0x000f2c000c1e1100 */
[----:B-----5:R-:W5:Y:S01]  /*8890*/  LDC R141, c[0x0][0x248] ;  /* 0x00009200ff8d7b82 */ /* 0x020f620000000800 */
[C---:B------:R-:W-:Y:S01]  /*88a0*/  IADD3 R2, P1, R4.reuse, R122, RZ ;  /* 0x0000007a04027210 */ /* 0x040fe20007f3e0ff */
[----:B------:R-:W4:Y:S03]  /*88b0*/  LDG.E.U8 R217, desc[UR6][R126.64] ;  /* 0x000000067ed97981 */ /* 0x000f26000c1e1100 */
[----:B------:R-:W-:-:S02]  /*88c0*/  LEA.HI.X.SX32 R3, R4, R123, 0x1, P1 ;  /* 0x0000007b04037211 */ /* 0x000fc400008f0eff */
[C---:B--2---:R-:W-:Y:S01]  /*88d0*/  IADD3 R124, P0, R102.reuse, R122, RZ ;  /* 0x0000007a667c7210 */ /* 0x044fe20007f1e0ff */
[----:B------:R-:W2:Y:S02]  /*88e0*/  LDC R134, c[0x0][0x248] ;  /* 0x00009200ff867b82 */ /* 0x000ea40000000800 */
[----:B------:R0:W4:Y:S01]  /*88f0*/  LDG.E.U8 R214, desc[UR6][R2.64] ;  /* 0x0000000602d67981 */ /* 0x000122000c1e1100 */
[-C--:B------:R-:W-:Y:S02]  /*8900*/  LEA.HI.X.SX32 R7, R7, R123.reuse, 0x1, P2 ;  /* 0x0000007b07077211 */ /* 0x080fe400010f0eff */
[----:B------:R-:W-:-:S03]  /*8910*/  LEA.HI.X.SX32 R125, R102, R123, 0x1, P0 ;  /* 0x0000007b667d7211 */ /* 0x000fc600000f0eff */
[----:B------:R5:W4:Y:S01]  /*8920*/  LDG.E.U8 R215, desc[UR6][R6.64] ;  /* 0x0000000606d77981 */ /* 0x000b22000c1e1100 */
[----:B------:R-:W2:Y:S01]  /*8930*/  LDC R131, c[0x0][0x248] ;  /* 0x00009200ff837b82 */ /* 0x000ea20000000800 */
[----:B0-----:R-:W-:Y:S02]  /*8940*/  IMAD R2, R136, 0x15a, RZ ;  /* 0x0000015a88027824 */ /* 0x001fe400078e02ff */
[----:B------:R0:W4:Y:S01]  /*8950*/  LDG.E.U8 R216, desc[UR6][R124.64] ;  /* 0x000000067cd87981 */ /* 0x000122000c1e1100 */
[----:B------:R-:W-:Y:S02]  /*8960*/  IMAD R3, R140, 0x15c, RZ ;  /* 0x0000015c8c037824 */ /* 0x000fe400078e02ff */
[----:B-----5:R-:W-:Y:S01]  /*8970*/  IMAD R102, R141, 0x15d, RZ ;  /* 0x0000015d8d667824 */ /* 0x020fe200078e02ff */
[-C--:B------:R-:W-:Y:S01]  /*8980*/  IADD3 R126, P0, R2, R122.reuse, RZ ;  /* 0x0000007a027e7210 */ /* 0x080fe20007f1e0ff */
[----:B------:R-:W5:Y:S01]  /*8990*/  LDC R130, c[0x0][0x248] ;  /* 0x00009200ff827b82 */ /* 0x000f620000000800 */
[----:B------:R-:W-:-:S02]  /*89a0*/  IADD3 R6, P2, R3, R122, RZ ;  /* 0x0000007a03067210 */ /* 0x000fc40007f5e0ff */
[-C--:B------:R-:W-:Y:S02]  /*89b0*/  LEA.HI.X.SX32 R127, R2, R123.reuse, 0x1, P0 ;  /* 0x0000007b027f7211 */ /* 0x080fe400000f0eff */
[-C--:B------:R-:W-:Y:S02]  /*89c0*/  IADD3 R2, P0, R102, R122.reuse, RZ ;  /* 0x0000007a66027210 */ /* 0x080fe40007f1e0ff */
[-C--:B------:R-:W-:Y:S01]  /*89d0*/  LEA.HI.X.SX32 R7, R3, R123.reuse, 0x1, P2 ;  /* 0x0000007b03077211 */ /* 0x080fe200010f0eff */
[----:B------:R-:W-:Y:S01]  /*89e0*/  IMAD R4, R138, 0x15b, RZ ;  /* 0x0000015b8a047824 */ /* 0x000fe200078e02ff */
[----:B------:R-:W-:Y:S01]  /*89f0*/  LEA.HI.X.SX32 R3, R102, R123, 0x1, P0 ;  /* 0x0000007b66037211 */ /* 0x000fe200000f0eff */
[----:B------:R1:W4:Y:S01]  /*8a00*/  LDG.E.U8 R213, desc[UR6][R126.64] ;  /* 0x000000067ed57981 */ /* 0x000322000c1e1100 */
[----:B------:R-:W5:Y:S02]  /*8a10*/  LDC R136, c[0x0][0x248] ;  /* 0x00009200ff887b82 */ /* 0x000f640000000800 */
[----:B0-----:R-:W-:Y:S01]  /*8a20*/  IADD3 R124, P1, R4, R122, RZ ;  /* 0x0000007a047c7210 */ /* 0x001fe20007f3e0ff */
[----:B------:R0:W4:Y:S04]  /*8a30*/  LDG.E.U8 R210, desc[UR6][R2.64] ;  /* 0x0000000602d27981 */ /* 0x000128000c1e1100 */
[----:B------:R2:W4:Y:S01]  /*8a40*/  LDG.E.U8 R211, desc[UR6][R6.64] ;  /* 0x0000000606d37981 */ /* 0x000522000c1e1100 */
[----:B------:R-:W5:Y:S08]  /*8a50*/  LDC R138, c[0x0][0x248] ;  /* 0x00009200ff8a7b82 */ /* 0x000f700000000800 */
[----:B-1----:R-:W1:Y:S01]  /*8a60*/  LDC R126, c[0x0][0x248] ;  /* 0x00009200ff7e7b82 */ /* 0x002e620000000800 */
[----:B0-----:R-:W-:-:S02]  /*8a70*/  IMAD R2, R128, 0x15e, RZ ;  /* 0x0000015e80027824 */ /* 0x001fc400078e02ff */
[----:B------:R-:W-:Y:S01]  /*8a80*/  IMAD R3, R129, 0x15f, RZ ;  /* 0x0000015f81037824 */ /* 0x000fe200078e02ff */
[-C--:B------:R-:W-:Y:S01]  /*8a90*/  LEA.HI.X.SX32 R125, R4, R123.reuse, 0x1, P1 ;  /* 0x0000007b047d7211 */ /* 0x080fe200008f0eff */
[----:B--2---:R-:W-:Y:S01]  /*8aa0*/  IMAD R4, R134, 0x1d2, RZ ;  /* 0x000001d286047824 */ /* 0x004fe200078e02ff */
[CC--:B------:R-:W-:Y:S02]  /*8ab0*/  IADD3 R208, P0, R2.reuse, R122.reuse, RZ ;  /* 0x0000007a02d07210 */ /* 0x0c0fe40007f1e0ff */
[----:B------:R-:W0:Y:S01]  /*8ac0*/  LDC R127, c[0x0][0x248] ;  /* 0x00009200ff7f7b82 */ /* 0x000e220000000800 */
[-C--:B------:R-:W-:Y:S01]  /*8ad0*/  IADD3 R206, P1, R3, R122.reuse, RZ ;  /* 0x0000007a03ce7210 */ /* 0x080fe20007f3e0ff */
[----:B------:R-:W-:Y:S01]  /*8ae0*/  IMAD R7, R131, 0x1d1, RZ ;  /* 0x000001d183077824 */ /* 0x000fe200078e02ff */
[-C--:B------:R-:W-:Y:S01]  /*8af0*/  LEA.HI.X.SX32 R209, R2, R123.reuse, 0x1, P0 ;  /* 0x0000007b02d17211 */ /* 0x080fe200000f0eff */
[----:B-----5:R-:W-:Y:S01]  /*8b00*/  IMAD R102, R130, 0x1d0, RZ ;  /* 0x000001d082667824 */ /* 0x020fe200078e02ff */
[-C--:B------:R-:W-:Y:S01]  /*8b10*/  LEA.HI.X.SX32 R207, R3, R123.reuse, 0x1, P1 ;  /* 0x0000007b03cf7211 */ /* 0x080fe200008f0eff */
[----:B------:R2:W5:Y:S01]  /*8b20*/  LDG.E.U8 R212, desc[UR6][R124.64] ;  /* 0x000000067cd47981 */ /* 0x000562000c1e1100 */
[CC--:B------:R-:W-:Y:S01]  /*8b30*/  IADD3 R2, P1, R4.reuse, R122.reuse, RZ ;  /* 0x0000007a04027210 */ /* 0x0c0fe20007f3e0ff */
[----:B------:R-:W3:Y:S01]  /*8b40*/  LDC R128, c[0x0][0x248] ;  /* 0x00009200ff807b82 */ /* 0x000ee20000000800 */
[----:B------:R-:W-:Y:S01]  /*8b50*/  IADD3 R6, P2, R7, R122, RZ ;  /* 0x0000007a07067210 */ /* 0x000fe20007f5e0ff */
[----:B------:R-:W5:Y:S01]  /*8b60*/  LDG.E.U8 R206, desc[UR6][R206.64] ;  /* 0x00000006cece7981 */ /* 0x000f62000c1e1100 */
[----:B------:R-:W-:-:S03]  /*8b70*/  LEA.HI.X.SX32 R3, R4, R123, 0x1, P1 ;  /* 0x0000007b04037211 */ /* 0x000fc600008f0eff */
[----:B------:R-:W5:Y:S02]  /*8b80*/  LDG.E.U8 R208, desc[UR6][R208.64] ;  /* 0x00000006d0d07981 */ /* 0x000f64000c1e1100 */
[----:B------:R-:W3:Y:S01]  /*8b90*/  LDC R129, c[0x0][0x248] ;  /* 0x00009200ff817b82 */ /* 0x000ee20000000800 */
[C---:B--2---:R-:W-:Y:S01]  /*8ba0*/  IADD3 R124, P0, R102.reuse, R122, RZ ;  /* 0x0000007a667c7210 */ /* 0x044fe20007f1e0ff */
[----:B------:R1:W2:Y:S01]  /*8bb0*/  LDG.E.U8 R203, desc[UR6][R2.64] ;  /* 0x0000000602cb7981 */ /* 0x0002a2000c1e1100 */
[-C--:B------:R-:W-:Y:S02]  /*8bc0*/  LEA.HI.X.SX32 R7, R7, R123.reuse, 0x1, P2 ;  /* 0x0000007b07077211 */ /* 0x080fe400010f0eff */
[----:B------:R-:W-:-:S03]  /*8bd0*/  LEA.HI.X.SX32 R125, R102, R123, 0x1, P0 ;  /* 0x0000007b667d7211 */ /* 0x000fc600000f0eff */
[----:B------:R-:W3:Y:S01]  /*8be0*/  LDC R134, c[0x0][0x248] ;  /* 0x00009200ff867b82 */ /* 0x000ee20000000800 */
[----:B-1----:R-:W-:Y:S01]  /*8bf0*/  IMAD R2, R126, 0x1d3, RZ ;  /* 0x000001d37e027824 */ /* 0x002fe200078e02ff */
[----:B------:R1:W2:Y:S01]  /*8c00*/  LDG.E.U8 R204, desc[UR6][R6.64] ;  /* 0x0000000606cc7981 */ /* 0x0002a2000c1e1100 */
[----:B------:R-:W-:Y:S02]  /*8c10*/  IMAD R3, R136, 0x1d5, RZ ;  /* 0x000001d588037824 */ /* 0x000fe400078e02ff */
[----:B------:R-:W-:Y:S01]  /*8c20*/  IMAD R102, R138, 0x1d6, RZ ;  /* 0x000001d68a667824 */ /* 0x000fe200078e02ff */
[C---:B------:R-:W-:Y:S02]  /*8c30*/  IADD3 R126, P0, R2.reuse, R122, RZ ;  /* 0x0000007a027e7210 */ /* 0x040fe40007f1e0ff */
[----:B------:R-:W3:Y:S01]  /*8c40*/  LDC R131, c[0x0][0x248] ;  /* 0x00009200ff837b82 */ /* 0x000ee20000000800 */
[----:B0-----:R-:W-:Y:S01]  /*8c50*/  IMAD R4, R127, 0x1d4, RZ ;  /* 0x000001d47f047824 */ /* 0x001fe200078e02ff */
[----:B------:R0:W2:Y:S01]  /*8c60*/  LDG.E.U8 R205, desc[UR6][R124.64] ;  /* 0x000000067ccd7981 */ /* 0x0000a2000c1e1100 */
[----:B------:R-:W-:-:S02]  /*8c70*/  LEA.HI.X.SX32 R127, R2, R123, 0x1, P0 ;  /* 0x0000007b027f7211 */ /* 0x000fc400000f0eff */
[----:B-1----:R-:W-:-:S03]  /*8c80*/  IADD3 R6, P2, R3, R122, RZ ;  /* 0x0000007a03067210 */ /* 0x002fc60007f5e0ff */
[----:B------:R-:W1:Y:S01]  /*8c90*/  LDC R130, c[0x0][0x248] ;  /* 0x00009200ff827b82 */ /* 0x000e620000000800 */
[C---:B------:R-:W-:Y:S01]  /*8ca0*/  IADD3 R2, P0, R102.reuse, R122, RZ ;  /* 0x0000007a66027210 */ /* 0x040fe20007f1e0ff */
[----:B------:R-:W2:Y:S01]  /*8cb0*/  LDG.E.U8 R201, desc[UR6][R126.64] ;  /* 0x000000067ec97981 */ /* 0x000ea2000c1e1100 */
[-C--:B------:R-:W-:Y:S02]  /*8cc0*/  LEA.HI.X.SX32 R7, R3, R123.reuse, 0x1, P2 ;  /* 0x0000007b03077211 */ /* 0x080fe400010f0eff */
[----:B------:R-:W-:-:S03]  /*8cd0*/  LEA.HI.X.SX32 R3, R102, R123, 0x1, P0 ;  /* 0x0000007b66037211 */ /* 0x000fc600000f0eff */
[----:B------:R-:W1:Y:S01]  /*8ce0*/  LDC R138, c[0x0][0x248] ;  /* 0x00009200ff8a7b82 */ /* 0x000e620000000800 */
[----:B0-----:R-:W-:Y:S01]  /*8cf0*/  IADD3 R124, P1, R4, R122, RZ ;  /* 0x0000007a047c7210 */ /* 0x001fe20007f3e0ff */
[----:B------:R3:W2:Y:S06]  /*8d00*/  LDG.E.U8 R198, desc[UR6][R2.64] ;  /* 0x0000000602c67981 */ /* 0x0006ac000c1e1100 */
[----:B------:R-:W0:Y:S01]  /*8d10*/  LDC R136, c[0x0][0x248] ;  /* 0x00009200ff887b82 */ /* 0x000e220000000800 */
[----:B------:R3:W2:Y:S02]  /*8d20*/  LDG.E.U8 R199, desc[UR6][R6.64] ;  /* 0x0000000606c77981 */ /* 0x0006a4000c1e1100 */
[----:B---3--:R-:W-:-:S02]  /*8d30*/  IMAD R2, R128, 0x1d7, RZ ;  /* 0x000001d780027824 */ /* 0x008fc400078e02ff */
[----:B------:R-:W-:Y:S01]  /*8d40*/  IMAD R3, R129, 0x1d8, RZ ;  /* 0x000001d881037824 */ /* 0x000fe200078e02ff */
[-C--:B------:R-:W-:Y:S01]  /*8d50*/  LEA.HI.X.SX32 R125, R4, R123.reuse, 0x1, P1 ;  /* 0x0000007b047d7211 */ /* 0x080fe200008f0eff */
[----:B------:R-:W-:Y:S01]  /*8d60*/  IMAD R4, R134, 0x1db, RZ ;  /* 0x000001db86047824 */ /* 0x000fe200078e02ff */
[CC--:B------:R-:W-:Y:S01]  /*8d70*/  IADD3 R196, P0, R2.reuse, R122.reuse, RZ ;  /* 0x0000007a02c47210 */ /* 0x0c0fe20007f1e0ff */
[----:B------:R-:W3:Y:S01]  /*8d80*/  LDC R141, c[0x0][0x248] ;  /* 0x00009200ff8d7b82 */ /* 0x000ee20000000800 */
[-C--:B------:R-:W-:Y:S01]  /*8d90*/  IADD3 R126, P1, R3, R122.reuse, RZ ;  /* 0x0000007a037e7210 */ /* 0x080fe20007f3e0ff */
[----:B------:R-:W-:Y:S01]  /*8da0*/  IMAD R7, R131, 0x1da, RZ ;  /* 0x000001da83077824 */ /* 0x000fe200078e02ff */
[-C--:B------:R-:W-:Y:S01]  /*8db0*/  LEA.HI.X.SX32 R197, R2, R123.reuse, 0x1, P0 ;  /* 0x0000007b02c57211 */ /* 0x080fe200000f0eff */
[----:B-1----:R-:W-:Y:S01]  /*8dc0*/  IMAD R102, R130, 0x1d9, RZ ;  /* 0x000001d982667824 */ /* 0x002fe200078e02ff */
[----:B------:R-:W-:Y:S01]  /*8dd0*/  LEA.HI.X.SX32 R127, R3, R123, 0x1, P1 ;  /* 0x0000007b037f7211 */ /* 0x000fe200008f0eff */
[----:B------:R1:W2:Y:S02]  /*8de0*/  LDG.E.U8 R200, desc[UR6][R124.64] ;  /* 0x000000067cc87981 */ /* 0x0002a4000c1e1100 */
[----:B------:R-:W3:Y:S01]  /*8df0*/  LDC R140, c[0x0][0x248] ;  /* 0x00009200ff8c7b82 */ /* 0x000ee20000000800 */
[-C--:B------:R-:W-:Y:S01]  /*8e00*/  IADD3 R2, P1, R4, R122.reuse, RZ ;  /* 0x0000007a04027210 */ /* 0x080fe20007f3e0ff */
[----:B------:R-:W2:Y:S01]  /*8e10*/  LDG.E.U8 R191, desc[UR6][R126.64] ;  /* 0x000000067ebf7981 */ /* 0x000ea2000c1e1100 */
[----:B------:R-:W-:-:S02]  /*8e20*/  IADD3 R6, P2, R7, R122, RZ ;  /* 0x0000007a07067210 */ /* 0x000fc40007f5e0ff */
[-C--:B------:R-:W-:Y:S01]  /*8e30*/  LEA.HI.X.SX32 R3, R4, R123.reuse, 0x1, P1 ;  /* 0x0000007b04037211 */ /* 0x080fe200008f0eff */
[----:B------:R-:W2:Y:S02]  /*8e40*/  LDG.E.U8 R196, desc[UR6][R196.64] ;  /* 0x00000006c4c47981 */ /* 0x000ea4000c1e1100 */
[----:B------:R-:W3:Y:S01]  /*8e50*/  LDC R128, c[0x0][0x248] ;  /* 0x00009200ff807b82 */ /* 0x000ee20000000800 */
[C---:B-1----:R-:W-:Y:S01]  /*8e60*/  IADD3 R124, P0, R102.reuse, R122, RZ ;  /* 0x0000007a667c7210 */ /* 0x042fe20007f1e0ff */
[----:B------:R1:W2:Y:S01]  /*8e70*/  LDG.E.U8 R188, desc[UR6][R2.64] ;  /* 0x0000000602bc7981 */ /* 0x0002a2000c1e1100 */
[-C--:B------:R-:W-:Y:S02]  /*8e80*/  LEA.HI.X.SX32 R7, R7, R123.reuse, 0x1, P2 ;  /* 0x0000007b07077211 */ /* 0x080fe400010f0eff */
[----:B------:R-:W-:-:S03]  /*8e90*/  LEA.HI.X.SX32 R125, R102, R123, 0x1, P0 ;  /* 0x0000007b667d7211 */ /* 0x000fc600000f0eff */
[----:B------:R-:W3:Y:S01]  /*8ea0*/  LDC R129, c[0x0][0x248] ;  /* 0x00009200ff817b82 */ /* 0x000ee20000000800 */
[----:B0-----:R-:W-:Y:S01]  /*8eb0*/  IMAD R102, R136, 0x1dd, RZ ;  /* 0x000001dd88667824 */ /* 0x001fe200078e02ff */
[----:B------:R0:W2:Y:S01]  /*8ec0*/  LDG.E.U8 R189, desc[UR6][R6.64] ;  /* 0x0000000606bd7981 */ /* 0x0000a2000c1e1100 */
[----:B-1----:R-:W-:-:S03]  /*8ed0*/  IMAD R3, R138, 0x1dc, RZ ;  /* 0x000001dc8a037824 */ /* 0x002fc600078e02ff */
[----:B------:R3:W2:Y:S02]  /*8ee0*/  LDG.E.U8 R190, desc[UR6][R124.64] ;  /* 0x000000067cbe7981 */ /* 0x0006a4000c1e1100 */
[----:B------:R-:W1:Y:S01]  /*8ef0*/  LDC R131, c[0x0][0x248] ;  /* 0x00009200ff837b82 */ /* 0x000e620000000800 */
[-C--:B------:R-:W-:Y:S02]  /*8f00*/  IADD3 R2, P1, R102, R122.reuse, RZ ;  /* 0x0000007a66027210 */ /* 0x080fe40007f3e0ff */
[----:B0-----:R-:W-:-:S05]  /*8f10*/  IADD3 R6, P0, R3, R122, RZ ;  /* 0x0000007a03067210 */ /* 0x001fca0007f1e0ff */
[----:B------:R-:W0:Y:S01]  /*8f20*/  LDC R134, c[0x0][0x248] ;  /* 0x00009200ff867b82 */ /* 0x000e220000000800 */
[----:B------:R-:W-:-:S07]  /*8f30*/  LEA.HI.X.SX32 R7, R3, R123, 0x1, P0 ;  /* 0x0000007b03077211 */ /* 0x000fce00000f0eff */
[----:B------:R-:W0:Y:S01]  /*8f40*/  LDC R136, c[0x0][0x248] ;  /* 0x00009200ff887b82 */ /* 0x000e220000000800 */
[----:B---3--:R-:W-:Y:S01]  /*8f50*/  IMAD R125, R141, 0x1df, RZ ;  /* 0x000001df8d7d7824 */ /* 0x008fe200078e02ff */
[----:B------:R-:W-:Y:S01]  /*8f60*/  LEA.HI.X.SX32 R3, R102, R123, 0x1, P1 ;  /* 0x0000007b66037211 */ /* 0x000fe200008f0eff */
[----:B------:R-:W-:Y:S01]  /*8f70*/  IMAD R4, R140, 0x1de, RZ ;  /* 0x000001de8c047824 */ /* 0x000fe200078e02ff */
[----:B------:R-:W3:Y:S02]  /*8f80*/  LDG.E.U8 R7, desc[UR6][R6.64] ;  /* 0x0000000606077981 */ /* 0x000ee4000c1e1100 */
[-C--:B------:R-:W-:Y:S02]  /*8f90*/  IADD3 R124, P0, R125, R122.reuse, RZ ;  /* 0x0000007a7d7c7210 */ /* 0x080fe40007f1e0ff */
[----:B------:R-:W0:Y:S01]  /*8fa0*/  LDC R138, c[0x0][0x248] ;  /* 0x00009200ff8a7b82 */ /* 0x000e220000000800 */
[----:B------:R1:W3:Y:S01]  /*8fb0*/  LDG.E.U8 R3, desc[UR6][R2.64] ;  /* 0x0000000602037981 */ /* 0x0002e2000c1e1100 */
[----:B------:R-:W-:-:S06]  /*8fc0*/  IADD3 R126, P2, R4, R122, RZ ;  /* 0x0000007a047e7210 */ /* 0x000fcc0007f5e0ff */
[----:B------:R-:W0:Y:S01]  /*8fd0*/  LDC R141, c[0x0][0x248] ;  /* 0x00009200ff8d7b82 */ /* 0x000e220000000800 */
[-C--:B------:R-:W-:Y:S01]  /*8fe0*/  LEA.HI.X.SX32 R125, R125, R123.reuse, 0x1, P0 ;  /* 0x0000007b7d7d7211 */ /* 0x080fe200000f0eff */
[----:B-1----:R-:W-:Y:S01]  /*8ff0*/  IMAD R2, R128, 0x160, RZ ;  /* 0x0000016080027824 */ /* 0x002fe200078e02ff */
[----:B------:R-:W-:-:S05]  /*9000*/  LEA.HI.X.SX32 R127, R4, R123, 0x1, P2 ;  /* 0x0000007b047f7211 */ /* 0x000fca00010f0eff */
[----:B------:R-:W1:Y:S01]  /*9010*/  LDC R142, c[0x0][0x248] ;  /* 0x00009200ff8e7b82 */ /* 0x000e620000000800 */
[----:B------:R-:W-:Y:S01]  /*9020*/  IMAD R102, R129, 0x161, RZ ;  /* 0x0000016181667824 */ /* 0x000fe200078e02ff */
[-C--:B------:R-:W-:Y:S01]  /*9030*/  IADD3 R130, P0, R2, R122.reuse, RZ ;  /* 0x0000007a02827210 */ /* 0x080fe20007f1e0ff */
[----:B------:R0:W5:Y:S05]  /*9040*/  LDG.E.U8 R4, desc[UR6][R124.64] ;  /* 0x000000067c047981 */ /* 0x00016a000c1e1100 */
[----:B------:R-:W1:Y:S01]  /*9050*/  LDC R140, c[0x0][0x248] ;  /* 0x00009200ff8c7b82 */ /* 0x000e620000000800 */
[----:B------:R0:W5:Y:S01]  /*9060*/  LDG.E.U8 R6, desc[UR6][R126.64] ;  /* 0x000000067e067981 */ /* 0x000162000c1e1100 */
[----:B------:R-:W-:Y:S01]  /*9070*/  IADD3 R128, P1, R102, R122, RZ ;  /* 0x0000007a66807210 */ /* 0x000fe20007f3e0ff */
[----:B0-----:R-:W-:Y:S01]  /*9080*/  IMAD R125, R131, 0x163, RZ ;  /* 0x00000163837d7824 */ /* 0x001fe200078e02ff */
[----:B------:R-:W-:Y:S01]  /*9090*/  LEA.HI.X.SX32 R131, R2, R123, 0x1, P0 ;  /* 0x0000007b02837211 */ /* 0x000fe200000f0eff */
[----:B------:R-:W-:-:S03]  /*90a0*/  IMAD R2, R136, 0x164, RZ ;  /* 0x0000016488027824 */ /* 0x000fc600078e02ff */
[----:B------:R-:W0:Y:S01]  /*90b0*/  LDC R143, c[0x0][0x248] ;  /* 0x00009200ff8f7b82 */ /* 0x000e220000000800 */
[----:B------:R-:W-:Y:S01]  /*90c0*/  IMAD R127, R134, 0x162, RZ ;  /* 0x00000162867f7824 */ /* 0x000fe200078e02ff */
[----:B------:R-:W-:Y:S01]  /*90d0*/  LEA.HI.X.SX32 R129, R102, R123, 0x1, P1 ;  /* 0x0000007b66817211 */ /* 0x000fe200008f0eff */
[----:B------:R1:W2:Y:S05]  /*90e0*/  LDG.E.U8 R202, desc[UR6][R130.64] ;  /* 0x0000000682ca7981 */ /* 0x0002aa000c1e1100 */
[----:B------:R-:W0:Y:S01]  /*90f0*/  LDC R134, c[0x0][0x248] ;  /* 0x00009200ff867b82 */ /* 0x000e220000000800 */
[-C--:B------:R-:W-:Y:S01]  /*9100*/  IADD3 R124, P2, R125, R122.reuse, RZ ;  /* 0x0000007a7d7c7210 */ /* 0x080fe20007f5e0ff */
[----:B------:R-:W-:Y:S01]  /*9110*/  IMAD R102, R141, 0x167, RZ ;  /* 0x000001678d667824 */ /* 0x000fe200078e02ff */
[-C--:B------:R-:W-:Y:S01]  /*9120*/  IADD3 R126, P0, R127, R122.reuse, RZ ;  /* 0x0000007a7f7e7210 */ /* 0x080fe20007f1e0ff */
[----:B------:R1:W2:Y:S02]  /*9130*/  LDG.E.U8 R197, desc[UR6][R128.64] ;  /* 0x0000000680c57981 */ /* 0x0002a4000c1e1100 */
[----:B-1----:R-:W-:-:S02]  /*9140*/  IADD3 R130, P1, R2, R122, RZ ;  /* 0x0000007a02827210 */ /* 0x002fc40007f3e0ff */
[----:B------:R-:W1:Y:S01]  /*9150*/  LDC R136, c[0x0][0x248] ;  /* 0x00009200ff887b82 */ /* 0x000e620000000800 */
[-C--:B------:R-:W-:Y:S02]  /*9160*/  LEA.HI.X.SX32 R125, R125, R123.reuse, 0x1, P2 ;  /* 0x0000007b7d7d7211 */ /* 0x080fe400010f0eff */
[-C--:B------:R-:W-:Y:S01]  /*9170*/  LEA.HI.X.SX32 R131, R2, R123.reuse, 0x1, P1 ;  /* 0x0000007b02837211 */ /* 0x080fe200008f0eff */
[----:B------:R-:W-:Y:S01]  /*9180*/  IMAD R2, R138, 0x165, RZ ;  /* 0x000001658a027824 */ /* 0x000fe200078e02ff */
[----:B------:R-:W-:Y:S01]  /*9190*/  LEA.HI.X.SX32 R127, R127, R123, 0x1, P0 ;  /* 0x0000007b7f7f7211 */ /* 0x000fe200000f0eff */
[----:B------:R0:W2:Y:S02]  /*91a0*/  LDG.E.U8 R194, desc[UR6][R124.64] ;  /* 0x000000067cc27981 */ /* 0x0000a4000c1e1100 */
[----:B------:R-:W4:Y:S02]  /*91b0*/  LDC R141, c[0x0][0x248] ;  /* 0x00009200ff8d7b82 */ /* 0x000f240000000800 */
[----:B------:R0:W2:Y:S01]  /*91c0*/  LDG.E.U8 R193, desc[UR6][R130.64] ;  /* 0x0000000682c17981 */ /* 0x0000a2000c1e1100 */
[----:B------:R-:W-:-:S03]  /*91d0*/  IADD3 R128, P2, R102, R122, RZ ;  /* 0x0000007a66807210 */ /* 0x000fc60007f5e0ff */
[----:B------:R0:W2:Y:S02]  /*91e0*/  LDG.E.U8 R195, desc[UR6][R126.64] ;  /* 0x000000067ec37981 */ /* 0x0000a4000c1e1100 */
[-C--:B0-----:R-:W-:Y:S01]  /*91f0*/  IADD3 R124, P0, R2, R122.reuse, RZ ;  /* 0x0000007a027c7210 */ /* 0x081fe20007f1e0ff */
[----:B------:R-:W0:Y:S01]  /*9200*/  LDC R138, c[0x0][0x248] ;  /* 0x00009200ff8a7b82 */ /* 0x000e220000000800 */
[----:B------:R-:W-:Y:S02]  /*9210*/  IMAD R131, R142, 0x168, RZ ;  /* 0x000001688e837824 */ /* 0x000fe400078e02ff */
[-C--:B------:R-:W-:Y:S01]  /*9220*/  LEA.HI.X.SX32 R125, R2, R123.reuse, 0x1, P0 ;  /* 0x0000007b027d7211 */ /* 0x080fe200000f0eff */
[----:B------:R-:W-:Y:S02]  /*9230*/  IMAD R127, R140, 0x166, RZ ;  /* 0x000001668c7f7824 */ /* 0x000fe400078e02ff */
[CC--:B------:R-:W-:Y:S02]  /*9240*/  IADD3 R130, P0, R131.reuse, R122.reuse, RZ ;  /* 0x0000007a83827210 */ /* 0x0c0fe40007f1e0ff */
[----:B------:R-:W0:Y:S01]  /*9250*/  LDC R140, c[0x0][0x248] ;  /* 0x00009200ff8c7b82 */ /* 0x000e220000000800 */
[-C--:B------:R-:W-:Y:S01]  /*9260*/  LEA.HI.X.SX32 R129, R102, R123.reuse, 0x1, P2 ;  /* 0x0000007b66817211 */ /* 0x080fe200010f0eff */
[----:B------:R-:W-:Y:S01]  /*9270*/  IMAD R102, R134, 0x169, RZ ;  /* 0x0000016986667824 */ /* 0x000fe200078e02ff */
[----:B------:R-:W-:Y:S01]  /*9280*/  LEA.HI.X.SX32 R131, R131, R123, 0x1, P0 ;  /* 0x0000007b83837211 */ /* 0x000fe200000f0eff */
[----:B------:R1:W2:Y:S04]  /*9290*/  LDG.E.U8 R192, desc[UR6][R124.64] ;  /* 0x000000067cc07981 */ /* 0x0002a8000c1e1100 */
[----:B------:R-:W0:Y:S01]  /*92a0*/  LDC R142, c[0x0][0x248] ;  /* 0x00009200ff8e7b82 */ /* 0x000e220000000800 */
[----:B------:R1:W2:Y:S01]  /*92b0*/  LDG.E.U8 R2, desc[UR6][R130.64] ;  /* 0x0000000682027981 */ /* 0x0002a2000c1e1100 */
[----:B------:R-:W-:-:S03]  /*92c0*/  IADD3 R126, P1, R127, R122, RZ ;  /* 0x0000007a7f7e7210 */ /* 0x000fc60007f3e0ff */
[----:B------:R0:W2:Y:S01]  /*92d0*/  LDG.E.U8 R186, desc[UR6][R128.64] ;  /* 0x0000000680ba7981 */ /* 0x0000a2000c1e1100 */
[----:B-1----:R-:W-:Y:S01]  /*92e0*/  IMAD R125, R136, 0x16a, RZ ;  /* 0x0000016a887d7824 */ /* 0x002fe200078e02ff */
[-C--:B------:R-:W-:Y:S01]  /*92f0*/  LEA.HI.X.SX32 R127, R127, R123.reuse, 0x1, P1 ;  /* 0x0000007b7f7f7211 */ /* 0x080fe200008f0eff */
[----:B------:R-:W1:Y:S01]  /*9300*/  LDC R144, c[0x0][0x248] ;  /* 0x00009200ff907b82 */ /* 0x000e620000000800 */
[CC--:B------:R-:W-:Y:S01]  /*9310*/  IADD3 R130, P0, R102.reuse, R122.reuse, RZ ;  /* 0x0000007a66827210 */ /* 0x0c0fe20007f1e0ff */
[----:B----4-:R-:W-:Y:S01]  /*9320*/  IMAD R136, R141, 0x16d, RZ ;  /* 0x0000016d8d887824 */ /* 0x010fe200078e02ff */
[----:B------:R-:W-:Y:S01]  /*9330*/  IADD3 R124, P1, R125, R122, RZ ;  /* 0x0000007a7d7c7210 */ /* 0x000fe20007f3e0ff */
[----:B------:R4:W2:Y:S01]  /*9340*/  LDG.E.U8 R187, desc[UR6][R126.64] ;  /* 0x000000067ebb7981 */ /* 0x0008a2000c1e1100 */
[----:B------:R-:W-:-:S03]  /*9350*/  LEA.HI.X.SX32 R131, R102, R123, 0x1, P0 ;  /* 0x0000007b66837211 */ /* 0x000fc600000f0eff */
[----:B------:R-:W3:Y:S01]  /*9360*/  LDC R207, c[0x0][0x248] ;  /* 0x00009200ffcf7b82 */ /* 0x000ee20000000800 */
[----:B------:R-:W-:Y:S01]  /*9370*/  LEA.HI.X.SX32 R125, R125, R123, 0x1, P1 ;  /* 0x0000007b7d7d7211 */ /* 0x000fe200008f0eff */
[----:B------:R4:W2:Y:S01]  /*9380*/  LDG.E.U8 R102, desc[UR6][R130.64] ;  /* 0x0000000682667981 */ /* 0x0008a2000c1e1100 */
[----:B0-----:R-:W-:Y:S02]  /*9390*/  IMAD R129, R140, 0x16c, RZ ;  /* 0x0000016c8c817824 */ /* 0x001fe400078e02ff */
[----:B----4-:R-:W-:Y:S01]  /*93a0*/  IMAD R127, R138, 0x16b, RZ ;  /* 0x0000016b8a7f7824 */ /* 0x010fe200078e02ff */
[----:B------:R0:W4:Y:S02]  /*93b0*/  LDG.E.U8 R134, desc[UR6][R124.64] ;  /* 0x000000067c867981 */ /* 0x000124000c1e1100 */
[----:B------:R-:W3:Y:S01]  /*93c0*/  LDC R209, c[0x0][0x248] ;  /* 0x00009200ffd17b82 */ /* 0x000ee20000000800 */
[----:B------:R-:W-:-:S04]  /*93d0*/  IADD3 R130, P1, R136, R122, RZ ;  /* 0x0000007a88827210 */ /* 0x000fc80007f3e0ff */
[-C--:B------:R-:W-:Y:S01]  /*93e0*/  LEA.HI.X.SX32 R131, R136, R123.reuse, 0x1, P1 ;  /* 0x0000007b88837211 */ /* 0x080fe200008f0eff */
[----:B0-----:R-:W-:Y:S01]  /*93f0*/  IMAD R125, R142, 0x16e, RZ ;  /* 0x0000016e8e7d7824 */ /* 0x001fe200078e02ff */
[-C--:B------:R-:W-:Y:S01]  /*9400*/  IADD3 R126, P0, R127, R122.reuse, RZ ;  /* 0x0000007a7f7e7210 */ /* 0x080fe20007f1e0ff */
[----:B------:R-:W0:Y:S01]  /*9410*/  LDC R219, c[0x0][0x248] ;  /* 0x00009200ffdb7b82 */ /* 0x000e220000000800 */
[-C--:B------:R-:W-:Y:S01]  /*9420*/  IADD3 R128, P2, R129, R122.reuse, RZ ;  /* 0x0000007a81807210 */ /* 0x080fe20007f5e0ff */
[----:B------:R1:W4:Y:S01]  /*9430*/  LDG.E.U8 R140, desc[UR6][R130.64] ;  /* 0x00000006828c7981 */ /* 0x000322000c1e1100 */
[-C--:B------:R-:W-:Y:S02]  /*9440*/  LEA.HI.X.SX32 R127, R127, R123.reuse, 0x1, P0 ;  /* 0x0000007b7f7f7211 */ /* 0x080fe400000f0eff */
[----:B------:R-:W-:Y:S02]  /*9450*/  LEA.HI.X.SX32 R129, R129, R123, 0x1, P2 ;  /* 0x0000007b81817211 */ /* 0x000fe400010f0eff */
[----:B------:R-:W-:Y:S01]  /*9460*/  IADD3 R124, P0, R125, R122, RZ ;  /* 0x0000007a7d7c7210 */ /* 0x000fe20007f1e0ff */
[----:B------:R1:W4:Y:S01]  /*9470*/  LDG.E.U8 R136, desc[UR6][R126.64] ;  /* 0x000000067e887981 */ /* 0x000322000c1e1100 */
[----:B------:R-:W0:Y:S01]  /*9480*/  LDC R229, c[0x0][0x248] ;  /* 0x00009200ffe57b82 */ /* 0x000e220000000800 */
[----:B-1----:R-:W-:-:S02]  /*9490*/  IMAD R131, R149, 0x1e1, RZ ;  /* 0x000001e195837824 */ /* 0x002fc400078e02ff */
[----:B------:R1:W4:Y:S05]  /*94a0*/  LDG.E.U8 R138, desc[UR6][R128.64] ;  /* 0x00000006808a7981 */ /* 0x00032a000c1e1100 */
[----:B------:R-:W0:Y:S01]  /*94b0*/  LDC R149, c[0x0][0x248] ;  /* 0x00009200ff957b82 */ /* 0x000e220000000800 */
[----:B------:R-:W-:Y:S01]  /*94c0*/  IMAD R127, R143, 0x16f, RZ ;  /* 0x0000016f8f7f7824 */ /* 0x000fe200078e02ff */
[-C--:B------:R-:W-:Y:S02]  /*94d0*/  LEA.HI.X.SX32 R125, R125, R123.reuse, 0x1, P0 ;  /* 0x0000007b7d7d7211 */ /* 0x080fe400000f0eff */
[-C--:B------:R-:W-:Y:S01]  /*94e0*/  IADD3 R130, P0, R131, R122.reuse, RZ ;  /* 0x0000007a83827210 */ /* 0x080fe20007f1e0ff */
[----:B-1----:R-:W-:Y:S01]  /*94f0*/  IMAD R129, R144, 0x1e0, RZ ;  /* 0x000001e090817824 */ /* 0x002fe200078e02ff */
[----:B------:R-:W-:Y:S01]  /*9500*/  IADD3 R126, P1, R127, R122, RZ ;  /* 0x0000007a7f7e7210 */ /* 0x000fe20007f3e0ff */
[----:B------:R1:W4:Y:S01]  /*9510*/  LDG.E.U8 R141, desc[UR6][R124.64] ;  /* 0x000000067c8d7981 */ /* 0x000322000c1e1100 */
[----:B------:R-:W-:-:S02]  /*9520*/  LEA.HI.X.SX32 R131, R131, R123, 0x1, P0 ;  /* 0x0000007b83837211 */ /* 0x000fc400000f0eff */
[-C--:B------:R-:W-:Y:S02]  /*9530*/  IADD3 R128, P2, R129, R122.reuse, RZ ;  /* 0x0000007a81807210 */ /* 0x080fe40007f5e0ff */
[-C--:B------:R-:W-:Y:S01]  /*9540*/  LEA.HI.X.SX32 R127, R127, R123.reuse, 0x1, P1 ;  /* 0x0000007b7f7f7211 */ /* 0x080fe200008f0eff */
[----:B------:R1:W4:Y:S01]  /*9550*/  LDG.E.U8 R144, desc[UR6][R130.64] ;  /* 0x0000000682907981 */ /* 0x000322000c1e1100 */
[----:B------:R-:W-:Y:S01]  /*9560*/  LEA.HI.X.SX32 R129, R129, R123, 0x1, P2 ;  /* 0x0000007b81817211 */ /* 0x000fe200010f0eff */
[----:B-1----:R-:W-:Y:S02]  /*9570*/  IMAD R124, R145, 0x1e2, RZ ;  /* 0x000001e2917c7824 */ /* 0x002fe400078e02ff */
[----:B------:R1:W4:Y:S01]  /*9580*/  LDG.E.U8 R142, desc[UR6][R126.64] ;  /* 0x000000067e8e7981 */ /* 0x000322000c1e1100 */
[----:B------:R-:W-:Y:S02]  /*9590*/  IMAD R125, R146, 0x1e3, RZ ;  /* 0x000001e3927d7824 */ /* 0x000fe400078e02ff */
[----:B------:R-:W-:Y:S01]  /*95a0*/  IMAD R146, R148, 0x1e5, RZ ;  /* 0x000001e594927824 */ /* 0x000fe200078e02ff */
[----:B------:R0:W4:Y:S01]  /*95b0*/  LDG.E.U8 R143, desc[UR6][R128.64] ;  /* 0x00000006808f7981 */ /* 0x000122000c1e1100 */
[----:B------:R-:W-:-:S04]  /*95c0*/  IADD3 R130, P0, R124, R122, RZ ;  /* 0x0000007a7c827210 */ /* 0x000fc80007f1e0ff */
[-C--:B------:R-:W-:Y:S01]  /*95d0*/  LEA.HI.X.SX32 R131, R124, R123.reuse, 0x1, P0 ;  /* 0x0000007b7c837211 */ /* 0x080fe200000f0eff */
[----:B-1----:R-:W-:Y:S01]  /*95e0*/  IMAD R127, R147, 0x1e4, RZ ;  /* 0x000001e4937f7824 */ /* 0x002fe200078e02ff */
[CC--:B------:R-:W-:Y:S01]  /*95f0*/  IADD3 R124, P2, R146.reuse, R122.reuse, RZ ;  /* 0x0000007a927c7210 */ /* 0x0c0fe20007f5e0ff */
[----:B0-----:R-:W-:Y:S01]  /*9600*/  IMAD R147, R149, 0x1e6, RZ ;  /* 0x000001e695937824 */ /* 0x001fe200078e02ff */
[C---:B------:R-:W-:Y:S01]  /*9610*/  IADD3 R128, P1, R125.reuse, R122, RZ ;  /* 0x0000007a7d807210 */ /* 0x040fe20007f3e0ff */
[----:B------:R0:W4:Y:S03]  /*9620*/  LDG.E.U8 R145, desc[UR6][R130.64] ;  /* 0x0000000682917981 */ /* 0x000126000c1e1100 */
[-C--:B------:R-:W-:Y:S02]  /*9630*/  LEA.HI.X.SX32 R129, R125, R123.reuse, 0x1, P1 ;  /* 0x0000007b7d817211 */ /* 0x080fe400008f0eff */
[----:B------:R-:W-:-:S02]  /*9640*/  LEA.HI.X.SX32 R125, R146, R123, 0x1, P2 ;  /* 0x0000007b927d7211 */ /* 0x000fc400010f0eff */
[-C--:B------:R-:W-:Y:S01]  /*9650*/  IADD3 R126, P0, R127, R122.reuse, RZ ;  /* 0x0000007a7f7e7210 */ /* 0x080fe20007f1e0ff */
[----:B------:R-:W4:Y:S01]  /*9660*/  LDG.E.U8 R146, desc[UR6][R128.64] ;  /* 0x0000000680927981 */ /* 0x000f22000c1e1100 */
[----:B0-----:R-:W-:-:S03]  /*9670*/  IADD3 R130, P1, R147, R122, RZ ;  /* 0x0000007a93827210 */ /* 0x001fc60007f3e0ff */
[----:B------:R0:W4:Y:S01]  /*9680*/  LDG.E.U8 R148, desc[UR6][R124.64] ;  /* 0x000000067c947981 */ /* 0x000122000c1e1100 */
[-C--:B------:R-:W-:Y:S02]  /*9690*/  LEA.HI.X.SX32 R131, R147, R123.reuse, 0x1, P1 ;  /* 0x0000007b93837211 */ /* 0x080fe400008f0eff */
[----:B------:R-:W-:-:S03]  /*96a0*/  LEA.HI.X.SX32 R127, R127, R123, 0x1, P0 ;  /* 0x0000007b7f7f7211 */ /* 0x000fc600000f0eff */
[----:B------:R1:W4:Y:S01]  /*96b0*/  LDG.E.U8 R149, desc[UR6][R130.64] ;  /* 0x0000000682957981 */ /* 0x000322000c1e1100 */
[----:B0-----:R-:W-:-:S03]  /*96c0*/  IMAD R125, R150, 0x1e7, RZ ;  /* 0x000001e7967d7824 */ /* 0x001fc600078e02ff */
[----:B------:R0:W4:Y:S02]  /*96d0*/  LDG.E.U8 R147, desc[UR6][R126.64] ;  /* 0x000000067e937981 */ /* 0x000124000c1e1100 */
[-C--:B------:R-:W-:Y:S01]  /*96e0*/  IADD3 R124, P0, R125, R122.reuse, RZ ;  /* 0x0000007a7d7c7210 */ /* 0x080fe20007f1e0ff */
[----:B-1----:R-:W-:Y:S02]  /*96f0*/  IMAD R131, R153, 0x1ea, RZ ;  /* 0x000001ea99837824 */ /* 0x002fe400078e02ff */
[----:B------:R-:W-:Y:S01]  /*9700*/  IMAD R129, R152, 0x1e9, RZ ;  /* 0x000001e998817824 */ /* 0x000fe200078e02ff */
[----:B------:R-:W-:Y:S01]  /*9710*/  LEA.HI.X.SX32 R125, R125, R123, 0x1, P0 ;  /* 0x0000007b7d7d7211 */ /* 0x000fe200000f0eff */
[----:B0-----:R-:W-:Y:S01]  /*9720*/  IMAD R127, R151, 0x1e8, RZ ;  /* 0x000001e8977f7824 */ /* 0x001fe200078e02ff */
[-C--:B------:R-:W-:Y:S02]  /*9730*/  IADD3 R130, P0, R131, R122.reuse, RZ ;  /* 0x0000007a83827210 */ /* 0x080fe40007f1e0ff */
[-C--:B------:R-:W-:Y:S01]  /*9740*/  IADD3 R128, P2, R129, R122.reuse, RZ ;  /* 0x0000007a81807210 */ /* 0x080fe20007f5e0ff */
[----:B------:R0:W4:Y:S01]  /*9750*/  LDG.E.U8 R150, desc[UR6][R124.64] ;  /* 0x000000067c967981 */ /* 0x000122000c1e1100 */
[----:B------:R-:W-:-:S02]  /*9760*/  IADD3 R126, P1, R127, R122, RZ ;  /* 0x0000007a7f7e7210 */ /* 0x000fc40007f3e0ff */
[-C--:B------:R-:W-:Y:S02]  /*9770*/  LEA.HI.X.SX32 R131, R131, R123.reuse, 0x1, P0 ;  /* 0x0000007b83837211 */ /* 0x080fe400000f0eff */
[-C--:B------:R-:W-:Y:S02]  /*9780*/  LEA.HI.X.SX32 R127, R127, R123.reuse, 0x1, P1 ;  /* 0x0000007b7f7f7211 */ /* 0x080fe400008f0eff */
[----:B------:R-:W-:Y:S01]  /*9790*/  LEA.HI.X.SX32 R129, R129, R123, 0x1, P2 ;  /* 0x0000007b81817211 */ /* 0x000fe200010f0eff */
[----:B------:R1:W4:Y:S01]  /*97a0*/  LDG.E.U8 R153, desc[UR6][R130.64] ;  /* 0x0000000682997981 */ /* 0x000322000c1e1100 */
[----:B0-----:R-:W-:Y:S02]  /*97b0*/  IMAD R124, R154, 0x1eb, RZ ;  /* 0x000001eb9a7c7824 */ /* 0x001fe400078e02ff */
[----:B------:R-:W-:Y:S01]  /*97c0*/  IMAD R125, R155, 0x1ec, RZ ;  /* 0x000001ec9b7d7824 */ /* 0x000fe200078e02ff */
[----:B------:R0:W4:Y:S01]  /*97d0*/  LDG.E.U8 R151, desc[UR6][R126.64] ;  /* 0x000000067e977981 */ /* 0x000122000c1e1100 */
[----:B------:R-:W-:-:S03]  /*97e0*/  IMAD R155, R157, 0x1ee, RZ ;  /* 0x000001ee9d9b7824 */ /* 0x000fc600078e02ff */
[----:B------:R0:W4:Y:S01]  /*97f0*/  LDG.E.U8 R152, desc[UR6][R128.64] ;  /* 0x0000000680987981 */ /* 0x000122000c1e1100 */
[----:B-1----:R-:W-:-:S04]  /*9800*/  IADD3 R130, P0, R124, R122, RZ ;  /* 0x0000007a7c827210 */ /* 0x002fc80007f1e0ff */
[-C--:B------:R-:W-:Y:S01]  /*9810*/  LEA.HI.X.SX32 R131, R124, R123.reuse, 0x1, P0 ;  /* 0x0000007b7c837211 */ /* 0x080fe200000f0eff */
[----:B0-----:R-:W-:Y:S01]  /*9820*/  IMAD R127, R156, 0x1ed, RZ ;  /* 0x000001ed9c7f7824 */ /* 0x001fe200078e02ff */
[-C--:B------:R-:W-:Y:S01]  /*9830*/  IADD3 R124, P2, R155, R122.reuse, RZ ;  /* 0x0000007a9b7c7210 */ /* 0x080fe20007f5e0ff */
[----:B------:R-:W-:Y:S01]  /*9840*/  IMAD R156, R158, 0x1ef, RZ ;  /* 0x000001ef9e9c7824 */ /* 0x000fe200078e02ff */
        /* <DEDUP_REMOVED lines=34> */
[CC--:B------:R-:W-:Y:S01]  /*9a70*/  IADD3 R124, P2, R164.reuse, R122.reuse, RZ ;  /* 0x0000007aa47c7210 */ /* 0x0c0fe20007f5e0ff */
[----:B------:R-:W-:Y:S01]  /*9a80*/  IMAD R165, R167, 0x178, RZ ;  /* 0x00000178a7a57824 */ /* 0x000fe200078e02ff */
[C---:B---3--:R-:W-:Y:S01]  /*9a90*/  IADD3 R128, P1, R125.reuse, R122, RZ ;  /* 0x0000007a7d807210 */ /* 0x048fe20007f3e0ff */
[----:B------:R0:W3:Y:S03]  /*9aa0*/  LDG.E.U8 R163, desc[UR6][R130.64] ;  /* 0x0000000682a37981 */ /* 0x0000e6000c1e1100 */
[-C--:B------:R-:W-:Y:S02]  /*9ab0*/  LEA.HI.X.SX32 R129, R125, R123.reuse, 0x1, P1 ;  /* 0x0000007b7d817211 */ /* 0x080fe400008f0eff */
[----:B------:R-:W-:-:S02]  /*9ac0*/  LEA.HI.X.SX32 R125, R164, R123, 0x1, P2 ;  /* 0x0000007ba47d7211 */ /* 0x000fc400010f0eff */
[-C--:B------:R-:W-:Y:S01]  /*9ad0*/  IADD3 R126, P0, R127, R122.reuse, RZ ;  /* 0x0000007a7f7e7210 */ /* 0x080fe20007f1e0ff */
[----:B------:R-:W3:Y:S01]  /*9ae0*/  LDG.E.U8 R164, desc[UR6][R128.64] ;  /* 0x0000000680a47981 */ /* 0x000ee2000c1e1100 */
[----:B0-----:R-:W-:-:S03]  /*9af0*/  IADD3 R130, P1, R165, R122, RZ ;  /* 0x0000007aa5827210 */ /* 0x001fc60007f3e0ff */
[----:B------:R0:W3:Y:S01]  /*9b00*/  LDG.E.U8 R166, desc[UR6][R124.64] ;  /* 0x000000067ca67981 */ /* 0x0000e2000c1e1100 */
[-C--:B------:R-:W-:Y:S02]  /*9b10*/  LEA.HI.X.SX32 R131, R165, R123.reuse, 0x1, P1 ;  /* 0x0000007ba5837211 */ /* 0x080fe400008f0eff */
[----:B------:R-:W-:-:S03]  /*9b20*/  LEA.HI.X.SX32 R127, R127, R123, 0x1, P0 ;  /* 0x0000007b7f7f7211 */ /* 0x000fc600000f0eff */
[----:B------:R1:W3:Y:S01]  /*9b30*/  LDG.E.U8 R167, desc[UR6][R130.64] ;  /* 0x0000000682a77981 */ /* 0x0002e2000c1e1100 */
[----:B0-----:R-:W-:-:S03]  /*9b40*/  IMAD R125, R168, 0x179, RZ ;  /* 0x00000179a87d7824 */ /* 0x001fc600078e02ff */
[----:B------:R0:W3:Y:S02]  /*9b50*/  LDG.E.U8 R165, desc[UR6][R126.64] ;  /* 0x000000067ea57981 */ /* 0x0000e4000c1e1100 */
[----:B------:R-:W-:Y:S01]  /*9b60*/  IADD3 R124, P0, R125, R122, RZ ;  /* 0x0000007a7d7c7210 */ /* 0x000fe20007f1e0ff */
[----:B-1----:R-:W-:-:S03]  /*9b70*/  IMAD R131, R171, 0x17c, RZ ;  /* 0x0000017cab837824 */ /* 0x002fc600078e02ff */
[-C--:B------:R-:W-:Y:S01]  /*9b80*/  LEA.HI.X.SX32 R125, R125, R123.reuse, 0x1, P0 ;  /* 0x0000007b7d7d7211 */ /* 0x080fe200000f0eff */
[----:B------:R-:W-:Y:S02]  /*9b90*/  IMAD R129, R170, 0x17b, RZ ;  /* 0x0000017baa817824 */ /* 0x000fe400078e02ff */
[----:B0-----:R-:W-:Y:S01]  /*9ba0*/  IMAD R127, R169, 0x17a, RZ ;  /* 0x0000017aa97f7824 */ /* 0x001fe200078e02ff */
[-C--:B------:R-:W-:Y:S01]  /*9bb0*/  IADD3 R130, P0, R131, R122.reuse, RZ ;  /* 0x0000007a83827210 */ /* 0x080fe20007f1e0ff */
[----:B------:R0:W3:Y:S01]  /*9bc0*/  LDG.E.U8 R168, desc[UR6][R124.64] ;  /* 0x000000067ca87981 */ /* 0x0000e2000c1e1100 */
[-C--:B------:R-:W-:Y:S02]  /*9bd0*/  IADD3 R128, P2, R129, R122.reuse, RZ ;  /* 0x0000007a81807210 */ /* 0x080fe40007f5e0ff */
[----:B------:R-:W-:Y:S02]  /*9be0*/  IADD3 R126, P1, R127, R122, RZ ;  /* 0x0000007a7f7e7210 */ /* 0x000fe40007f3e0ff */
[----:B------:R-:W-:-:S02]  /*9bf0*/  LEA.HI.X.SX32 R131, R131, R123, 0x1, P0 ;  /* 0x0000007b83837211 */ /* 0x000fc400000f0eff */
[-C--:B------:R-:W-:Y:S01]  /*9c00*/  LEA.HI.X.SX32 R127, R127, R123.reuse, 0x1, P1 ;  /* 0x0000007b7f7f7211 */ /* 0x080fe200008f0eff */
[----:B0-----:R-:W-:Y:S01]  /*9c10*/  IMAD R124, R172, 0x17d, RZ ;  /* 0x0000017dac7c7824 */ /* 0x001fe200078e02ff */
[----:B------:R-:W-:Y:S01]  /*9c20*/  LEA.HI.X.SX32 R129, R129, R123, 0x1, P2 ;  /* 0x0000007b81817211 */ /* 0x000fe200010f0eff */
[----:B------:R0:W3:Y:S01]  /*9c30*/  LDG.E.U8 R171, desc[UR6][R130.64] ;  /* 0x0000000682ab7981 */ /* 0x0000e2000c1e1100 */
[----:B------:R-:W-:Y:S02]  /*9c40*/  IMAD R125, R173, 0x17e, RZ ;  /* 0x0000017ead7d7824 */ /* 0x000fe400078e02ff */
[----:B------:R-:W-:Y:S01]  /*9c50*/  IMAD R173, R175, 0x1f0, RZ ;  /* 0x000001f0afad7824 */ /* 0x000fe200078e02ff */
[----:B------:R1:W3:Y:S04]  /*9c60*/  LDG.E.U8 R169, desc[UR6][R126.64] ;  /* 0x000000067ea97981 */ /* 0x0002e8000c1e1100 */
[----:B------:R5:W3:Y:S01]  /*9c70*/  LDG.E.U8 R170, desc[UR6][R128.64] ;  /* 0x0000000680aa7981 */ /* 0x000ae2000c1e1100 */
[----:B0-----:R-:W-:Y:S01]  /*9c80*/  IADD3 R130, P0, R124, R122, RZ ;  /* 0x0000007a7c827210 */ /* 0x001fe20007f1e0ff */
[----:B-1----:R-:W-:-:S03]  /*9c90*/  IMAD R127, R174, 0x17f, RZ ;  /* 0x0000017fae7f7824 */ /* 0x002fc600078e02ff */
[-C--:B------:R-:W-:Y:S01]  /*9ca0*/  LEA.HI.X.SX32 R131, R124, R123.reuse, 0x1, P0 ;  /* 0x0000007b7c837211 */ /* 0x080fe200000f0eff */
[----:B------:R-:W-:Y:S01]  /*9cb0*/  IMAD R174, R176, 0x1f1, RZ ;  /* 0x000001f1b0ae7824 */ /* 0x000fe200078e02ff */
[-C--:B------:R-:W-:Y:S02]  /*9cc0*/  IADD3 R124, P2, R173, R122.reuse, RZ ;  /* 0x0000007aad7c7210 */ /* 0x080fe40007f5e0ff */
[-C--:B-----5:R-:W-:Y:S01]  /*9cd0*/  IADD3 R128, P1, R125, R122.reuse, RZ ;  /* 0x0000007a7d807210 */ /* 0x0a0fe20007f3e0ff */
[----:B------:R0:W5:Y:S01]  /*9ce0*/  LDG.E.U8 R172, desc[UR6][R130.64] ;  /* 0x0000000682ac7981 */ /* 0x000162000c1e1100 */
[----:B------:R-:W-:Y:S02]  /*9cf0*/  IADD3 R126, P0, R127, R122, RZ ;  /* 0x0000007a7f7e7210 */ /* 0x000fe40007f1e0ff */
[-C--:B------:R-:W-:Y:S02]  /*9d00*/  LEA.HI.X.SX32 R129, R125, R123.reuse, 0x1, P1 ;  /* 0x0000007b7d817211 */ /* 0x080fe400008f0eff */
[----:B------:R-:W-:-:S02]  /*9d10*/  LEA.HI.X.SX32 R125, R173, R123, 0x1, P2 ;  /* 0x0000007bad7d7211 */ /* 0x000fc400010f0eff */
[----:B------:R-:W-:Y:S01]  /*9d20*/  LEA.HI.X.SX32 R127, R127, R123, 0x1, P0 ;  /* 0x0000007b7f7f7211 */ /* 0x000fe200000f0eff */
[----:B------:R1:W5:Y:S01]  /*9d30*/  LDG.E.U8 R173, desc[UR6][R128.64] ;  /* 0x0000000680ad7981 */ /* 0x000362000c1e1100 */
[----:B0-----:R-:W-:-:S03]  /*9d40*/  IADD3 R130, P1, R174, R122, RZ ;  /* 0x0000007aae827210 */ /* 0x001fc60007f3e0ff */
[----:B------:R0:W5:Y:S01]  /*9d50*/  LDG.E.U8 R175, desc[UR6][R124.64] ;  /* 0x000000067caf7981 */ /* 0x000162000c1e1100 */
[----:B------:R-:W-:-:S03]  /*9d60*/  LEA.HI.X.SX32 R131, R174, R123, 0x1, P1 ;  /* 0x0000007bae837211 */ /* 0x000fc600008f0eff */
[----:B------:R2:W5:Y:S01]  /*9d70*/  LDG.E.U8 R174, desc[UR6][R126.64] ;  /* 0x000000067eae7981 */ /* 0x000562000c1e1100 */
[----:B-1----:R-:W-:-:S03]  /*9d80*/  IMAD R129, R180, 0x1f4, RZ ;  /* 0x000001f4b4817824 */ /* 0x002fc600078e02ff */
[----:B------:R1:W5:Y:S01]  /*9d90*/  LDG.E.U8 R176, desc[UR6][R130.64] ;  /* 0x0000000682b07981 */ /* 0x000362000c1e1100 */
[----:B0-----:R-:W-:Y:S02]  /*9da0*/  IMAD R125, R177, 0x1f2, RZ ;  /* 0x000001f2b17d7824 */ /* 0x001fe400078e02ff */
[----:B--2---:R-:W-:-:S03]  /*9db0*/  IMAD R127, R178, 0x1f3, RZ ;  /* 0x000001f3b27f7824 */ /* 0x004fc600078e02ff */
[-C--:B------:R-:W-:Y:S01]  /*9dc0*/  IADD3 R124, P0, R125, R122.reuse, RZ ;  /* 0x0000007a7d7c7210 */ /* 0x080fe20007f1e0ff */
[----:B-1----:R-:W-:Y:S01]  /*9dd0*/  IMAD R131, R179, 0x1f5, RZ ;  /* 0x000001f5b3837824 */ /* 0x002fe200078e02ff */
[-C--:B------:R-:W-:Y:S02]  /*9de0*/  IADD3 R126, P1, R127, R122.reuse, RZ ;  /* 0x0000007a7f7e7210 */ /* 0x080fe40007f3e0ff */
[-C--:B------:R-:W-:Y:S02]  /*9df0*/  LEA.HI.X.SX32 R125, R125, R123.reuse, 0x1, P0 ;  /* 0x0000007b7d7d7211 */ /* 0x080fe400000f0eff */
[-C--:B------:R-:W-:Y:S02]  /*9e00*/  IADD3 R130, P2, R131, R122.reuse, RZ ;  /* 0x0000007a83827210 */ /* 0x080fe40007f5e0ff */
[----:B------:R-:W-:Y:S01]  /*9e10*/  IADD3 R128, P0, R129, R122, RZ ;  /* 0x0000007a81807210 */ /* 0x000fe20007f1e0ff */
[----:B------:R0:W2:Y:S01]  /*9e20*/  LDG.E.U8 R177, desc[UR6][R124.64] ;  /* 0x000000067cb17981 */ /* 0x0000a2000c1e1100 */
[----:B------:R-:W-:-:S02]  /*9e30*/  LEA.HI.X.SX32 R127, R127, R123, 0x1, P1 ;  /* 0x0000007b7f7f7211 */ /* 0x000fc400008f0eff */
[-C--:B------:R-:W-:Y:S02]  /*9e40*/  LEA.HI.X.SX32 R131, R131, R123.reuse, 0x1, P2 ;  /* 0x0000007b83837211 */ /* 0x080fe400010f0eff */
[----:B------:R-:W-:Y:S01]  /*9e50*/  LEA.HI.X.SX32 R129, R129, R123, 0x1, P0 ;  /* 0x0000007b81817211 */ /* 0x000fe200000f0eff */
[----:B------:R1:W2:Y:S01]  /*9e60*/  LDG.E.U8 R178, desc[UR6][R126.64] ;  /* 0x000000067eb27981 */ /* 0x0002a2000c1e1100 */
[----:B0-----:R-:W-:-:S03]  /*9e70*/  IMAD R125, R181, 0x1f6, RZ ;  /* 0x000001f6b57d7824 */ /* 0x001fc600078e02ff */
[----:B------:R0:W2:Y:S04]  /*9e80*/  LDG.E.U8 R180, desc[UR6][R130.64] ;  /* 0x0000000682b47981 */ /* 0x0000a8000c1e1100 */
[----:B------:R0:W2:Y:S01]  /*9e90*/  LDG.E.U8 R179, desc[UR6][R128.64] ;  /* 0x0000000680b37981 */ /* 0x0000a2000c1e1100 */
[----:B-1----:R-:W-:Y:S02]  /*9ea0*/  IMAD R127, R182, 0x1f7, RZ ;  /* 0x000001f7b67f7824 */ /* 0x002fe400078e02ff */
[----:B0-----:R-:W-:Y:S02]  /*9eb0*/  IMAD R131, R183, 0x1f8, RZ ;  /* 0x000001f8b7837824 */ /* 0x001fe400078e02ff */
[----:B------:R-:W-:Y:S01]  /*9ec0*/  IMAD R183, R207, 0x1f9, RZ ;  /* 0x000001f9cfb77824 */ /* 0x000fe200078e02ff */
[-C--:B------:R-:W-:Y:S01]  /*9ed0*/  IADD3 R128, P0, R125, R122.reuse, RZ ;  /* 0x0000007a7d807210 */ /* 0x080fe20007f1e0ff */
[----:B------:R-:W0:Y:S01]  /*9ee0*/  LDC R207, c[0x0][0x248] ;  /* 0x00009200ffcf7b82 */ /* 0x000e220000000800 */
[----:B------:R-:W-:-:S02]  /*9ef0*/  IADD3 R124, P1, R127, R122, RZ ;  /* 0x0000007a7f7c7210 */ /* 0x000fc40007f3e0ff */
[-C--:B------:R-:W-:Y:S01]  /*9f00*/  LEA.HI.X.SX32 R129, R125, R123.reuse, 0x1, P0 ;  /* 0x0000007b7d817211 */ /* 0x080fe200000f0eff */
[----:B------:R-:W-:Y:S01]  /*9f10*/  IMAD R130, R185, 0x1fa, RZ ;  /* 0x000001fab9827824 */ /* 0x000fe200078e02ff */
[-C--:B------:R-:W-:Y:S02]  /*9f20*/  LEA.HI.X.SX32 R125, R127, R123.reuse, 0x1, P1 ;  /* 0x0000007b7f7d7211 */ /* 0x080fe400008f0eff */
[CC--:B------:R-:W-:Y:S01]  /*9f30*/  IADD3 R126, P0, R131.reuse, R122.reuse, RZ ;  /* 0x0000007a837e7210 */ /* 0x0c0fe20007f1e0ff */
[----:B------:R1:W2:Y:S03]  /*9f40*/  LDG.E.U8 R181, desc[UR6][R128.64] ;  /* 0x0000000680b57981 */ /* 0x0002a6000c1e1100 */
[----:B------:R-:W-:Y:S01]  /*9f50*/  LEA.HI.X.SX32 R127, R131, R123, 0x1, P0 ;  /* 0x0000007b837f7211 */ /* 0x000fe200000f0eff */
[----:B------:R1:W2:Y:S02]  /*9f60*/  LDG.E.U8 R182, desc[UR6][R124.64] ;  /* 0x000000067cb67981 */ /* 0x0002a4000c1e1100 */
[----:B-1----:R-:W-:-:S02]  /*9f70*/  IADD3 R128, P1, R183, R122, RZ ;  /* 0x0000007ab7807210 */ /* 0x002fc40007f3e0ff */
[C---:B------:R-:W-:Y:S02]  /*9f80*/  IADD3 R124, P0, R130.reuse, R122, RZ ;  /* 0x0000007a827c7210 */ /* 0x040fe40007f1e0ff */
[-C--:B------:R-:W-:Y:S02]  /*9f90*/  LEA.HI.X.SX32 R129, R183, R123.reuse, 0x1, P1 ;  /* 0x0000007bb7817211 */ /* 0x080fe400008f0eff */
[----:B------:R1:W2:Y:S01]  /*9fa0*/  LDG.E.U8 R183, desc[UR6][R126.64] ;  /* 0x000000067eb77981 */ /* 0x0002a2000c1e1100 */
[----:B------:R-:W-:Y:S01]  /*9fb0*/  LEA.HI.X.SX32 R125, R130, R123, 0x1, P0 ;  /* 0x0000007b827d7211 */ /* 0x000fe200000f0eff */
[----:B------:R-:W-:Y:S02]  /*9fc0*/  IMAD R131, R229, 0x1fe, RZ ;  /* 0x000001fee5837824 */ /* 0x000fe400078e02ff */
[----:B0-----:R-:W-:Y:S01]  /*9fd0*/  IMAD R207, R207, 0x1ff, RZ ;  /* 0x000001ffcfcf7824 */ /* 0x001fe200078e02ff */
[----:B------:R-:W4:Y:S04]  /*9fe0*/  LDL.LU R229, [R1+0xfc] ;  /* 0x0000fc0001e57983 */ /* 0x000f280000300800 */
[----:B------:R0:W2:Y:S01]  /*9ff0*/  LDG.E.U8 R185, desc[UR6][R124.64] ;  /* 0x000000067cb97981 */ /* 0x0000a2000c1e1100 */
[----:B-1----:R-:W-:-:S03]  /*a000*/  IMAD R127, R184, 0x1fb, RZ ;  /* 0x000001fbb87f7824 */ /* 0x002fc600078e02ff */
[----:B------:R1:W2:Y:S02]  /*a010*/  LDG.E.U8 R184, desc[UR6][R128.64] ;  /* 0x0000000680b87981 */ /* 0x0002a4000c1e1100 */
[-C--:B0-----:R-:W-:Y:S01]  /*a020*/  IADD3 R124, P0, R127, R122.reuse, RZ ;  /* 0x0000007a7f7c7210 */ /* 0x081fe20007f1e0ff */
[----:B-1----:R-:W-:Y:S02]  /*a030*/  IMAD R129, R209, 0x1fc, RZ ;  /* 0x000001fcd1817824 */ /* 0x002fe400078e02ff */
[----:B------:R-:W-:Y:S01]  /*a040*/  IMAD R209, R219, 0x1fd, RZ ;  /* 0x000001fddbd17824 */ /* 0x000fe200078e02ff */
[----:B------:R-:W-:Y:S01]  /*a050*/  LEA.HI.X.SX32 R125, R127, R123, 0x1, P0 ;  /* 0x0000007b7f7d7211 */ /* 0x000fe200000f0eff */
[----:B------:R-:W3:Y:S01]  /*a060*/  LDL.LU R219, [R1+0x100] ;  /* 0x0001000001db7983 */ /* 0x000ee20000300800 */
[-C--:B------:R-:W-:Y:S02]  /*a070*/  IADD3 R126, P1, R129, R122.reuse, RZ ;  /* 0x0000007a817e7210 */ /* 0x080fe40007f3e0ff */
[-C--:B------:R-:W-:Y:S01]  /*a080*/  IADD3 R128, P0, R209, R122.reuse, RZ ;  /* 0x0000007ad1807210 */ /* 0x080fe20007f1e0ff */
[----:B------:R-:W2:Y:S01]  /*a090*/  LDG.E.U8 R124, desc[UR6][R124.64] ;  /* 0x000000067c7c7981 */ /* 0x000ea2000c1e1100 */
[----:B------:R-:W-:-:S02]  /*a0a0*/  IADD3 R130, P2, R131, R122, RZ ;  /* 0x0000007a83827210 */ /* 0x000fc40007f5e0ff */
[-C--:B------:R-:W-:Y:S02]  /*a0b0*/  LEA.HI.X.SX32 R127, R129, R123.reuse, 0x1, P1 ;  /* 0x0000007b817f7211 */ /* 0x080fe400008f0eff */
[----:B------:R-:W-:Y:S02]  /*a0c0*/  IADD3 R122, P1, R207, R122, RZ ;  /* 0x0000007acf7a7210 */ /* 0x000fe40007f3e0ff */
[-C--:B------:R-:W-:Y:S01]  /*a0d0*/  LEA.HI.X.SX32 R129, R209, R123.reuse, 0x1, P0 ;  /* 0x0000007bd1817211 */ /* 0x080fe200000f0eff */
[----:B------:R-:W2:Y:S01]  /*a0e0*/  LDG.E.U8 R126, desc[UR6][R126.64] ;  /* 0x000000067e7e7981 */ /* 0x000ea2000c1e1100 */
[-C--:B------:R-:W-:Y:S02]  /*a0f0*/  LEA.HI.X.SX32 R131, R131, R123.reuse, 0x1, P2 ;  /* 0x0000007b83837211 */ /* 0x080fe400010f0eff */
[----:B------:R-:W-:Y:S01]  /*a100*/  LEA.HI.X.SX32 R123, R207, R123, 0x1, P1 ;  /* 0x0000007bcf7b7211 */ /* 0x000fe200008f0eff */
[----:B------:R-:W4:Y:S04]  /*a110*/  LDL.LU R125, [R1+0xc4] ;  /* 0x0000c400017d7983 */ /* 0x000f280000300800 */
[----:B------:R-:W5:Y:S04]  /*a120*/  LDL.LU R209, [R1+0xcc] ;  /* 0x0000cc0001d17983 */ /* 0x000f680000300800 */
[----:B------:R-:W5:Y:S04]  /*a130*/  LDL.LU R127, [R1+0xc8] ;  /* 0x0000c800017f7983 */ /* 0x000f680000300800 */
[----:B------:R-:W2:Y:S04]  /*a140*/  LDL.LU R207, [R1+0xd4] ;  /* 0x0000d40001cf7983 */ /* 0x000ea80000300800 */
[----:B------:R-:W2:Y:S04]  /*a150*/  LDG.E.U8 R128, desc[UR6][R128.64] ;  /* 0x0000000680807981 */ /* 0x000ea8000c1e1100 */
[----:B------:R-:W2:Y:S04]  /*a160*/  LDG.E.U8 R130, desc[UR6][R130.64] ;  /* 0x0000000682827981 */ /* 0x000ea8000c1e1100 */
[----:B------:R-:W2:Y:S04]  /*a170*/  LDG.E.U8 R122, desc[UR6][R122.64] ;  /* 0x000000067a7a7981 */ /* 0x000ea8000c1e1100 */
[----:B------:R-:W2:Y:S04]  /*a180*/  LDL.LU R129, [R1+0xd0] ;  /* 0x0000d00001817983 */ /* 0x000ea80000300800 */
[----:B------:R-:W2:Y:S04]  /*a190*/  LDL.LU R131, [R1+0xdc] ;  /* 0x0000dc0001837983 */ /* 0x000ea80000300800 */
[----:B------:R-:W2:Y:S01]  /*a1a0*/  LDL.LU R123, [R1+0xd8] ;  /* 0x0000d800017b7983 */ /* 0x000ea20000300800 */
[----:B------:R-:W-:-:S02]  /*a1b0*/  PRMT R71, R71, 0x5410, R132 ;  /* 0x0000541047477816 */ /* 0x000fc40000000084 */
[----:B------:R-:W-:Y:S01]  /*a1c0*/  PRMT R64, R64, 0x5410, R117 ;  /* 0x0000541040407816 */ /* 0x000fe20000000075 */
[----:B------:R-:W2:Y:S01]  /*a1d0*/  LDL.LU R132, [R1+0xe4] ;  /* 0x0000e40001847983 */ /* 0x000ea20000300800 */
[----:B------:R-:W-:Y:S02]  /*a1e0*/  PRMT R65, R116, 0x5410, R65 ;  /* 0x0000541074417816 */ /* 0x000fe40000000041 */
[----:B------:R-:W-:Y:S02]  /*a1f0*/  PRMT R66, R66, 0x5410, R115 ;  /* 0x0000541042427816 */ /* 0x000fe40000000073 */
[----:B------:R-:W-:Y:S02]  /*a200*/  PRMT R67, R67, 0x5410, R114 ;  /* 0x0000541043437816 */ /* 0x000fe40000000072 */
[----:B------:R-:W-:Y:S02]  /*a210*/  PRMT R68, R68, 0x5410, R113 ;  /* 0x0000541044447816 */ /* 0x000fe40000000071 */
[----:B------:R-:W-:-:S02]  /*a220*/  PRMT R69, R69, 0x5410, R112 ;  /* 0x0000541045457816 */ /* 0x000fc40000000070 */
[----:B------:R-:W-:Y:S02]  /*a230*/  PRMT R70, R111, 0x5410, R70 ;  /* 0x000054106f467816 */ /* 0x000fe40000000046 */
[----:B------:R-:W-:Y:S02]  /*a240*/  PRMT R77, R77, 0x5410, R105 ;  /* 0x000054104d4d7816 */ /* 0x000fe40000000069 */
[----:B------:R-:W-:Y:S02]  /*a250*/  PRMT R60, R60, 0x5410, R121 ;  /* 0x000054103c3c7816 */ /* 0x000fe40000000079 */
[----:B------:R-:W-:Y:S01]  /*a260*/  PRMT R61, R61, 0x5410, R120 ;  /* 0x000054103d3d7816 */ /* 0x000fe20000000078 */
[----:B------:R-:W2:Y:S01]  /*a270*/  LDL.LU R121, [R1+0xe0] ;  /* 0x0000e00001797983 */ /* 0x000ea20000300800 */
[----:B------:R-:W-:Y:S02]  /*a280*/  PRMT R62, R119, 0x5410, R62 ;  /* 0x00005410773e7816 */ /* 0x000fe4000000003e */
[----:B------:R-:W-:Y:S01]  /*a290*/  PRMT R63, R63, 0x5410, R118 ;  /* 0x000054103f3f7816 */ /* 0x000fe20000000076 */
[----:B------:R-:W2:Y:S01]  /*a2a0*/  LDL.LU R120, [R1+0xec] ;  /* 0x0000ec0001787983 */ /* 0x000ea20000300800 */
[----:B------:R-:W-:-:S03]  /*a2b0*/  LOP3.LUT R105, R0, 0x10, RZ, 0x3c, !PT ;  /* 0x0000001000697812 */ /* 0x000fc600078e3cff */
[----:B------:R-:W2:Y:S04]  /*a2c0*/  LDL.LU R119, [R1+0xe8] ;  /* 0x0000e80001777983 */ /* 0x000ea80000300800 */
[----:B------:R4:W-:Y:S04]  /*a2d0*/  STS.128 [R0+UR5+0x8000], R64 ;  /* 0x0080004000007988 */ /* 0x0009e80008000c05 */
[----:B------:R-:W-:Y:S04]  /*a2e0*/  STS.128 [R0+UR5+0x10000], R68 ;  /* 0x0100004400007988 */ /* 0x000fe80008000c05 */
[----:B------:R5:W-:Y:S01]  /*a2f0*/  STS.128 [R105+UR5+0x10000], R60 ;  /* 0x0100003c69007988 */ /* 0x000be20008000c05 */
[----:B---3--:R-:W-:-:S02]  /*a300*/  PRMT R135, R219, 0x3340, R135 ;  /* 0x00003340db877816 */ /* 0x008fc40000000087 */
[----:B----4-:R-:W-:Y:S02]  /*a310*/  PRMT R64, R229, 0x3340, R125 ;  /* 0x00003340e5407816 */ /* 0x010fe4000000007d */
[----:B-----5:R-:W-:Y:S02]  /*a320*/  PRMT R63, R209, 0x3340, R127 ;  /* 0x00003340d13f7816 */ /* 0x020fe4000000007f */
[----:B--2---:R-:W-:Y:S02]  /*a330*/  PRMT R62, R207, 0x3340, R129 ;  /* 0x00003340cf3e7816 */ /* 0x004fe40000000081 */
[----:B------:R-:W-:Y:S02]  /*a340*/  PRMT R61, R131, 0x3340, R123 ;  /* 0x00003340833d7816 */ /* 0x000fe4000000007b */
[----:B------:R-:W2:Y:S04]  /*a350*/  LDL.LU R131, [R1+0x5c] ;  /* 0x00005c0001837983 */ /* 0x000ea80000300800 */
[----:B------:R-:W2:Y:S04]  /*a360*/  LDL.LU R129, [R1+0x60] ;  /* 0x0000600001817983 */ /* 0x000ea80000300800 */
[----:B------:R-:W3:Y:S04]  /*a370*/  LDL.LU R207, [R1+0x54] ;  /* 0x0000540001cf7983 */ /* 0x000ee80000300800 */
[----:B------:R-:W3:Y:S04]  /*a380*/  LDL.LU R127, [R1+0x58] ;  /* 0x00005800017f7983 */ /* 0x000ee80000300800 */
[----:B------:R-:W4:Y:S04]  /*a390*/  LDL.LU R209, [R1+0x4c] ;  /* 0x00004c0001d17983 */ /* 0x000f280000300800 */
[----:B------:R-:W4:Y:S04]  /*a3a0*/  LDL.LU R125, [R1+0x50] ;  /* 0x00005000017d7983 */ /* 0x000f280000300800 */
[----:B------:R-:W5:Y:S04]  /*a3b0*/  LDL.LU R229, [R1+0x44] ;  /* 0x0000440001e57983 */ /* 0x000f680000300800 */
[----:B------:R-:W5:Y:S01]  /*a3c0*/  LDL.LU R219, [R1+0x48] ;  /* 0x0000480001db7983 */ /* 0x000f620000300800 */
[----:B------:R-:W-:-:S02]  /*a3d0*/  PRMT R47, R96, 0x3340, R47 ;  /* 0x00003340602f7816 */ /* 0x000fc4000000002f */
[----:B------:R-:W-:Y:S01]  /*a3e0*/  PRMT R76, R76, 0x5410, R106 ;  /* 0x000054104c4c7816 */ /* 0x000fe2000000006a */
[----:B------:R-:W5:Y:S01]  /*a3f0*/  LDL.LU R96, [R1+0x3c] ;  /* 0x00003c0001607983 */ /* 0x000f620000300800 */
[----:B------:R-:W-:Y:S02]  /*a400*/  PRMT R78, R78, 0x5410, R104 ;  /* 0x000054104e4e7816 */ /* 0x000fe40000000068 */
[----:B------:R-:W-:Y:S02]  /*a410*/  PRMT R79, R79, 0x5410, R103 ;  /* 0x000054104f4f7816 */ /* 0x000fe40000000067 */
[----:B------:R-:W-:Y:S02]  /*a420*/  PRMT R31, R97, 0x3340, R31 ;  /* 0x00003340611f7816 */ /* 0x000fe4000000001f */
[----:B------:R-:W-:Y:S01]  /*a430*/  PRMT R48, R98, 0x3340, R48 ;  /* 0x0000334062307816 */ /* 0x000fe20000000030 */
[----:B------:R-:W5:Y:S01]  /*a440*/  LDL.LU R97, [R1+0x40] ;  /* 0x0000400001617983 */ /* 0x000f620000300800 */
[----:B------:R-:W-:-:S02]  /*a450*/  PRMT R21, R99, 0x3340, R21 ;  /* 0x0000334063157816 */ /* 0x000fc40000000015 */
[----:B------:R-:W-:Y:S01]  /*a460*/  PRMT R49, R100, 0x3340, R49 ;  /* 0x0000334064317816 */ /* 0x000fe20000000031 */
[----:B------:R-:W5:Y:S01]  /*a470*/  LDL.LU R98, [R1+0x34] ;  /* 0x0000340001627983 */ /* 0x000f620000300800 */
[----:B------:R-:W-:Y:S02]  /*a480*/  PRMT R72, R72, 0x5410, R110 ;  /* 0x0000541048487816 */ /* 0x000fe4000000006e */
[----:B------:R-:W-:Y:S01]  /*a490*/  PRMT R73, R73, 0x5410, R109 ;  /* 0x0000541049497816 */ /* 0x000fe2000000006d */
[----:B------:R-:W5:Y:S01]  /*a4a0*/  LDL.LU R99, [R1+0x38] ;  /* 0x0000380001637983 */ /* 0x000f620000300800 */
[----:B------:R-:W-:Y:S02]  /*a4b0*/  PRMT R74, R74, 0x5410, R108 ;  /* 0x000054104a4a7816 */ /* 0x000fe4000000006c */
[----:B------:R-:W-:Y:S01]  /*a4c0*/  PRMT R75, R75, 0x5410, R107 ;  /* 0x000054104b4b7816 */ /* 0x000fe2000000006b */
[----:B------:R-:W5:Y:S01]  /*a4d0*/  LDL.LU R100, [R1+0x2c] ;  /* 0x00002c0001647983 */ /* 0x000f620000300800 */
[----:B------:R-:W-:-:S03]  /*a4e0*/  PRMT R101, R133, 0x3340, R101 ;  /* 0x0000334085657816 */ /* 0x000fc60000000065 */
[----:B------:R0:W-:Y:S04]  /*a4f0*/  STS.128 [R105+UR5], R76 ;  /* 0x0000004c69007988 */ /* 0x0001e80008000c05 */
[----:B------:R-:W5:Y:S04]  /*a500*/  LDL.LU R133, [R1+0x30] ;  /* 0x0000300001857983 */ /* 0x000f680000300800 */
[----:B------:R1:W-:Y:S04]  /*a510*/  STS.128 [R105+UR5+0x18000], R72 ;  /* 0x0180004869007988 */ /* 0x0003e80008000c05 */
[----:B0-----:R-:W5:Y:S04]  /*a520*/  LDL.LU R76, [R1+0x24] ;  /* 0x00002400014c7983 */ /* 0x001f680000300800 */
[----:B------:R-:W5:Y:S04]  /*a530*/  LDL.LU R77, [R1+0x28] ;  /* 0x00002800014d7983 */ /* 0x000f680000300800 */
[----:B------:R-:W5:Y:S04]  /*a540*/  LDL.LU R78, [R1+0x18] ;  /* 0x00001800014e7983 */ /* 0x000f680000300800 */
[----:B------:R-:W5:Y:S04]  /*a550*/  LDL.LU R79, [R1+0x20] ;  /* 0x00002000014f7983 */ /* 0x000f680000300800 */
[----:B-1----:R-:W5:Y:S04]  /*a560*/  LDL.LU R72, [R1+0x10] ;  /* 0x0000100001487983 */ /* 0x002f680000300800 */
[----:B------:R-:W5:Y:S04]  /*a570*/  LDL.LU R73, [R1+0x14] ;  /* 0x0000140001497983 */ /* 0x000f680000300800 */
        /* <DEDUP_REMOVED lines=16> */
[----:B------:R-:W5:Y:S01]  /*a680*/  LDL.LU R111, [R1+0x2c8] ;  /* 0x0002c800016f7983 */ /* 0x000f620000300800 */
[----:B------:R-:W-:-:S03]  /*a690*/  PRMT R32, R95, 0x3340, R32 ;  /* 0x000033405f207816 */ /* 0x000fc60000000020 */
        /* <DEDUP_REMOVED lines=9> */
[----:B------:R-:W-:Y:S02]  /*a730*/  PRMT R58, R120, 0x3340, R119 ;  /* 0x00003340783a7816 */ /* 0x000fe40000000077 */
        /* <DEDUP_REMOVED lines=8> */
[----:B------:R-:W-:-:S02]  /*a7c0*/  PRMT R21, R21, 0x5410, R48 ;  /* 0x0000541015157816 */ /* 0x000fc40000000030 */
[----:B------:R-:W-:Y:S01]  /*a7d0*/  PRMT R22, R31, 0x5410, R47 ;  /* 0x000054101f167816 */ /* 0x000fe2000000002f */
[----:B------:R-:W5:Y:S01]  /*a7e0*/  LDL.LU R120, [R1+0x298] ;  /* 0x0002980001787983 */ /* 0x000f620000300800 */
[----:B------:R-:W-:Y:S02]  /*a7f0*/  PRMT R23, R32, 0x5410, R46 ;  /* 0x0000541020177816 */ /* 0x000fe4000000002e */
[----:B------:R-:W-:Y:S02]  /*a800*/  PRMT R60, R132, 0x3340, R121 ;  /* 0x00003340843c7816 */ /* 0x000fe40000000079 */
[----:B------:R-:W-:Y:S01]  /*a810*/  PRMT R52, R52, 0x3340, R36 ;  /* 0x0000334034347816 */ /* 0x000fe20000000024 */
[----:B------:R-:W5:Y:S01]  /*a820*/  LDL.LU R121, [R1+0x284] ;  /* 0x0002840001797983 */ /* 0x000f620000300800 */
[----:B------:R-:W-:Y:S02]  /*a830*/  PRMT R36, R57, 0x5410, R37 ;  /* 0x0000541039247816 */ /* 0x000fe40000000025 */
[----:B------:R-:W-:Y:S01]  /*a840*/  PRMT R37, R55, 0x5410, R19 ;  /* 0x0000541037257816 */ /* 0x000fe20000000013 */
[----:B------:R-:W5:Y:S04]  /*a850*/  LDL.LU R132, [R1+0x28c] ;  /* 0x00028c0001847983 */ /* 0x000f680000300800 */
[----:B------:R-:W5:Y:S04]  /*a860*/  LDL.LU R123, [R1+0x274] ;  /* 0x00027400017b7983 */ /* 0x000f680000300800 */
[----:B------:R3:W-:Y:S01]  /*a870*/  STS.128 [R105+UR5+0x8000], R20 ;  /* 0x0080001469007988 */ /* 0x0007e20008000c05 */
[----:B--2---:R-:W-:-:S03]  /*a880*/  PRMT R19, R129, 0x3340, R131 ;  /* 0x0000334081137816 */ /* 0x004fc60000000083 */
[----:B------:R-:W2:Y:S04]  /*a890*/  LDL.LU R131, [R1+0x27c] ;  /* 0x00027c0001837983 */ /* 0x000ea80000300800 */
[----:B------:R-:W2:Y:S01]  /*a8a0*/  LDL.LU R129, [R1+0x268] ;  /* 0x0002680001817983 */ /* 0x000ea20000300800 */
[----:B---3--:R-:W-:-:S03]  /*a8b0*/  PRMT R20, R127, 0x3340, R207 ;  /* 0x000033407f147816 */ /* 0x008fc600000000cf */
[----:B------:R-:W3:Y:S04]  /*a8c0*/  LDL.LU R207, [R1+0x270] ;  /* 0x0002700001cf7983 */ /* 0x000ee80000300800 */
[----:B------:R-:W3:Y:S01]  /*a8d0*/  LDL.LU R127, [R1+0xc] ;  /* 0x00000c00017f7983 */ /* 0x000ee20000300800 */
[----:B----4-:R-:W-:-:S03]  /*a8e0*/  PRMT R21, R125, 0x3340, R209 ;  /* 0x000033407d157816 */ /* 0x010fc600000000d1 */
[----:B------:R-:W4:Y:S04]  /*a8f0*/  LDL.LU R209, [R1+0x1c] ;  /* 0x00001c0001d17983 */ /* 0x000f280000300800 */
[----:B------:R-:W4:Y:S01]  /*a900*/  LDL.LU R125, [R1+0x4] ;  /* 0x00000400017d7983 */ /* 0x000f220000300800 */
[----:B-----5:R-:W-:-:S03]  /*a910*/  PRMT R22, R219, 0x3340, R229 ;  /* 0x00003340db167816 */ /* 0x020fc600000000e5 */
[----:B------:R-:W5:Y:S04]  /*a920*/  LDL.LU R229, [R1+0x8] ;  /* 0x0000080001e57983 */ /* 0x000f680000300800 */
[----:B------:R-:W5:Y:S01]  /*a930*/  LDL.LU R219, [R1] ;  /* 0x0000000001db7983 */ /* 0x000f620000300800 */
        /* <DEDUP_REMOVED lines=25> */
[----:B------:R-:W-:Y:S02]  /*aad0*/  LOP3.LUT R40, R0, 0x20, RZ, 0x3c, !PT ;  /* 0x0000002000287812 */ /* 0x000fe400078e3cff */
[----:B------:R-:W-:Y:S02]  /*aae0*/  PRMT R38, R53, 0x5410, R52 ;  /* 0x0000541035267816 */ /* 0x000fe40000000034 */
[----:B------:R-:W-:-:S02]  /*aaf0*/  PRMT R39, R51, 0x5410, R50 ;  /* 0x0000541033277816 */ /* 0x000fc40000000032 */
[----:B------:R-:W-:Y:S02]  /*ab00*/  PRMT R32, R58, 0x5410, R60 ;  /* 0x000054103a207816 */ /* 0x000fe4000000003c */
[----:B------:R-:W-:Y:S02]  /*ab10*/  PRMT R33, R61, 0x5410, R62 ;  /* 0x000054103d217816 */ /* 0x000fe4000000003e */
[----:B------:R-:W-:Y:S02]  /*ab20*/  PRMT R34, R63, 0x5410, R64 ;  /* 0x000054103f227816 */ /* 0x000fe40000000040 */
[----:B------:R-:W-:Y:S01]  /*ab30*/  PRMT R35, R137, 0x5410, R135 ;  /* 0x0000541089237816 */ /* 0x000fe20000000087 */
[----:B------:R0:W-:Y:S04]  /*ab40*/  STS.128 [R40+UR5+0x8000], R36 ;  /* 0x0080002428007988 */ /* 0x0001e80008000c05 */
[----:B------:R-:W-:Y:S04]  /*ab50*/  STS.128 [R40+UR5+0x10000], R24 ;  /* 0x0100001828007988 */ /* 0x000fe80008000c05 */
[----:B------:R-:W-:Y:S01]  /*ab60*/  STS.128 [R40+UR5+0x18000], R28 ;  /* 0x0180001c28007988 */ /* 0x000fe20008000c05 */
[----:B------:R-:W-:-:S03]  /*ab70*/  PRMT R45, R71, 0x3340, R70 ;  /* 0x00003340472d7816 */ /* 0x000fc60000000046 */
[----:B------:R-:W5:Y:S01]  /*ab80*/  LDL.LU R71, [R1+0x2e4] ;  /* 0x0002e40001477983 */ /* 0x000f620000300800 */
[----:B------:R-:W-:-:S03]  /*ab90*/  PRMT R44, R66, 0x3340, R65 ;  /* 0x00003340422c7816 */ /* 0x000fc60000000041 */
[----:B------:R-:W5:Y:S04]  /*aba0*/  LDL.LU R65, [R1+0x2ec] ;  /* 0x0002ec0001417983 */ /* 0x000f680000300800 */
[----:B------:R-:W5:Y:S01]  /*abb0*/  LDL.LU R66, [R1+0x2d4] ;  /* 0x0002d40001427983 */ /* 0x000f620000300800 */
[----:B------:R-:W-:-:S03]  /*abc0*/  PRMT R42, R103, 0x3340, R67 ;  /* 0x00003340672a7816 */ /* 0x000fc60000000043 */
[----:B------:R-:W5:Y:S04]  /*abd0*/  LDL.LU R67, [R1+0x2dc] ;  /* 0x0002dc0001437983 */ /* 0x000f680000300800 */
[----:B------:R-:W5:Y:S01]  /*abe0*/  LDL.LU R103, [R1+0x2c0] ;  /* 0x0002c00001677983 */ /* 0x000f620000300800 */
[----:B------:R-:W-:-:S03]  /*abf0*/  PRMT R43, R106, 0x3340, R104 ;  /* 0x000033406a2b7816 */ /* 0x000fc60000000068 */
[----:B------:R-:W5:Y:S04]  /*ac00*/  LDL.LU R104, [R1+0x2cc] ;  /* 0x0002cc0001687983 */ /* 0x000f680000300800 */
[----:B------:R-:W5:Y:S01]  /*ac10*/  LDL.LU R106, [R1+0x2b0] ;  /* 0x0002b000016a7983 */ /* 0x000f620000300800 */
[----:B0-----:R-:W-:-:S03]  /*ac20*/  PRMT R39, R108, 0x3340, R107 ;  /* 0x000033406c277816 */ /* 0x001fc6000000006b */
[----:B------:R0:W-:Y:S04]  /*ac30*/  STS.128 [R40+UR5], R32 ;  /* 0x0000002028007988 */ /* 0x0001e80008000c05 */
[----:B------:R-:W5:Y:S04]  /*ac40*/  LDL.LU R107, [R1+0x2b8] ;  /* 0x0002b800016b7983 */ /* 0x000f680000300800 */
[----:B------:R-:W5:Y:S01]  /*ac50*/  LDL.LU R108, [R1+0x29c] ;  /* 0x00029c00016c7983 */ /* 0x000f620000300800 */
[----:B------:R-:W-:Y:S02]  /*ac60*/  PRMT R36, R112, 0x3340, R111 ;  /* 0x0000334070247816 */ /* 0x000fe4000000006f */
[----:B0-----:R-:W-:-:S02]  /*ac70*/  PRMT R40, R110, 0x3340, R109 ;  /* 0x000033406e287816 */ /* 0x001fc4000000006d */
        /* <DEDUP_REMOVED lines=16> */
[----:B------:R-:W5:Y:S04]  /*ad80*/  LDL.LU R120, [R1+0x24c] ;  /* 0x00024c0001787983 */ /* 0x000f680000300800 */
[----:B------:R-:W5:Y:S04]  /*ad90*/  LDL.LU R121, [R1+0x250] ;  /* 0x0002500001797983 */ /* 0x000f680000300800 */
[----:B------:R-:W5:Y:S01]  /*ada0*/  LDL.LU R132, [R1+0x23c] ;  /* 0x00023c0001847983 */ /* 0x000f620000300800 */
        /* <DEDUP_REMOVED lines=10> */
[----:B------:R-:W5:Y:S01]  /*ae50*/  LDL.LU R125, [R1+0x214] ;  /* 0x00021400017d7983 */ /* 0x000f620000300800 */
[----:B------:R-:W-:-:S03]  /*ae60*/  PRMT R252, R219, 0x3340, R252 ;  /* 0x00003340dbfc7816 */ /* 0x000fc600000000fc */
[----:B------:R-:W5:Y:S04]  /*ae70*/  LDL.LU R229, [R1+0x1fc] ;  /* 0x0001fc0001e57983 */ /* 0x000f680000300800 */
[----:B------:R-:W5:Y:S01]  /*ae80*/  LDL.LU R219, [R1+0x204] ;  /* 0x0002040001db7983 */ /* 0x000f620000300800 */
        /* <DEDUP_REMOVED lines=14> */
[----:B------:R-:W-:Y:S02]  /*af70*/  LOP3.LUT R5, R0, 0x30, RZ, 0x3c, !PT ;  /* 0x0000003000057812 */ /* 0x000fe400078e3cff */
[----:B------:R-:W-:-:S02]  /*af80*/  PRMT R8, R19, 0x5410, R20 ;  /* 0x0000541013087816 */ /* 0x000fc40000000014 */
[----:B------:R-:W-:Y:S02]  /*af90*/  PRMT R16, R46, 0x5410, R47 ;  /* 0x000054102e107816 */ /* 0x000fe4000000002f */
[----:B------:R-:W-:Y:S02]  /*afa0*/  PRMT R17, R45, 0x5410, R44 ;  /* 0x000054102d117816 */ /* 0x000fe4000000002c */
[----:B------:R-:W-:Y:S02]  /*afb0*/  PRMT R18, R42, 0x5410, R43 ;  /* 0x000054102a127816 */ /* 0x000fe4000000002b */
[----:B------:R-:W-:Y:S01]  /*afc0*/  PRMT R19, R39, 0x5410, R40 ;  /* 0x0000541027137816 */ /* 0x000fe20000000028 */
[----:B------:R0:W-:Y:S01]  /*afd0*/  STS.128 [R5+UR5+0x18000], R12 ;  /* 0x0180000c05007988 */ /* 0x0001e20008000c05 */
[----:B------:R-:W-:Y:S02]  /*afe0*/  PRMT R23, R97, 0x3340, R96 ;  /* 0x0000334061177816 */ /* 0x000fe40000000060 */
[----:B------:R-:W-:Y:S01]  /*aff0*/  PRMT R24, R99, 0x3340, R98 ;  /* 0x0000334063187816 */ /* 0x000fe20000000062 */
[----:B------:R1:W-:Y:S01]  /*b000*/  STS.128 [R5+UR5], R16 ;  /* 0x0000001005007988 */ /* 0x0003e20008000c05 */
[----:B------:R-:W-:-:S02]  /*b010*/  PRMT R9, R21, 0x5410, R22 ;  /* 0x0000541015097816 */ /* 0x000fc40000000016 */
[----:B------:R-:W-:Y:S02]  /*b020*/  PRMT R10, R23, 0x5410, R24 ;  /* 0x00005410170a7816 */ /* 0x000fe40000000018 */
[----:B------:R-:W-:Y:S02]  /*b030*/  PRMT R20, R36, 0x5410, R37 ;  /* 0x0000541024147816 */ /* 0x000fe40000000025 */
[----:B------:R-:W-:Y:S02]  /*b040*/  PRMT R21, R34, 0x5410, R35 ;  /* 0x0000541022157816 */ /* 0x000fe40000000023 */
[----:B------:R-:W-:Y:S02]  /*b050*/  PRMT R22, R33, 0x5410, R31 ;  /* 0x0000541021167816 */ /* 0x000fe4000000001f */
[----:B------:R-:W-:-:S05]  /*b060*/  PRMT R23, R29, 0x5410, R30 ;  /* 0x000054101d177816 */ /* 0x000fca000000001e */
[----:B------:R3:W-:Y:S01]  /*b070*/  STS.128 [R5+UR5+0x8000], R20 ;  /* 0x0080001405007988 */ /* 0x0007e20008000c05 */
[----:B0-----:R-:W-:-:S03]  /*b080*/  PRMT R15, R115, 0x3340, R114 ;  /* 0x00003340730f7816 */ /* 0x001fc60000000072 */
[----:B------:R-:W5:Y:S04]  /*b090*/  LDL.LU R114, [R1+0x240] ;  /* 0x0002400001727983 */ /* 0x000f680000300800 */
[----:B------:R-:W5:Y:S01]  /*b0a0*/  LDL.LU R115, [R1+0x248] ;  /* 0x0002480001737983 */ /* 0x000f620000300800 */
[----:B-1----:R-:W-:-:S03]  /*b0b0*/  PRMT R16, R117, 0x3340, R116 ;  /* 0x0000334075107816 */ /* 0x002fc60000000074 */
        /* <DEDUP_REMOVED lines=19> */
[----:B------:R-:W5:Y:S01]  /*b1f0*/  LDL.LU R125, [R1+0x1e8] ;  /* 0x0001e800017d7983 */ /* 0x000f620000300800 */
[----:B------:R-:W-:-:S03]  /*b200*/  PRMT R23, R219, 0x3340, R229 ;  /* 0x00003340db177816 */ /* 0x000fc600000000e5 */
[----:B------:R-:W5:Y:S04]  /*b210*/  LDL.LU R229, [R1+0x1dc] ;  /* 0x0001dc0001e57983 */ /* 0x000f680000300800 */
[----:B------:R-:W5:Y:S01]  /*b220*/  LDL.LU R219, [R1+0x1e0] ;  /* 0x0001e00001db7983 */ /* 0x000f620000300800 */
[----:B------:R-:W-:Y:S02]  /*b230*/  PRMT R25, R133, 0x3340, R100 ;  /* 0x0000334085197816 */ /* 0x000fe40000000064 */
[----:B------:R-:W-:-:S04]  /*b240*/  PRMT R26, R77, 0x3340, R76 ;  /* 0x000033404d1a7816 */ /* 0x000fc8000000004c */
[----:B------:R-:W-:Y:S02]  /*b250*/  PRMT R11, R25, 0x5410, R26 ;  /* 0x00005410190b7816 */ /* 0x000fe4000000001a */
[----:B------:R-:W-:Y:S02]  /*b260*/  PRMT R247, R248, 0x3340, R247 ;  /* 0x00003340f8f77816 */ /* 0x000fe400000000f7 */
[----:B------:R-:W-:Y:S02]  /*b270*/  PRMT R245, R246, 0x3340, R245 ;  /* 0x00003340f6f57816 */ /* 0x000fe400000000f5 */
[----:B------:R-:W-:Y:S02]  /*b280*/  PRMT R238, R243, 0x3340, R238 ;  /* 0x00003340f3ee7816 */ /* 0x000fe400000000ee */
[----:B------:R-:W-:Y:S02]  /*b290*/  PRMT R236, R237, 0x3340, R236 ;  /* 0x00003340edec7816 */ /* 0x000fe400000000ec */
[----:B------:R-:W-:Y:S01]  /*b2a0*/  PRMT R230, R235, 0x3340, R230 ;  /* 0x00003340ebe67816 */ /* 0x000fe200000000e6 */
[----:B------:R0:W-:Y:S01]  /*b2b0*/  STS.128 [R5+UR5+0x10000], R8 ;  /* 0x0100000805007988 */ /* 0x0001e20008000c05 */
[----:B------:R-:W-:-:S02]  /*b2c0*/  PRMT R24, R32, 0x5410, R38 ;  /* 0x0000541020187816 */ /* 0x000fc40000000026 */
[----:B------:R-:W-:Y:S02]  /*b2d0*/  PRMT R25, R252, 0x5410, R247 ;  /* 0x00005410fc197816 */ /* 0x000fe400000000f7 */
[----:B------:R-:W-:Y:S02]  /*b2e0*/  PRMT R26, R245, 0x5410, R238 ;  /* 0x00005410f51a7816 */ /* 0x000fe400000000ee */
[----:B------:R-:W-:Y:S02]  /*b2f0*/  PRMT R27, R236, 0x5410, R230 ;  /* 0x00005410ec1b7816 */ /* 0x000fe400000000e6 */
[----:B------:R-:W-:Y:S02]  /*b300*/  LOP3.LUT R28, R0, 0x40, RZ, 0x3c, !PT ;  /* 0x00000040001c7812 */ /* 0x000fe400078e3cff */
[----:B------:R-:W-:Y:S02]  /*b310*/  PRMT R14, R113, 0x3340, R112 ;  /* 0x00003340710e7816 */ /* 0x000fe40000000070 */
[----:B0-----:R-:W-:-:S02]  /*b320*/  PRMT R9, R67, 0x3340, R66 ;  /* 0x0000334043097816 */ /* 0x001fc40000000042 */
[----:B------:R-:W5:Y:S01]  /*b330*/  LDL.LU R66, [R1+0x1d4] ;  /* 0x0001d40001427983 */ /* 0x000f620000300800 */
[----:B------:R-:W-:Y:S02]  /*b340*/  PRMT R10, R104, 0x3340, R103 ;  /* 0x00003340680a7816 */ /* 0x000fe40000000067 */
[----:B------:R-:W-:Y:S01]  /*b350*/  PRMT R8, R65, 0x3340, R71 ;  /* 0x0000334041087816 */ /* 0x000fe20000000047 */
        /* <DEDUP_REMOVED lines=8> */
[----:B------:R0:W-:Y:S01]  /*b3e0*/  STS.128 [R28+UR5+0x10000], R24 ;  /* 0x010000181c007988 */ /* 0x0001e20008000c05 */
[----:B------:R-:W-:-:S03]  /*b3f0*/  PRMT R9, R10, 0x5410, R11 ;  /* 0x000054100a097816 */ /* 0x000fc6000000000b */
[----:B------:R-:W5:Y:S01]  /*b400*/  LDL.LU R107, [R1+0x1c8] ;  /* 0x0001c800016b7983 */ /* 0x000f620000300800 */
[----:B------:R-:W-:-:S03]  /*b410*/  PRMT R210, R211, 0x3340, R210 ;  /* 0x00003340d3d27816 */ /* 0x000fc600000000d2 */
[----:B------:R-:W5:Y:S01]  /*b420*/  LDL.LU R108, [R1+0x1bc] ;  /* 0x0001bc00016c7983 */ /* 0x000f620000300800 */
[----:B------:R-:W-:-:S03]  /*b430*/  PRMT R11, R14, 0x5410, R15 ;  /* 0x000054100e0b7816 */ /* 0x000fc6000000000f */
[----:B------:R-:W5:Y:S01]  /*b440*/  LDL.LU R109, [R1+0x1c0] ;  /* 0x0001c000016d7983 */ /* 0x000f620000300800 */
[----:B------:R-:W-:Y:S02]  /*b450*/  PRMT R15, R22, 0x5410, R23 ;  /* 0x00005410160f7816 */ /* 0x000fe40000000017 */
[----:B0-----:R-:W-:Y:S01]  /*b460*/  PRMT R24, R7, 0x3340, R3 ;  /* 0x0000334007187816 */ /* 0x001fe20000000003 */
        /* <DEDUP_REMOVED lines=21> */
[----:B------:R-:W-:Y:S01]  /*b5c0*/  PRMT R7, R226, 0x5410, R225 ;  /* 0x00005410e2077816 */ /* 0x000fe200000000e1 */
[----:B------:R-:W-:Y:S04]  /*b5d0*/  STS.128 [R28+UR5], R8 ;  /* 0x000000081c007988 */ /* 0x000fe80008000c05 */
[----:B------:R4:W-:Y:S01]  /*b5e0*/  STS.128 [R28+UR5+0x18000], R4 ;  /* 0x018000041c007988 */ /* 0x0009e20008000c05 */
        /* <DEDUP_REMOVED lines=38> */
[----:B------:R-:W-:Y:S01]  /*b850*/  LOP3.LUT R3, R0, 0x50, RZ, 0x3c, !PT ;  /* 0x0000005000037812 */ /* 0x000fe200078e3cff */
[----:B------:R-:W-:Y:S04]  /*b860*/  STS.128 [R28+UR5+0x8000], R12 ;  /* 0x0080000c1c007988 */ /* 0x000fe80008000c05 */
[----:B------:R0:W-:Y:S01]  /*b870*/  STS.128 [R3+UR5+0x18000], R20 ;  /* 0x0180001403007988 */ /* 0x0001e20008000c05 */
        /* <DEDUP_REMOVED lines=36> */
[----:B------:R-:W-:-:S02]  /*bac0*/  PRMT R11, R104, 0x3340, R103 ;  /* 0x00003340680b7816 */ /* 0x000fc40000000067 */
        /* <DEDUP_REMOVED lines=10> */
[----:B------:R-:W5:Y:S01]  /*bb70*/  LDL.LU R108, [R1+0xbc] ;  /* 0x0000bc00016c7983 */ /* 0x000f620000300800 */
[----:B------:R-:W-:-:S03]  /*bb80*/  PRMT R15, R113, 0x3340, R112 ;  /* 0x00003340710f7816 */ /* 0x000fc60000000070 */
[----:B------:R-:W5:Y:S04]  /*bb90*/  LDL.LU R109, [R1+0xc0] ;  /* 0x0000c000016d7983 */ /* 0x000f680000300800 */
[----:B------:R-:W5:Y:S01]  /*bba0*/  LDL.LU R110, [R1+0xb4] ;  /* 0x0000b400016e7983 */ /* 0x000f620000300800 */
[----:B------:R-:W-:-:S03]  /*bbb0*/  PRMT R4, R24, 0x5410, R25 ;  /* 0x0000541018047816 */ /* 0x000fc60000000019 */
[----:B------:R-:W5:Y:S04]  /*bbc0*/  LDL.LU R111, [R1+0xb8] ;  /* 0x0000b800016f7983 */ /* 0x000f680000300800 */
[----:B------:R0:W-:Y:S04]  /*bbd0*/  STS.128 [R3+UR5+0x10000], R16 ;  /* 0x0100001003007988 */ /* 0x0001e80008000c05 */
[----:B------:R-:W5:Y:S04]  /*bbe0*/  LDL.LU R112, [R1+0xac] ;  /* 0x0000ac0001707983 */ /* 0x000f680000300800 */
[----:B------:R-:W5:Y:S01]  /*bbf0*/  LDL.LU R113, [R1+0xb0] ;  /* 0x0000b00001717983 */ /* 0x000f620000300800 */
[----:B------:R-:W-:-:S02]  /*bc00*/  PRMT R5, R26, 0x5410, R27 ;  /* 0x000054101a057816 */ /* 0x000fc4000000001b */
[----:B0-----:R-:W-:Y:S02]  /*bc10*/  PRMT R16, R115, 0x3340, R114 ;  /* 0x0000334073107816 */ /* 0x001fe40000000072 */
[----:B------:R-:W5:Y:S04]  /*bc20*/  LDL.LU R114, [R1+0xa4] ;  /* 0x0000a40001727983 */ /* 0x000f680000300800 */
[----:B------:R-:W5:Y:S01]  /*bc30*/  LDL.LU R115, [R1+0xa8] ;  /* 0x0000a80001737983 */ /* 0x000f620000300800 */
        /* <DEDUP_REMOVED lines=8> */
[----:B------:R-:W-:Y:S01]  /*bcc0*/  PRMT R11, R15, 0x5410, R16 ;  /* 0x000054100f0b7816 */ /* 0x000fe20000000010 */
[----:B------:R5:W-:Y:S04]  /*bcd0*/  STS.128 [R3+UR5], R4 ;  /* 0x0000000403007988 */ /* 0x000be80008000c05 */
        /* <DEDUP_REMOVED lines=22> */
[----:B0-----:R-:W-:-:S03]  /*be40*/  PRMT R3, R219, 0x3340, R229 ;  /* 0x00003340db037816 */ /* 0x001fc600000000e5 */
        /* <DEDUP_REMOVED lines=26> */
[----:B------:R-:W-:Y:S01]  /*bff0*/  PRMT R22, R22, 0x5410, R31 ;  /* 0x0000541016167816 */ /* 0x000fe2000000001f */
[----:B------:R0:W-:Y:S01]  /*c000*/  STS.128 [R2+UR5+0x10000], R12 ;  /* 0x0100000c02007988 */ /* 0x0001e20008000c05 */
[----:B------:R-:W-:Y:S02]  /*c010*/  PRMT R5, R65, 0x3340, R71 ;  /* 0x0000334041057816 */ /* 0x000fe40000000047 */
[----:B------:R-:W-:Y:S01]  /*c020*/  PRMT R6, R67, 0x3340, R66 ;  /* 0x0000334043067816 */ /* 0x000fe20000000042 */
[----:B------:R-:W-:Y:S01]  /*c030*/  STS.128 [R2+UR5+0x18000], R16 ;  /* 0x0180001002007988 */ /* 0x000fe20008000c05 */
[----:B------:R-:W-:-:S02]  /*c040*/  PRMT R7, R104, 0x3340, R103 ;  /* 0x0000334068077816 */ /* 0x000fc40000000067 */
[----:B------:R-:W-:Y:S01]  /*c050*/  PRMT R8, R107, 0x3340, R106 ;  /* 0x000033406b087816 */ /* 0x000fe2000000006a */
[----:B------:R-:W-:Y:S01]  /*c060*/  STS.128 [R2+UR5], R20 ;  /* 0x0000001402007988 */ /* 0x000fe20008000c05 */
[----:B------:R-:W-:Y:S02]  /*c070*/  PRMT R24, R24, 0x5410, R25 ;  /* 0x0000541018187816 */ /* 0x000fe40000000019 */
[----:B------:R-:W-:Y:S02]  /*c080*/  PRMT R9, R109, 0x3340, R108 ;  /* 0x000033406d097816 */ /* 0x000fe4000000006c */
[----:B------:R-:W-:Y:S02]  /*c090*/  PRMT R10, R111, 0x3340, R110 ;  /* 0x000033406f0a7816 */ /* 0x000fe4000000006e */
[----:B------:R-:W-:Y:S02]  /*c0a0*/  PRMT R11, R113, 0x3340, R112 ;  /* 0x00003340710b7816 */ /* 0x000fe40000000070 */
[----:B------:R-:W-:-:S02]  /*c0b0*/  PRMT R25, R26, 0x5410, R27 ;  /* 0x000054101a197816 */ /* 0x000fc4000000001b */
[----:B0-----:R-:W-:Y:S02]  /*c0c0*/  PRMT R12, R115, 0x3340, R114 ;  /* 0x00003340730c7816 */ /* 0x001fe40000000072 */
        /* <DEDUP_REMOVED lines=31> */
[----:B------:R0:W-:Y:S04]  /*c2c0*/  STS.128 [R2+UR5+0x8000], R24 ;  /* 0x0080001802007988 */ /* 0x0001e80008000c05 */
[----:B------:R-:W-:Y:S04]  /*c2d0*/  STS.128 [R0+UR5+0x10000], R28 ;  /* 0x0100001c00007988 */ /* 0x000fe80008000c05 */
[----:B------:R-:W-:Y:S04]  /*c2e0*/  STS.128 [R0+UR5+0x18000], R32 ;  /* 0x0180002000007988 */ /* 0x000fe80008000c05 */
[----:B------:R-:W-:Y:S01]  /*c2f0*/  STS.128 [R0+UR5], R4 ;  /* 0x0000000400007988 */ /* 0x000fe20008000c05 */
[----:B------:R-:W-:Y:S01]  /*c300*/  IMAD.MOV.U32 R3, RZ, RZ, -0x800000 ;  /* 0xff800000ff037424 */ /* 0x000fe200078e00ff */
[----:B------:R-:W-:-:S02]  /*c310*/  PRMT R13, R117, 0x3340, R116 ;  /* 0x00003340750d7816 */ /* 0x000fc40000000074 */
[----:B------:R-:W-:-:S04]  /*c320*/  PRMT R14, R119, 0x3340, R118 ;  /* 0x00003340770e7816 */ /* 0x000fc80000000076 */
[----:B------:R-:W-:Y:S02]  /*c330*/  PRMT R8, R13, 0x5410, R14 ;  /* 0x000054100d087816 */ /* 0x000fe4000000000e */
[----:B------:R-:W-:Y:S01]  /*c340*/  PRMT R15, R121, 0x3340, R120 ;  /* 0x00003340790f7816 */ /* 0x000fe20000000078 */
[----:B0-----:R-:W-:Y:S01]  /*c350*/  IMAD.MOV.U32 R2, RZ, RZ, -0x800000 ;  /* 0xff800000ff027424 */ /* 0x001fe200078e00ff */
[----:B--2---:R-:W-:-:S04]  /*c360*/  PRMT R16, R123, 0x3340, R132 ;  /* 0x000033407b107816 */ /* 0x004fc80000000084 */
[----:B------:R-:W-:Y:S02]  /*c370*/  PRMT R9, R15, 0x5410, R16 ;  /* 0x000054100f097816 */ /* 0x000fe40000000010 */
[----:B---3--:R-:W-:Y:S02]  /*c380*/  PRMT R17, R129, 0x3340, R131 ;  /* 0x0000334081117816 */ /* 0x008fe40000000083 */
[----:B----4-:R-:W-:-:S04]  /*c390*/  PRMT R18, R127, 0x3340, R207 ;  /* 0x000033407f127816 */ /* 0x010fc800000000cf */
[----:B------:R-:W-:Y:S02]  /*c3a0*/  PRMT R10, R17, 0x5410, R18 ;  /* 0x00005410110a7816 */ /* 0x000fe40000000012 */
[----:B-----5:R-:W-:Y:S02]  /*c3b0*/  PRMT R19, R125, 0x3340, R209 ;  /* 0x000033407d137816 */ /* 0x020fe400000000d1 */
[----:B------:R-:W-:-:S04]  /*c3c0*/  PRMT R20, R219, 0x3340, R229 ;  /* 0x00003340db147816 */ /* 0x000fc800000000e5 */
[----:B------:R-:W-:-:S05]  /*c3d0*/  PRMT R11, R19, 0x5410, R20 ;  /* 0x00005410130b7816 */ /* 0x000fca0000000014 */
[----:B------:R0:W-:Y:S02]  /*c3e0*/  STS.128 [R0+UR5+0x8000], R8 ;  /* 0x0080000800007988 */ /* 0x0001e40008000c05 */
[----:B0-----:R-:W-:-:S05]  /*c3f0*/  IMAD.MOV.U32 R0, RZ, RZ, 0x3f800000 ;  /* 0x3f800000ff007424 */ /* 0x001fca00078e00ff */
[----:B------:R0:W-:Y:S04]  /*c400*/  STL [R1+0x8c4], R0 ;  /* 0x0008c40001007387 */ /* 0x0001e80000100800 */
[----:B------:R1:W-:Y:S01]  /*c410*/  STL [R1+0x608], R3 ;  /* 0x0006080301007387 */ /* 0x0003e20000100800 */
[----:B0-----:R-:W-:-:S03]  /*c420*/  IMAD.MOV.U32 R0, RZ, RZ, -0x800000 ;  /* 0xff800000ff007424 */ /* 0x001fc600078e00ff */
[----:B------:R0:W-:Y:S01]  /*c430*/  STL [R1+0x604], R2 ;  /* 0x0006040201007387 */ /* 0x0001e20000100800 */
[----:B-1----:R-:W-:-:S03]  /*c440*/  IMAD.MOV.U32 R3, RZ, RZ, 0x3f800000 ;  /* 0x3f800000ff037424 */ /* 0x002fc600078e00ff */
[----:B------:R1:W-:Y:S01]  /*c450*/  STL [R1+0x600], R0 ;  /* 0x0006000001007387 */ /* 0x0003e20000100800 */
[----:B0-----:R-:W-:-:S03]  /*c460*/  IMAD.MOV.U32 R2, RZ, RZ, 0x3f800000 ;  /* 0x3f800000ff027424 */ /* 0x001fc600078e00ff */
[----:B------:R-:W-:Y:S01]  /*c470*/  STL [R1+0x8c8], R3 ;  /* 0x0008c80301007387 */ /* 0x000fe20000100800 */
[----:B-1----:R-:W-:-:S03]  /*c480*/  IMAD.MOV.U32 R0, RZ, RZ, 0x3f800000 ;  /* 0x3f800000ff007424 */ /* 0x002fc600078e00ff */
[----:B------:R-:W-:Y:S04]  /*c490*/  STL [R1+0x8cc], R2 ;  /* 0x0008cc0201007387 */ /* 0x000fe80000100800 */
[----:B------:R-:W-:Y:S04]  /*c4a0*/  STL [R1+0x400], RZ ;  /* 0x000400ff01007387 */ /* 0x000fe80000100800 */
[----:B------:R0:W-:Y:S04]  /*c4b0*/  STL [R1+0x8c0], R0 ;  /* 0x0008c00001007387 */ /* 0x0001e80000100800 */
[----:B------:R1:W-:Y:S04]  /*c4c0*/  STL [R1+0x404], RZ ;  /* 0x000404ff01007387 */ /* 0x0003e80000100800 */
        /* <DEDUP_REMOVED lines=254> */
[----:B------:R1:W-:Y:S04]  /*d4b0*/  STL [R1], RZ ;  /* 0x000000ff01007387 */ /* 0x0003e80000100800 */
        /* <DEDUP_REMOVED lines=81> */
[----:B------:R1:W-:Y:S01]  /*d9d0*/  STL [R1+0x148], RZ ;  /* 0x000148ff01007387 */ /* 0x0003e20000100800 */
[----:B------:R-:W2:Y:S03]  /*d9e0*/  S2R R219, SR_CTAID.X ;  /* 0x0000000000db7919 */ /* 0x000ea60000002500 */
        /* <DEDUP_REMOVED lines=28> */
[----:B--2---:R-:W-:-:S03]  /*dbb0*/  IMAD.SHL.U32 R9, R219, 0x100, RZ ;  /* 0x00000100db097824 */ /* 0x004fc600078e00ff */
[----:B------:R1:W-:Y:S04]  /*dbc0*/  STL [R1+0x1bc], RZ ;  /* 0x0001bcff01007387 */ /* 0x0003e80000100800 */
[----:B------:R1:W-:Y:S04]  /*dbd0*/  STL [R1+0x1c0], RZ ;  /* 0x0001c0ff01007387 */ /* 0x0003e80000100800 */
[----:B------:R1:W-:Y:S04]  /*dbe0*/  STL [R1+0x1c4], RZ ;  /* 0x0001c4ff01007387 */ /* 0x0003e80000100800 */
[----:B------:R1:W-:Y:S04]  /*dbf0*/  STL [R1+0x1c8], RZ ;  /* 0x0001c8ff01007387 */ /* 0x0003e80000100800 */
[----:B------:R1:W-:Y:S01]  /*dc00*/  STL [R1+0x1cc], RZ ;  /* 0x0001ccff01007387 */ /* 0x0003e20000100800 */
[----:B------:R-:W2:Y:S03]  /*dc10*/  S2R R219, SR_TID.X ;  /* 0x0000000000db7919 */ /* 0x000ea60000002100 */
        /* <DEDUP_REMOVED lines=8> */
[----:B0-----:R-:W-:-:S03]  /*dca0*/  VIADD R0, R9, 0x100 ;  /* 0x0000010009007836 */ /* 0x001fc60000000000 */
[----:B------:R1:W-:Y:S04]  /*dcb0*/  STL [R1+0x1f0], RZ ;  /* 0x0001f0ff01007387 */ /* 0x0003e80000100800 */
[----:B------:R1:W-:Y:S04]  /*dcc0*/  STL [R1+0x1f4], RZ ;  /* 0x0001f4ff01007387 */ /* 0x0003e80000100800 */
[----:B------:R1:W-:Y:S04]  /*dcd0*/  STL [R1+0x1f8], RZ ;  /* 0x0001f8ff01007387 */ /* 0x0003e80000100800 */
[----:B------:R1:W-:Y:S01]  /*dce0*/  STL [R1+0x1fc], RZ ;  /* 0x0001fcff01007387 */ /* 0x0003e20000100800 */
[----:B------:R-:W-:Y:S01]  /*dcf0*/  ISETP.GE.AND P0, PT, R0, 0x1, PT ;  /* 0x000000010000780c */ /* 0x000fe20003f06270 */
[----:B------:R-:W-:Y:S01]  /*dd00*/  IMAD.MOV.U32 R252, RZ, RZ, -0x800000 ;  /* 0xff800000fffc7424 */ /* 0x000fe200078e00ff */
[----:B------:R-:W-:-:S02]  /*dd10*/  CS2R R24, SRZ ;  /* 0x0000000000187805 */ /* 0x000fc4000001ff00 */
[----:B------:R-:W-:Y:S02]  /*dd20*/  CS2R R26, SRZ ;  /* 0x00000000001a7805 */ /* 0x000fe4000001ff00 */
[----:B------:R-:W-:Y:S02]  /*dd30*/  CS2R R28, SRZ ;  /* 0x00000000001c7805 */ /* 0x000fe4000001ff00 */
[----:B------:R-:W-:Y:S02]  /*dd40*/  CS2R R30, SRZ ;  /* 0x00000000001e7805 */ /* 0x000fe4000001ff00 */
[----:B------:R-:W-:Y:S02]  /*dd50*/  CS2R R32, SRZ ;  /* 0x0000000000207805 */ /* 0x000fe4000001ff00 */
[----:B------:R-:W-:Y:S02]  /*dd60*/  CS2R R34, SRZ ;  /* 0x0000000000227805 */ /* 0x000fe4000001ff00 */
        /* <DEDUP_REMOVED lines=58> */
[----:B--2---:R-:W-:Y:S01]  /*e110*/  LOP3.LUT R0, R219, 0xe0, RZ, 0xc0, !PT ;  /* 0x000000e0db007812 */ /* 0x004fe200078ec0ff */
[----:B-1----:R-:W-:Y:S06]  /*e120*/  @!P0 BRA `(.L_x_0) ;  /* 0x000001c400c08947 */ /* 0x002fec0003800000 */
[----:B------:R-:W0:Y:S01]  /*e130*/  S2R R229, SR_TID.X ;  /* 0x0000000000e57919 */ /* 0x000e220000002100 */
[----:B------:R-:W1:Y:S01]  /*e140*/  LDC.64 R2, c[0x0][0x250] ;  /* 0x00009400ff027b82 */ /* 0x000e620000000a00 */
[C---:B------:R-:W-:Y:S01]  /*e150*/  LOP3.LUT R4, R219.reuse, 0x1, RZ, 0xc0, !PT ;  /* 0x00000001db047812 */ /* 0x040fe200078ec0ff */
[----:B------:R-:W-:Y:S01]  /*e160*/  ULDC.64 UR10, c[0x0][0x260] ;  /* 0x00009800000a7ab9 */ /* 0x000fe20000000a00 */
[C---:B------:R-:W-:Y:S01]  /*e170*/  LOP3.LUT R5, R219.reuse, 0x1c, RZ, 0xc0, !PT ;  /* 0x0000001cdb057812 */ /* 0x040fe200078ec0ff */
[----:B------:R-:W-:Y:S01]  /*e180*/  UMOV UR9, UR10 ;  /* 0x0000000a00097c82 */ /* 0x000fe20008000000 */
[----:B------:R-:W-:Y:S01]  /*e190*/  SHF.R.U32.HI R6, RZ, 0x5, R219 ;  /* 0x00000005ff067819 */ /* 0x000fe200000116db */
[----:B------:R-:W-:Y:S01]  /*e1a0*/  ULDC UR39, c[0x0][0x268] ;  /* 0x00009a0000277ab9 */ /* 0x000fe20000000800 */
[----:B------:R-:W-:Y:S01]  /*e1b0*/  LOP3.LUT R8, R219, 0x7f, RZ, 0xc0, !PT ;  /* 0x0000007fdb087812 */ /* 0x000fe200078ec0ff */
[----:B------:R-:W1:Y:S01]  /*e1c0*/  S2UR UR4, SR_CTAID.Y ;  /* 0x00000000000479c3 */ /* 0x000e620000002600 */
[----:B------:R-:W-:Y:S01]  /*e1d0*/  IMAD R12, R4, 0x2, R5 ;  /* 0x00000002040c7824 */ /* 0x000fe200078e0205 */
[----:B------:R-:W-:Y:S01]  /*e1e0*/  SHF.R.U32.HI R5, RZ, 0x2, R219 ;  /* 0x00000002ff057819 */ /* 0x000fe200000116db */
[----:B------:R-:W-:Y:S01]  /*e1f0*/  ULDC UR12, c[0x0][0x268] ;  /* 0x00009a00000c7ab9 */ /* 0x000fe20000000800 */
[----:B------:R-:W-:Y:S01]  /*e200*/  R2UR UR8, R6 ;  /* 0x00000000060872ca */ /* 0x000fe200000e0000 */
[----:B------:R-:W-:Y:S01]  /*e210*/  ULDC UR10, c[0x0][0x268] ;  /* 0x00009a00000a7ab9 */ /* 0x000fe20000000800 */
[----:B------:R-:W-:Y:S01]  /*e220*/  SHF.R.U32.HI R4, RZ, 0x1, R0 ;  /* 0x00000001ff047819 */ /* 0x000fe20000011600 */
[----:B------:R-:W-:Y:S01]  /*e230*/  ULDC UR15, c[0x0][0x268] ;  /* 0x00009a00000f7ab9 */ /* 0x000fe20000000800 */
[----:B------:R-:W2:Y:S01]  /*e240*/  LDC.64 R10, c[0x0][0x218] ;  /* 0x00008600ff0a7b82 */ /* 0x000ea20000000a00 */
[----:B------:R-:W-:Y:S01]  /*e250*/  SGXT.U32 R5, R5, 0x3 ;  /* 0x000000030505781a */ /* 0x000fe20000000000 */
[----:B------:R-:W-:Y:S01]  /*e260*/  ULDC UR13, c[0x0][0x268] ;  /* 0x00009a00000d7ab9 */ /* 0x000fe20000000800 */
[----:B------:R-:W-:Y:S01]  /*e270*/  LOP3.LUT R7, R219, 0x80, RZ, 0xc0, !PT ;  /* 0x00000080db077812 */ /* 0x000fe200078ec0ff */
[----:B------:R-:W-:Y:S01]  /*e280*/  ULDC UR14, c[0x0][0x268] ;  /* 0x00009a00000e7ab9 */ /* 0x000fe20000000800 */
[----:B------:R-:W-:Y:S01]  /*e290*/  LOP3.LUT R9, R9, R4, R5, 0xfe, !PT ;  /* 0x0000000409097212 */ /* 0x000fe200078efe05 */
[----:B------:R-:W-:Y:S01]  /*e2a0*/  IMAD.U32 R5, RZ, RZ, UR11 ;  /* 0x0000000bff057e24 */ /* 0x000fe2000f8e00ff */
[----:B------:R-:W-:Y:S01]  /*e2b0*/  LOP3.LUT R4, R219, 0x3f, RZ, 0xc0, !PT ;  /* 0x0000003fdb047812 */ /* 0x000fe200078ec0ff */
[----:B------:R-:W3:Y:S01]  /*e2c0*/  LDC R13, c[0x0][0x258] ;  /* 0x00009600ff0d7b82 */ /* 0x000ee20000000800 */
[----:B------:R-:W-:Y:S01]  /*e2d0*/  IMAD R8, R7, 0x40, R8 ;  /* 0x0000004007087824 */ /* 0x000fe200078e0208 */
[----:B------:R-:W-:Y:S01]  /*e2e0*/  UMOV UR8, UR11 ;  /* 0x0000000b00087c82 */ /* 0x000fe20008000000 */
[----:B------:R4:W-:Y:S01]  /*e2f0*/  STL [R1+0xe14], R5 ;  /* 0x000e140501007387 */ /* 0x0009e20000100800 */
[C---:B------:R-:W-:Y:S01]  /*e300*/  LEA.HI R118, R219.reuse, 0x1fc, RZ, 0x1a ;  /* 0x000001fcdb767811 */ /* 0x040fe200078fd0ff */
[----:B------:R-:W-:Y:S01]  /*e310*/  ULDC UR11, c[0x0][0x268] ;  /* 0x00009a00000b7ab9 */ /* 0x000fe20000000800 */
[----:B------:R-:W-:Y:S01]  /*e320*/  LEA.HI R42, R219, 0x4c, RZ, 0x1a ;  /* 0x0000004cdb2a7811 */ /* 0x000fe200078fd0ff */
[----:B------:R-:W-:Y:S01]  /*e330*/  ULDC UR16, c[0x0][0x268] ;  /* 0x00009a0000107ab9 */ /* 0x000fe20000000800 */
[----:B------:R-:W5:Y:S01]  /*e340*/  LDC.64 R16, c[0x0][0x220] ;  /* 0x00008800ff107b82 */ /* 0x000f620000000a00 */
[----:B-1----:R-:W-:Y:S01]  /*e350*/  IMAD R2, R2, UR4, RZ ;  /* 0x0000000402027c24 */ /* 0x002fe2000f8e02ff */
[----:B0-----:R-:W-:Y:S01]  /*e360*/  LOP3.LUT R229, R229, 0xff, RZ, 0xc0, !PT ;  /* 0x000000ffe5e57812 */ /* 0x001fe200078ec0ff */
[----:B------:R-:W-:Y:S01]  /*e370*/  UIMAD UR4, UR4, UR9, URZ ;  /* 0x00000009040472a4 */ /* 0x000fe2000f8e023f */
[C---:B------:R-:W-:Y:S01]  /*e380*/  LEA.HI R40, R219.reuse, 0x3c, RZ, 0x1a ;  /* 0x0000003cdb287811 */ /* 0x040fe200078fd0ff */
[----:B----4-:R-:W-:Y:S01]  /*e390*/  IMAD R5, R4, UR8, RZ ;  /* 0x0000000804057c24 */ /* 0x010fe2000f8e02ff */
[C---:B------:R-:W-:Y:S01]  /*e3a0*/  LEA.HI R20, R219.reuse, 0xc, RZ, 0x1a ;  /* 0x0000000cdb147811 */ /* 0x040fe200078fd0ff */
[----:B------:R-:W-:Y:S01]  /*e3b0*/  USHF.R.S32.HI UR8, URZ, 0x1f, UR4 ;  /* 0x0000001f3f087899 */ /* 0x000fe20008011404 */
[----:B------:R-:W0:Y:S01]  /*e3c0*/  LDC R29, c[0x0][0x268] ;  /* 0x00009a00ff1d7b82 */ /* 0x000e220000000800 */
[----:B--2---:R-:W-:Y:S01]  /*e3d0*/  IADD3 R7, P0, R2, R10, RZ ;  /* 0x0000000a02077210 */ /* 0x004fe20007f1e0ff */
[----:B------:R-:W-:Y:S01]  /*e3e0*/  IMAD R118, R118, UR39, RZ ;  /* 0x0000002776767c24 */ /* 0x000fe2000f8e02ff */
[----:B------:R-:W-:Y:S01]  /*e3f0*/  LEA.HI R32, R219, 0x1c, RZ, 0x1a ;  /* 0x0000001cdb207811 */ /* 0x000fe200078fd0ff */
[----:B------:R-:W-:Y:S01]  /*e400*/  IMAD R120, R42, UR12, RZ ;  /* 0x0000000c2a787c24 */ /* 0x000fe2000f8e02ff */
[----:B------:R-:W-:Y:S01]  /*e410*/  LEA.HI.X.SX32 R11, R2, R11, 0x1, P0 ;  /* 0x0000000b020b7211 */ /* 0x000fe200000f0eff */
[----:B------:R-:W-:Y:S01]  /*e420*/  ULDC UR9, c[0x0][0x268] ;  /* 0x00009a0000097ab9 */ /* 0x000fe20000000800 */
[----:B------:R-:W-:Y:S01]  /*e430*/  SHF.R.S32.HI R2, RZ, 0x1f, R5 ;  /* 0x0000001fff027819 */ /* 0x000fe20000011405 */
[----:B------:R-:W1:Y:S01]  /*e440*/  LDC R119, c[0x0][0x268] ;  /* 0x00009a00ff777b82 */ /* 0x000e620000000800 */
[----:B---3--:R-:W-:Y:S01]  /*e450*/  IMAD R10, R229, R13, RZ ;  /* 0x0000000de50a7224 */ /* 0x008fe200078e02ff */
[C---:B------:R-:W-:Y:S01]  /*e460*/  LEA.HI R36, R219.reuse, 0x2c, RZ, 0x1a ;  /* 0x0000002cdb247811 */ /* 0x040fe200078fd0ff */
[----:B------:R-:W-:Y:S01]  /*e470*/  IMAD R32, R32, UR9, RZ ;  /* 0x0000000920207c24 */ /* 0x000fe2000f8e02ff */
[----:B------:R-:W-:Y:S01]  /*e480*/  LEA.HI R58, R219, 0x7c, RZ, 0x1a ;  /* 0x0000007cdb3a7811 */ /* 0x000fe200078fd0ff */
[----:B------:R-:W-:Y:S01]  /*e490*/  IMAD R14, R13, 0x100, R10 ;  /* 0x000001000d0e7824 */ /* 0x000fe200078e020a */
[----:B------:R-:W-:Y:S01]  /*e4a0*/  LEA.HI R52, R219, 0x5c, RZ, 0x1a ;  /* 0x0000005cdb347811 */ /* 0x000fe200078fd0ff */
[----:B------:R-:W-:Y:S01]  /*e4b0*/  IMAD R36, R36, UR10, RZ ;  /* 0x0000000a24247c24 */ /* 0x000fe2000f8e02ff */
[----:B------:R-:W2:Y:S01]  /*e4c0*/  LDC R121, c[0x0][0x268] ;  /* 0x00009a00ff797b82 */ /* 0x000ea20000000800 */
[----:B-----5:R-:W-:Y:S01]  /*e4d0*/  IADD3 R13, P2, P3, R5, UR4, R16 ;  /* 0x00000004050d7c10 */ /* 0x020fe2000fb5e010 */
[----:B------:R-:W-:Y:S01]  /*e4e0*/  ULDC UR4, c[0x0][0x268] ;  /* 0x00009a0000047ab9 */ /* 0x000fe20000000800 */
[----:B------:R-:W-:Y:S01]  /*e4f0*/  SHF.R.U32.HI R16, RZ, 0x6, R219 ;  /* 0x00000006ff107819 */ /* 0x000fe200000116db */
[----:B------:R-:W-:Y:S01]  /*e500*/  IMAD R52, R52, UR13, RZ ;  /* 0x0000000d34347c24 */ /* 0x000fe2000f8e02ff */
[-C--:B------:R-:W-:Y:S01]  /*e510*/  IADD3 R5, P0, R10, R7.reuse, RZ ;  /* 0x000000070a057210 */ /* 0x080fe20007f1e0ff */
[----:B------:R-:W-:Y:S01]  /*e520*/  ULDC UR17, c[0x0][0x268] ;  /* 0x00009a0000117ab9 */ /* 0x000fe20000000800 */
[----:B------:R-:W-:Y:S01]  /*e530*/  SGXT.U32 R16, R16, 0x2 ;  /* 0x000000021010781a */ /* 0x000fe20000000000 */
[----:B------:R-:W3:Y:S01]  /*e540*/  LDC R123, c[0x0][0x268] ;  /* 0x00009a00ff7b7b82 */ /* 0x000ee20000000800 */
[----:B------:R-:W-:Y:S01]  /*e550*/  IADD3 R6, P1, R14, R7, RZ ;  /* 0x000000070e067210 */ /* 0x000fe20007f3e0ff */
[----:B------:R-:W-:Y:S01]  /*e560*/  ULDC UR18, c[0x0][0x268] ;  /* 0x00009a0000127ab9 */ /* 0x000fe20000000800 */
[----:B------:R-:W-:Y:S01]  /*e570*/  IADD3.X R2, R2, UR8, R17, P2, P3 ;  /* 0x0000000802027c10 */ /* 0x000fe200097e6411 */
[----:B------:R-:W-:Y:S01]  /*e580*/  IMAD R16, R16, UR4, RZ ;  /* 0x0000000410107c24 */ /* 0x000fe2000f8e02ff */
[-C--:B------:R-:W-:Y:S01]  /*e590*/  LEA.HI.X.SX32 R10, R10, R11.reuse, 0x1, P0 ;  /* 0x0000000b0a0a7211 */ /* 0x080fe200000f0eff */
[----:B------:R-:W-:Y:S01]  /*e5a0*/  ULDC UR8, c[0x0][0x268] ;  /* 0x00009a0000087ab9 */ /* 0x000fe20000000800 */
[----:B------:R-:W-:Y:S01]  /*e5b0*/  LEA.HI.X.SX32 R14, R14, R11, 0x1, P1 ;  /* 0x0000000b0e0e7211 */ /* 0x000fe200008f0eff */
[----:B0-----:R-:W-:Y:S01]  /*e5c0*/  IMAD R64, R29, 0x4, R16 ;  /* 0x000000041d407824 */ /* 0x001fe200078e0210 */
[-C--:B------:R-:W-:Y:S01]  /*e5d0*/  IADD3 R42, P0, R118, R13.reuse, RZ ;  /* 0x0000000d762a7210 */ /* 0x080fe20007f1e0ff */
[----:B------:R-:W-:Y:S01]  /*e5e0*/  IMAD R20, R20, UR8, RZ ;  /* 0x0000000814147c24 */ /* 0x000fe2000f8e02ff */
[----:B------:R-:W0:Y:S01]  /*e5f0*/  LDC R125, c[0x0][0x268] ;  /* 0x00009a00ff7d7b82 */ /* 0x000e220000000800 */
[----:B-1----:R-:W-:Y:S01]  /*e600*/  IMAD R26, R119, 0x4, R64 ;  /* 0x00000004771a7824 */ /* 0x002fe200078e0240 */
[----:B------:R-:W-:Y:S01]  /*e610*/  LEA.HI R54, R219, 0x6c, RZ, 0x1a ;  /* 0x0000006cdb367811 */ /* 0x000fe200078fd0ff */
[----:B------:R-:W-:Y:S01]  /*e620*/  IMAD R119, R40, UR11, RZ ;  /* 0x0000000b28777c24 */ /* 0x000fe2000f8e02ff */
[-C--:B------:R-:W-:Y:S01]  /*e630*/  IADD3 R40, P1, R16, R13.reuse, RZ ;  /* 0x0000000d10287210 */ /* 0x080fe20007f3e0ff */
[----:B--2---:R-:W-:Y:S01]  /*e640*/  IMAD R48, R121, 0x8, R26 ;  /* 0x0000000879307824 */ /* 0x004fe200078e021a */
[----:B------:R1:W-:Y:S01]  /*e650*/  STL [R1+0xe10], R42 ;  /* 0x000e102a01007387 */ /* 0x0003e20000100800 */
[----:B------:R-:W-:Y:S01]  /*e660*/  IMAD R121, R58, UR15, RZ ;  /* 0x0000000f3a797c24 */ /* 0x000fe2000f8e02ff */
[-C--:B------:R-:W-:Y:S01]  /*e670*/  IADD3 R58, P2, R20, R13.reuse, RZ ;  /* 0x0000000d143a7210 */ /* 0x080fe20007f5e0ff */
[----:B------:R-:W2:Y:S01]  /*e680*/  LDC R127, c[0x0][0x268] ;  /* 0x00009a00ff7f7b82 */ /* 0x000ea20000000800 */
[----:B------:R4:W-:Y:S01]  /*e690*/  STL [R1+0xa18], R40 ;  /* 0x000a182801007387 */ /* 0x0009e20000100800 */
[----:B------:R-:W-:Y:S01]  /*e6a0*/  IMAD R54, R54, UR14, RZ ;  /* 0x0000000e36367c24 */ /* 0x000fe2000f8e02ff */
[----:B------:R-:W-:Y:S01]  /*e6b0*/  LEA.HI R60, R219, 0x8c, RZ, 0x1a ;  /* 0x0000008cdb3c7811 */ /* 0x000fe200078fd0ff */
[----:B---3--:R-:W-:Y:S01]  /*e6c0*/  IMAD R94, R123, 0x4, R48 ;  /* 0x000000047b5e7824 */ /* 0x008fe200078e0230 */
[----:B------:R3:W-:Y:S01]  /*e6d0*/  STL [R1+0xa30], R58 ;  /* 0x000a303a01007387 */ /* 0x0007e20000100800 */
[C---:B------:R-:W-:Y:S01]  /*e6e0*/  LEA.HI R62, R219.reuse, 0x9c, RZ, 0x1a ;  /* 0x0000009cdb3e7811 */ /* 0x040fe200078fd0ff */
[----:B------:R-:W-:Y:S01]  /*e6f0*/  ULDC UR19, c[0x0][0x268] ;  /* 0x00009a0000137ab9 */ /* 0x000fe20000000800 */
[-C--:B-1----:R-:W-:Y:S01]  /*e700*/  IADD3 R42, P4, R36, R13.reuse, RZ ;  /* 0x0000000d242a7210 */ /* 0x082fe20007f9e0ff */
[----:B------:R-:W1:Y:S01]  /*e710*/  LDC R129, c[0x0][0x268] ;  /* 0x00009a00ff817b82 */ /* 0x000e620000000800 */
[----:B------:R-:W-:Y:S01]  /*e720*/  IMAD R122, R60, UR16, RZ ;  /* 0x000000103c7a7c24 */ /* 0x000fe2000f8e02ff */
[-C--:B----4-:R-:W-:Y:S01]  /*e730*/  IADD3 R40, P3, R32, R13.reuse, RZ ;  /* 0x0000000d20287210 */ /* 0x090fe20007f7e0ff */
[----:B------:R-:W-:Y:S01]  /*e740*/  IMAD R123, R62, UR17, RZ ;  /* 0x000000113e7b7c24 */ /* 0x000fe2000f8e02ff */
[----:B------:R-:W-:Y:S01]  /*e750*/  LEA.HI R70, R219, 0xac, RZ, 0x1a ;  /* 0x000000acdb467811 */ /* 0x000fe200078fd0ff */
[----:B------:R-:W-:Y:S01]  /*e760*/  ULDC UR20, c[0x0][0x268] ;  /* 0x00009a0000147ab9 */ /* 0x000fe20000000800 */
[-C--:B---3--:R-:W-:Y:S01]  /*e770*/  LEA.HI.X.SX32 R58, R118, R2.reuse, 0x1, P0 ;  /* 0x00000002763a7211 */ /* 0x088fe200000f0eff */
[----:B------:R3:W-:Y:S01]  /*e780*/  STL [R1+0xa50], R40 ;  /* 0x000a502801007387 */ /* 0x0007e20000100800 */
[----:B------:R-:W4:Y:S01]  /*e790*/  LDC R131, c[0x0][0x268] ;  /* 0x00009a00ff837b82 */ /* 0x000f220000000800 */
[----:B0-----:R-:W-:Y:S01]  /*e7a0*/  IMAD R62, R125, 0x4, R94 ;  /* 0x000000047d3e7824 */ /* 0x001fe200078e025e */
[C---:B------:R-:W-:Y:S01]  /*e7b0*/  LEA.HI R72, R219.reuse, 0xbc, RZ, 0x1a ;  /* 0x000000bcdb487811 */ /* 0x040fe200078fd0ff */
[----:B------:R0:W-:Y:S01]  /*e7c0*/  STL [R1+0xa70], R42 ;  /* 0x000a702a01007387 */ /* 0x0001e20000100800 */
[----:B------:R-:W-:Y:S01]  /*e7d0*/  IMAD R70, R70, UR18, RZ ;  /* 0x0000001246467c24 */ /* 0x000fe2000f8e02ff */
[----:B------:R-:W-:Y:S01]  /*e7e0*/  LEA.HI R76, R219, 0xcc, RZ, 0x1a ;  /* 0x000000ccdb4c7811 */ /* 0x000fe200078fd0ff */
[----:B------:R-:W-:Y:S01]  /*e7f0*/  ULDC UR29, c[0x0][0x268] ;  /* 0x00009a00001d7ab9 */ /* 0x000fe20000000800 */
[----:B--2---:R-:W-:Y:S01]  /*e800*/  IMAD R96, R127, 0x8, R62 ;  /* 0x000000087f607824 */ /* 0x004fe200078e023e */
[----:B------:R-:W2:Y:S01]  /*e810*/  LDC R133, c[0x0][0x268] ;  /* 0x00009a00ff857b82 */ /* 0x000ea20000000800 */
[-C--:B---3--:R-:W-:Y:S01]  /*e820*/  IADD3 R40, P5, R119, R13.reuse, RZ ;  /* 0x0000000d77287210 */ /* 0x088fe20007fbe0ff */
[----:B------:R-:W-:Y:S01]  /*e830*/  IMAD R72, R72, UR19, RZ ;  /* 0x0000001348487c24 */ /* 0x000fe2000f8e02ff */
[C---:B------:R-:W-:Y:S01]  /*e840*/  LEA.HI R102, R219.reuse, 0x15c, RZ, 0x1a ;  /* 0x0000015cdb667811 */ /* 0x040fe200078fd0ff */
[----:B------:R-:W-:Y:S01]  /*e850*/  IMAD R76, R76, UR20, RZ ;  /* 0x000000144c4c7c24 */ /* 0x000fe2000f8e02ff */
[-C--:B0-----:R-:W-:Y:S01]  /*e860*/  IADD3 R42, P6, R120, R13.reuse, RZ ;  /* 0x0000000d782a7210 */ /* 0x081fe20007fde0ff */
[----:B------:R-:W-:Y:S01]  /*e870*/  STL [R1+0xa90], R40 ;  /* 0x000a902801007387 */ /* 0x000fe20000100800 */
[----:B------:R-:W-:Y:S01]  /*e880*/  LEA.HI R78, R219, 0xdc, RZ, 0x1a ;  /* 0x000000dcdb4e7811 */ /* 0x000fe200078fd0ff */
[----:B------:R-:W0:Y:S01]  /*e890*/  LDC R135, c[0x0][0x268] ;  /* 0x00009a00ff877b82 */ /* 0x000e220000000800 */
[----:B-1----:R-:W-:Y:S01]  /*e8a0*/  IMAD R100, R129, 0x4, R96 ;  /* 0x0000000481647824 */ /* 0x002fe200078e0260 */
[----:B------:R1:W-:Y:S01]  /*e8b0*/  STL [R1+0xab0], R42 ;  /* 0x000ab02a01007387 */ /* 0x0003e20000100800 */
[----:B------:R-:W-:Y:S01]  /*e8c0*/  LEA.HI R106, R219, 0x17c, RZ, 0x1a ;  /* 0x0000017cdb6a7811 */ /* 0x000fe200078fd0ff */
[----:B------:R-:W-:Y:S01]  /*e8d0*/  IMAD R130, R102, UR29, RZ ;  /* 0x0000001d66827c24 */ /* 0x000fe2000f8e02ff */
[----:B------:R-:W-:Y:S01]  /*e8e0*/  ULDC UR21, c[0x0][0x268] ;  /* 0x00009a0000157ab9 */ /* 0x000fe20000000800 */
[----:B------:R3:W-:Y:S01]  /*e8f0*/  STL [R1+0xe0c], R58 ;  /* 0x000e0c3a01007387 */ /* 0x0007e20000100800 */
[----:B------:R-:W-:Y:S01]  /*e900*/  ULDC UR31, c[0x0][0x268] ;  /* 0x00009a00001f7ab9 */ /* 0x000fe20000000800 */
[----:B------:R-:W5:Y:S01]  /*e910*/  LDC R137, c[0x0][0x268] ;  /* 0x00009a00ff897b82 */ /* 0x000f620000000800 */
[----:B----4-:R-:W-:Y:S01]  /*e920*/  IMAD R98, R131, 0x4, R100 ;  /* 0x0000000483627824 */ /* 0x010fe200078e0264 */
[C---:B------:R-:W-:Y:S01]  /*e930*/  LEA.HI R104, R219.reuse, 0x16c, RZ, 0x1a ;  /* 0x0000016cdb687811 */ /* 0x040fe200078fd0ff */
[----:B------:R-:W-:Y:S01]  /*e940*/  IMAD R78, R78, UR21, RZ ;  /* 0x000000154e4e7c24 */ /* 0x000fe2000f8e02ff */
[-C--:B-1----:R-:W-:Y:S01]  /*e950*/  IADD3 R42, P0, R52, R13.reuse, RZ ;  /* 0x0000000d342a7210 */ /* 0x082fe20007f1e0ff */
[----:B------:R-:W-:Y:S01]  /*e960*/  IMAD R132, R106, UR31, RZ ;  /* 0x0000001f6a847c24 */ /* 0x000fe2000f8e02ff */
[----:B------:R-:W-:Y:S01]  /*e970*/  LEA.HI R80, R219, 0xec, RZ, 0x1a ;  /* 0x000000ecdb507811 */ /* 0x000fe200078fd0ff */
[----:B------:R-:W-:Y:S01]  /*e980*/  ULDC UR30, c[0x0][0x268] ;  /* 0x00009a00001e7ab9 */ /* 0x000fe20000000800 */
[-C--:B---3--:R-:W-:Y:S01]  /*e990*/  LEA.HI.X.SX32 R58, R16, R2.reuse, 0x1, P1 ;  /* 0x00000002103a7211 */ /* 0x088fe200008f0eff */
[----:B------:R-:W-:Y:S01]  /*e9a0*/  STL [R1+0xad0], R42 ;  /* 0x000ad02a01007387 */ /* 0x000fe20000100800 */
[-C--:B------:R-:W-:Y:S01]  /*e9b0*/  IADD3 R16, P1, R54, R13.reuse, RZ ;  /* 0x0000000d36107210 */ /* 0x080fe20007f3e0ff */
[----:B------:R-:W1:Y:S01]  /*e9c0*/  LDC R139, c[0x0][0x268] ;  /* 0x00009a00ff8b7b82 */ /* 0x000e620000000800 */
[----:B--2---:R-:W-:Y:S01]  /*e9d0*/  IMAD R102, R133, 0x8, R98 ;  /* 0x0000000885667824 */ /* 0x004fe200078e0262 */
[----:B------:R2:W-:Y:S01]  /*e9e0*/  STL [R1+0xa14], R58 ;  /* 0x000a143a01007387 */ /* 0x0005e20000100800 */
[----:B------:R-:W-:Y:S01]  /*e9f0*/  LEA.HI R108, R219, 0x18c, RZ, 0x1a ;  /* 0x0000018cdb6c7811 */ /* 0x000fe200078fd0ff */
[----:B------:R-:W-:Y:S01]  /*ea00*/  ULDC UR22, c[0x0][0x268] ;  /* 0x00009a0000167ab9 */ /* 0x000fe20000000800 */
[----:B0-----:R-:W-:Y:S01]  /*ea10*/  IMAD R106, R135, 0x4, R102 ;  /* 0x00000004876a7824 */ /* 0x001fe200078e0266 */
[----:B------:R0:W-:Y:S01]  /*ea20*/  STL [R1+0xaf0], R16 ;  /* 0x000af01001007387 */ /* 0x0001e20000100800 */
[----:B------:R-:W-:Y:S01]  /*ea30*/  IMAD R131, R104, UR30, RZ ;  /* 0x0000001e68837c24 */ /* 0x000fe2000f8e02ff */
[----:B------:R-:W3:Y:S01]  /*ea40*/  LDC R141, c[0x0][0x268] ;  /* 0x00009a00ff8d7b82 */ /* 0x000ee20000000800 */
[----:B------:R-:W-:Y:S01]  /*ea50*/  LEA.HI R82, R219, 0xfc, RZ, 0x1a ;  /* 0x000000fcdb527811 */ /* 0x000fe200078fd0ff */
[----:B------:R-:W-:Y:S01]  /*ea60*/  ULDC UR32, c[0x0][0x268] ;  /* 0x00009a0000207ab9 */ /* 0x000fe20000000800 */
[----:B------:R-:W-:Y:S01]  /*ea70*/  IMAD R80, R80, UR22, RZ ;  /* 0x0000001650507c24 */ /* 0x000fe2000f8e02ff */
[-C--:B--2---:R-:W-:Y:S01]  /*ea80*/  LEA.HI.X.SX32 R58, R20, R2.reuse, 0x1, P2 ;  /* 0x00000002143a7211 */ /* 0x084fe200010f0eff */
[----:B-----5:R-:W-:Y:S01]  /*ea90*/  IMAD R104, R137, 0x4, R106 ;  /* 0x0000000489687824 */ /* 0x020fe200078e026a */
[-C--:B------:R-:W-:Y:S01]  /*eaa0*/  IADD3 R20, P2, R121, R13.reuse, RZ ;  /* 0x0000000d79147210 */ /* 0x080fe20007f5e0ff */
[----:B------:R-:W-:Y:S01]  /*eab0*/  ULDC UR23, c[0x0][0x268] ;  /* 0x00009a0000177ab9 */ /* 0x000fe20000000800 */
[-C--:B0-----:R-:W-:Y:S01]  /*eac0*/  LEA.HI.X.SX32 R16, R32, R2.reuse, 0x1, P3 ;  /* 0x0000000220107211 */ /* 0x081fe200018f0eff */
[----:B------:R-:W-:Y:S01]  /*ead0*/  STL [R1+0xa2c], R58 ;  /* 0x000a2c3a01007387 */ /* 0x000fe20000100800 */
[-C--:B------:R-:W-:Y:S01]  /*eae0*/  IADD3 R32, P3, R122, R13.reuse, RZ ;  /* 0x0000000d7a207210 */ /* 0x080fe20007f7e0ff */
[----:B------:R-:W0:Y:S01]  /*eaf0*/  LDC R136, c[0x0][0x268] ;  /* 0x00009a00ff887b82 */ /* 0x000e220000000800 */
[C---:B------:R-:W-:Y:S01]  /*eb00*/  LEA.HI R109, R219.reuse, 0x19c, RZ, 0x1a ;  /* 0x0000019cdb6d7811 */ /* 0x040fe200078fd0ff */
[----:B------:R2:W-:Y:S01]  /*eb10*/  STL [R1+0xb10], R20 ;  /* 0x000b101401007387 */ /* 0x0005e20000100800 */
[----:B------:R-:W-:Y:S01]  /*eb20*/  IMAD R133, R108, UR32, RZ ;  /* 0x000000206c857c24 */ /* 0x000fe2000f8e02ff */
[----:B------:R-:W-:Y:S01]  /*eb30*/  LEA.HI R84, R219, 0x10c, RZ, 0x1a ;  /* 0x0000010cdb547811 */ /* 0x000fe200078fd0ff */
[----:B-1----:R-:W-:Y:S01]  /*eb40*/  IMAD R108, R139, 0x8, R104 ;  /* 0x000000088b6c7824 */ /* 0x002fe200078e0268 */
[----:B------:R1:W-:Y:S01]  /*eb50*/  STL [R1+0xa4c], R16 ;  /* 0x000a4c1001007387 */ /* 0x0003e20000100800 */
[----:B------:R-:W-:Y:S01]  /*eb60*/  ULDC UR33, c[0x0][0x268] ;  /* 0x00009a0000217ab9 */ /* 0x000fe20000000800 */
[----:B------:R-:W4:Y:S01]  /*eb70*/  LDC R143, c[0x0][0x268] ;  /* 0x00009a00ff8f7b82 */ /* 0x000f220000000800 */
[----:B------:R-:W-:Y:S01]  /*eb80*/  IMAD R124, R82, UR23, RZ ;  /* 0x00000017527c7c24 */ /* 0x000fe2000f8e02ff */
[----:B------:R5:W-:Y:S01]  /*eb90*/  STL [R1+0xb30], R32 ;  /* 0x000b302001007387 */ /* 0x000be20000100800 */
[----:B------:R-:W-:Y:S01]  /*eba0*/  LEA.HI R92, R219, 0x14c, RZ, 0x1a ;  /* 0x0000014cdb5c7811 */ /* 0x000fe200078fd0ff */
[----:B------:R-:W-:Y:S01]  /*ebb0*/  ULDC UR24, c[0x0][0x268] ;  /* 0x00009a0000187ab9 */ /* 0x000fe20000000800 */
[-C--:B--2---:R-:W-:Y:S01]  /*ebc0*/  LEA.HI.X.SX32 R20, R36, R2.reuse, 0x1, P4 ;  /* 0x0000000224147211 */ /* 0x084fe200020f0eff */
[----:B------:R-:W-:Y:S01]  /*ebd0*/  IMAD R134, R109, UR33, RZ ;  /* 0x000000216d867c24 */ /* 0x000fe2000f8e02ff */
[-C--:B------:R-:W-:Y:S01]  /*ebe0*/  LEA.HI.X.SX32 R36, R54, R2.reuse, 0x1, P1 ;  /* 0x0000000236247211 */ /* 0x080fe200008f0eff */
[----:B------:R-:W2:Y:S01]  /*ebf0*/  LDC R145, c[0x0][0x268] ;  /* 0x00009a00ff917b82 */ /* 0x000ea20000000800 */
[-C--:B-1----:R-:W-:Y:S01]  /*ec00*/  IADD3 R16, P4, R123, R13.reuse, RZ ;  /* 0x0000000d7b107210 */ /* 0x082fe20007f9e0ff */
[----:B------:R1:W-:Y:S01]  /*ec10*/  STL [R1+0xa6c], R20 ;  /* 0x000a6c1401007387 */ /* 0x0003e20000100800 */
[----:B---3--:R-:W-:Y:S01]  /*ec20*/  IMAD R109, R141, 0x4, R108 ;  /* 0x000000048d6d7824 */ /* 0x008fe200078e026c */
[-C--:B-----5:R-:W-:Y:S01]  /*ec30*/  LEA.HI.X.SX32 R32, R119, R2.reuse, 0x1, P5 ;  /* 0x0000000277207211 */ /* 0x0a0fe200028f0eff */
[----:B------:R-:W-:Y:S01]  /*ec40*/  ULDC UR28, c[0x0][0x268] ;  /* 0x00009a00001c7ab9 */ /* 0x000fe20000000800 */
[----:B------:R3:W-:Y:S01]  /*ec50*/  STL [R1+0xb50], R16 ;  /* 0x000b501001007387 */ /* 0x0007e20000100800 */
[C---:B------:R-:W-:Y:S01]  /*ec60*/  LEA.HI R86, R219.reuse, 0x11c, RZ, 0x1a ;  /* 0x0000011cdb567811 */ /* 0x040fe200078fd0ff */
[----:B------:R-:W5:Y:S01]  /*ec70*/  LDC R147, c[0x0][0x268] ;  /* 0x00009a00ff937b82 */ /* 0x000f620000000800 */
[----:B------:R-:W-:Y:S01]  /*ec80*/  IMAD R125, R84, UR24, RZ ;  /* 0x00000018547d7c24 */ /* 0x000fe2000f8e02ff */
[----:B------:R4:W-:Y:S01]  /*ec90*/  STL [R1+0xa8c], R32 ;  /* 0x000a8c2001007387 */ /* 0x0009e20000100800 */
[----:B------:R-:W-:Y:S01]  /*eca0*/  IMAD R129, R92, UR28, RZ ;  /* 0x0000001c5c817c24 */ /* 0x000fe2000f8e02ff */
[-C--:B-1----:R-:W-:Y:S01]  /*ecb0*/  IADD3 R20, P5, R70, R13.reuse, RZ ;  /* 0x0000000d46147210 */ /* 0x082fe20007fbe0ff */
[----:B------:R-:W-:Y:S01]  /*ecc0*/  ULDC UR25, c[0x0][0x268] ;  /* 0x00009a0000197ab9 */ /* 0x000fe20000000800 */
[C---:B------:R-:W-:Y:S01]  /*ecd0*/  LEA.HI R88, R219.reuse, 0x12c, RZ, 0x1a ;  /* 0x0000012cdb587811 */ /* 0x040fe200078fd0ff */
[----:B0-----:R-:W-:Y:S01]  /*ece0*/  IMAD R92, R136, 0x4, R109 ;  /* 0x00000004885c7824 */ /* 0x001fe200078e026d */
[-C--:B---3--:R-:W-:Y:S01]  /*ecf0*/  LEA.HI.X.SX32 R16, R120, R2.reuse, 0x1, P6 ;  /* 0x0000000278107211 */ /* 0x088fe200030f0eff */
[----:B------:R0:W-:Y:S01]  /*ed00*/  STL [R1+0xb70], R20 ;  /* 0x000b701401007387 */ /* 0x0001e20000100800 */
[----:B------:R-:W1:Y:S01]  /*ed10*/  LDC R149, c[0x0][0x268] ;  /* 0x00009a00ff957b82 */ /* 0x000e620000000800 */
[----:B------:R-:W-:Y:S01]  /*ed20*/  IMAD R126, R86, UR25, RZ ;  /* 0x00000019567e7c24 */ /* 0x000fe2000f8e02ff */
[-C--:B----4-:R-:W-:Y:S01]  /*ed30*/  LEA.HI.X.SX32 R32, R52, R2.reuse, 0x1, P0 ;  /* 0x0000000234207211 */ /* 0x090fe200000f0eff */
[----:B------:R3:W-:Y:S01]  /*ed40*/  STL [R1+0xaac], R16 ;  /* 0x000aac1001007387 */ /* 0x0007e20000100800 */
[----:B------:R-:W-:Y:S01]  /*ed50*/  ULDC UR26, c[0x0][0x268] ;  /* 0x00009a00001a7ab9 */ /* 0x000fe20000000800 */
[----:B------:R-:W-:Y:S01]  /*ed60*/  LEA.HI R90, R219, 0x13c, RZ, 0x1a ;  /* 0x0000013cdb5a7811 */ /* 0x000fe200078fd0ff */
[----:B------:R-:W-:Y:S01]  /*ed70*/  IMAD R40, R143, 0x8, R92 ;  /* 0x000000088f287824 */ /* 0x000fe200078e025c */
[----:B------:R-:W-:Y:S01]  /*ed80*/  ULDC UR27, c[0x0][0x268] ;  /* 0x00009a00001b7ab9 */ /* 0x000fe20000000800 */
[----:B------:R-:W4:Y:S01]  /*ed90*/  LDC R151, c[0x0][0x268] ;  /* 0x00009a00ff977b82 */ /* 0x000f220000000800 */
[-C--:B0-----:R-:W-:Y:S01]  /*eda0*/  IADD3 R20, P6, R72, R13.reuse, RZ ;  /* 0x0000000d48147210 */ /* 0x081fe20007fde0ff */
[----:B------:R-:W-:Y:S01]  /*edb0*/  IMAD R127, R88, UR26, RZ ;  /* 0x0000001a587f7c24 */ /* 0x000fe2000f8e02ff */
[----:B------:R-:W-:Y:S01]  /*edc0*/  LEA.HI R110, R219, 0x1ac, RZ, 0x1a ;  /* 0x000001acdb6e7811 */ /* 0x000fe200078fd0ff */
[----:B--2---:R-:W-:Y:S01]  /*edd0*/  IMAD R42, R145, 0x4, R40 ;  /* 0x00000004912a7824 */ /* 0x004fe200078e0228 */
[-C--:B---3--:R-:W-:Y:S01]  /*ede0*/  IADD3 R16, P0, R76, R13.reuse, RZ ;  /* 0x0000000d4c107210 */ /* 0x088fe20007f1e0ff */
[----:B------:R-:W-:Y:S01]  /*edf0*/  STL [R1+0xb90], R20 ;  /* 0x000b901401007387 */ /* 0x000fe20000100800 */
[----:B------:R-:W-:Y:S01]  /*ee00*/  IMAD R128, R90, UR27, RZ ;  /* 0x0000001b5a807c24 */ /* 0x000fe2000f8e02ff */
[----:B------:R-:W0:Y:S01]  /*ee10*/  LDC R153, c[0x0][0x268] ;  /* 0x00009a00ff997b82 */ /* 0x000e220000000800 */
[----:B-----5:R-:W-:Y:S01]  /*ee20*/  IMAD R58, R147, 0x4, R42 ;  /* 0x00000004933a7824 */ /* 0x020fe200078e022a */
[----:B------:R2:W-:Y:S01]  /*ee30*/  STL [R1+0xacc], R32 ;  /* 0x000acc2001007387 */ /* 0x0005e20000100800 */
[----:B------:R-:W-:Y:S01]  /*ee40*/  ULDC UR34, c[0x0][0x268] ;  /* 0x00009a0000227ab9 */ /* 0x000fe20000000800 */
[----:B------:R-:W-:Y:S01]  /*ee50*/  LEA.HI R112, R219, 0x1bc, RZ, 0x1a ;  /* 0x000001bcdb707811 */ /* 0x000fe200078fd0ff */
[----:B------:R-:W-:Y:S01]  /*ee60*/  IMAD R110, R110, UR34, RZ ;  /* 0x000000226e6e7c24 */ /* 0x000fe2000f8e02ff */
[----:B------:R3:W-:Y:S01]  /*ee70*/  STL [R1+0xbb0], R16 ;  /* 0x000bb01001007387 */ /* 0x0007e20000100800 */
[----:B------:R-:W-:Y:S01]  /*ee80*/  ULDC UR35, c[0x0][0x268] ;  /* 0x00009a0000237ab9 */ /* 0x000fe20000000800 */
[----:B------:R-:W5:Y:S01]  /*ee90*/  LDC R155, c[0x0][0x268] ;  /* 0x00009a00ff9b7b82 */ /* 0x000f620000000800 */
[----:B-1----:R-:W-:Y:S01]  /*eea0*/  IMAD R60, R149, 0x8, R58 ;  /* 0x00000008953c7824 */ /* 0x002fe200078e023a */
[----:B------:R1:W-:Y:S01]  /*eeb0*/  STL [R1+0xaec], R36 ;  /* 0x000aec2401007387 */ /* 0x0003e20000100800 */
[C---:B------:R-:W-:Y:S01]  /*eec0*/  LEA.HI R114, R219.reuse, 0x1cc, RZ, 0x1a ;  /* 0x000001ccdb727811 */ /* 0x040fe200078fd0ff */
[----:B------:R-:W-:Y:S01]  /*eed0*/  IMAD R112, R112, UR35, RZ ;  /* 0x0000002370707c24 */ /* 0x000fe2000f8e02ff */
[-C--:B--2---:R-:W-:Y:S01]  /*eee0*/  IADD3 R32, P1, R78, R13.reuse, RZ ;  /* 0x0000000d4e207210 */ /* 0x084fe20007f3e0ff */
[----:B------:R-:W-:Y:S01]  /*eef0*/  ULDC UR36, c[0x0][0x268] ;  /* 0x00009a0000247ab9 */ /* 0x000fe20000000800 */
[----:B------:R-:W-:Y:S01]  /*ef00*/  LEA.HI R116, R219, 0x1dc, RZ, 0x1a ;  /* 0x000001dcdb747811 */ /* 0x000fe200078fd0ff */
[----:B------:R-:W2:Y:S01]  /*ef10*/  LDC R157, c[0x0][0x268] ;  /* 0x00009a00ff9d7b82 */ /* 0x000ea20000000800 */
[-C--:B---3--:R-:W-:Y:S01]  /*ef20*/  LEA.HI.X.SX32 R16, R121, R2.reuse, 0x1, P2 ;  /* 0x0000000279107211 */ /* 0x088fe200010f0eff */
[----:B------:R-:W-:Y:S01]  /*ef30*/  STL [R1+0xbd0], R32 ;  /* 0x000bd02001007387 */ /* 0x000fe20000100800 */
[----:B----4-:R-:W-:Y:S01]  /*ef40*/  IMAD R90, R151, 0x4, R60 ;  /* 0x00000004975a7824 */ /* 0x010fe200078e023c */
[-C--:B-1----:R-:W-:Y:S01]  /*ef50*/  IADD3 R36, P2, R80, R13.reuse, RZ ;  /* 0x0000000d50247210 */ /* 0x082fe20007f5e0ff */
[----:B------:R-:W-:Y:S01]  /*ef60*/  IMAD R114, R114, UR36, RZ ;  /* 0x0000002472727c24 */ /* 0x000fe2000f8e02ff */
[----:B------:R1:W-:Y:S01]  /*ef70*/  STL [R1+0xb0c], R16 ;  /* 0x000b0c1001007387 */ /* 0x0003e20000100800 */
[----:B------:R-:W-:Y:S01]  /*ef80*/  LEA.HI R117, R219, 0x1ec, RZ, 0x1a ;  /* 0x000001ecdb757811 */ /* 0x000fe200078fd0ff */
[----:B------:R-:W3:Y:S01]  /*ef90*/  LDC R159, c[0x0][0x268] ;  /* 0x00009a00ff9f7b82 */ /* 0x000ee20000000800 */
[----:B0-----:R-:W-:Y:S01]  /*efa0*/  IMAD R20, R153, 0x4, R90 ;  /* 0x0000000499147824 */ /* 0x001fe200078e025a */
[----:B------:R-:W-:Y:S01]  /*efb0*/  STL [R1+0xbf0], R36 ;  /* 0x000bf02401007387 */ /* 0x000fe20000100800 */
[----:B------:R-:W-:Y:S01]  /*efc0*/  ULDC UR37, c[0x0][0x268] ;  /* 0x00009a0000257ab9 */ /* 0x000fe20000000800 */
[----:B------:R-:W-:Y:S01]  /*efd0*/  ULDC UR38, c[0x0][0x268] ;  /* 0x00009a0000267ab9 */ /* 0x000fe20000000800 */
[----:B------:R-:W-:Y:S01]  /*efe0*/  IMAD R116, R116, UR37, RZ ;  /* 0x0000002574747c24 */ /* 0x000fe2000f8e02ff */
[--C-:B------:R-:W-:Y:S01]  /*eff0*/  SHF.R.U32.HI R19, RZ, 0x1, R219.reuse ;  /* 0x00000001ff137819 */ /* 0x100fe200000116db */
[----:B------:R-:W-:Y:S01]  /*f000*/  IMAD R117, R117, UR38, RZ ;  /* 0x0000002675757c24 */ /* 0x000fe2000f8e02ff */
[-C--:B-1----:R-:W-:Y:S01]  /*f010*/  LEA.HI.X.SX32 R16, R122, R2.reuse, 0x1, P3 ;  /* 0x000000027a107211 */ /* 0x082fe200018f0eff */
[----:B------:R-:W0:Y:S01]  /*f020*/  LDC R161, c[0x0][0x268] ;  /* 0x00009a00ffa17b82 */ /* 0x000e220000000800 */
[----:B------:R-:W-:Y:S01]  /*f030*/  IADD3 R32, P3, R124, R13, RZ ;  /* 0x0000000d7c207210 */ /* 0x000fe20007f7e0ff */
[----:B-----5:R-:W-:Y:S01]  /*f040*/  IMAD R86, R155, 0x8, R20 ;  /* 0x000000089b567824 */ /* 0x020fe200078e0214 */
[----:B------:R-:W-:Y:S01]  /*f050*/  SGXT.U32 R19, R19, 0x1 ;  /* 0x000000011313781a */ /* 0x000fe20000000000 */
[----:B------:R1:W-:Y:S01]  /*f060*/  STL [R1+0xb2c], R16 ;  /* 0x000b2c1001007387 */ /* 0x0003e20000100800 */
[----:B------:R-:W-:Y:S01]  /*f070*/  UMOV UR10, URZ ;  /* 0x0000003f000a7c82 */ /* 0x000fe20008000000 */
[----:B------:R-:W-:Y:S01]  /*f080*/  LOP3.LUT R0, R0, 0xfffffeff, RZ, 0xc0, !PT ;  /* 0xfffffeff00007812 */ /* 0x000fe200078ec0ff */
[----:B--2---:R-:W-:Y:S01]  /*f090*/  IMAD R88, R157, 0x4, R86 ;  /* 0x000000049d587824 */ /* 0x004fe200078e0256 */
[----:B------:R2:W-:Y:S01]  /*f0a0*/  STL [R1+0xc10], R32 ;  /* 0x000c102001007387 */ /* 0x0005e20000100800 */
[----:B------:R-:W4:Y:S01]  /*f0b0*/  LDC R163, c[0x0][0x268] ;  /* 0x00009a00ffa37b82 */ /* 0x000f220000000800 */
[----:B------:R-:W-:Y:S01]  /*f0c0*/  LOP3.LUT R19, R12, R19, RZ, 0xfc, !PT ;  /* 0x000000130c137212 */ /* 0x000fe200078efcff */
[C---:B------:R-:W-:Y:S01]  /*f0d0*/  IMAD R118, R3.reuse, 0x30, RZ ;  /* 0x0000003003767824 */ /* 0x040fe200078e02ff */
[----:B------:R-:W-:Y:S01]  /*f0e0*/  UIADD3 UR9, UR5, 0x20000, URZ ;  /* 0x0002000005097890 */ /* 0x000fe2000fffe03f */
[----:B------:R-:W-:Y:S01]  /*f0f0*/  IMAD R119, R3, 0x31, RZ ;  /* 0x0000003103777824 */ /* 0x000fe200078e02ff */
[-C--:B-1----:R-:W-:Y:S01]  /*f100*/  LEA.HI.X.SX32 R16, R123, R2.reuse, 0x1, P4 ;  /* 0x000000027b107211 */ /* 0x082fe200020f0eff */
[----:B------:R-:W-:Y:S01]  /*f110*/  IMAD R120, R3, 0x32, RZ ;  /* 0x0000003203787824 */ /* 0x000fe200078e02ff */
[-C--:B------:R-:W-:Y:S01]  /*f120*/  IADD3 R36, P4, R125, R13.reuse, RZ ;  /* 0x0000000d7d247210 */ /* 0x080fe20007f9e0ff */
[----:B------:R-:W1:Y:S01]  /*f130*/  LDC R165, c[0x0][0x268] ;  /* 0x00009a00ffa57b82 */ /* 0x000e620000000800 */
[-C--:B--2---:R-:W-:Y:S01]  /*f140*/  LEA.HI.X.SX32 R32, R70, R2.reuse, 0x1, P5 ;  /* 0x0000000246207211 */ /* 0x084fe200028f0eff */
[----:B------:R3:W-:Y:S01]  /*f150*/  STL [R1+0xb4c], R16 ;  /* 0x000b4c1001007387 */ /* 0x0007e20000100800 */
[-C--:B------:R-:W-:Y:S01]  /*f160*/  IADD3 R52, P5, R126, R13.reuse, RZ ;  /* 0x0000000d7e347210 */ /* 0x080fe20007fbe0ff */
[C---:B------:R-:W-:Y:S01]  /*f170*/  IMAD R121, R3.reuse, 0x33, RZ ;  /* 0x0000003303797824 */ /* 0x040fe200078e02ff */
[----:B------:R-:W-:Y:S01]  /*f180*/  USHF.R.U32.HI UR9, URZ, 0x4, UR9 ;  /* 0x000000043f097899 */ /* 0x000fe20008011609 */
[----:B------:R2:W-:Y:S01]  /*f190*/  STL [R1+0xc30], R36 ;  /* 0x000c302401007387 */ /* 0x0005e20000100800 */
[C---:B------:R-:W-:Y:S01]  /*f1a0*/  IMAD R122, R3.reuse, 0x34, RZ ;  /* 0x00000034037a7824 */ /* 0x040fe200078e02ff */
[----:B------:R-:W5:Y:S01]  /*f1b0*/  LDC R167, c[0x0][0x268] ;  /* 0x00009a00ffa77b82 */ /* 0x000f620000000800 */
[----:B------:R-:W-:Y:S01]  /*f1c0*/  IMAD R123, R3, 0x35, RZ ;  /* 0x00000035037b7824 */ /* 0x000fe200078e02ff */
[----:B------:R0:W-:Y:S01]  /*f1d0*/  STL [R1+0xb6c], R32 ;  /* 0x000b6c2001007387 */ /* 0x0001e20000100800 */
[----:B------:R-:W-:Y:S01]  /*f1e0*/  USGXT.U32 UR50, UR9, 0xe ;  /* 0x0000000e0932789a */ /* 0x000fe20008000000 */
[----:B---3--:R-:W-:Y:S01]  /*f1f0*/  IMAD R16, R159, 0x4, R88 ;  /* 0x000000049f107824 */ /* 0x008fe200078e0258 */
[----:B------:R-:W-:Y:S01]  /*f200*/  UMOV UR8, URZ ;  /* 0x0000003f00087c82 */ /* 0x000fe20008000000 */
[----:B------:R3:W-:Y:S01]  /*f210*/  STL [R1+0xc50], R52 ;  /* 0x000c503401007387 */ /* 0x0007e20000100800 */
[----:B------:R-:W-:Y:S01]  /*f220*/  UIADD3 UR42, UP0, UR50, 0x2, URZ ;  /* 0x00000002322a7890 */ /* 0x000fe2000ff1e03f */
[-C--:B--2---:R-:W-:Y:S01]  /*f230*/  LEA.HI.X.SX32 R36, R72, R2.reuse, 0x1, P6 ;  /* 0x0000000248247211 */ /* 0x084fe200030f0eff */
[----:B------:R-:W2:Y:S01]  /*f240*/  LDC R169, c[0x0][0x268] ;  /* 0x00009a00ffa97b82 */ /* 0x000ea20000000800 */
[----:B0-----:R-:W-:Y:S01]  /*f250*/  IMAD R82, R161, 0x8, R16 ;  /* 0x00000008a1527824 */ /* 0x001fe200078e0210 */
[----:B------:R-:W-:Y:S01]  /*f260*/  UIADD3.X UR43, UR8, 0x40000040, URZ, UP0, !UPT ;  /* 0x40000040082b7890 */ /* 0x000fe200087fe43f */
[-C--:B------:R-:W-:Y:S01]  /*f270*/  IADD3 R32, P6, R127, R13.reuse, RZ ;  /* 0x0000000d7f207210 */ /* 0x080fe20007fde0ff */
[----:B------:R0:W-:Y:S01]  /*f280*/  STL [R1+0xb8c], R36 ;  /* 0x000b8c2401007387 */ /* 0x0001e20000100800 */
[----:B----4-:R-:W-:Y:S01]  /*f290*/  IMAD R84, R163, 0x4, R82 ;  /* 0x00000004a3547824 */ /* 0x010fe200078e0252 */
[----:B------:R-:W-:Y:S01]  /*f2a0*/  UIADD3.X UR8, UR8, -0x7fffffe0, URZ, UP0, !UPT ;  /* 0x8000002008087890 */ /* 0x000fe200087fe43f */
[-C--:B---3--:R-:W-:Y:S01]  /*f2b0*/  LEA.HI.X.SX32 R52, R76, R2.reuse, 0x1, P0 ;  /* 0x000000024c347211 */ /* 0x088fe200000f0eff */
[----:B------:R3:W-:Y:S01]  /*f2c0*/  STL [R1+0xc70], R32 ;  /* 0x000c702001007387 */ /* 0x0007e20000100800 */
[----:B------:R-:W4:Y:S01]  /*f2d0*/  LDC R115, c[0x0][0x268] ;  /* 0x00009a00ff737b82 */ /* 0x000f220000000800 */
[-C--:B------:R-:W-:Y:S01]  /*f2e0*/  LEA.HI.X.SX32 R70, R127, R2.reuse, 0x1, P6 ;  /* 0x000000027f467211 */ /* 0x080fe200030f0eff */
[----:B------:R-:W-:Y:S01]  /*f2f0*/  IMAD R127, R3, 0x39, RZ ;  /* 0x00000039037f7824 */ /* 0x000fe200078e02ff */
[----:B------:R1:W-:Y:S01]  /*f300*/  STL [R1+0xbac], R52 ;  /* 0x000bac3401007387 */ /* 0x0003e20000100800 */
[----:B------:R-:W-:Y:S01]  /*f310*/  UMOV UR9, UR8 ;  /* 0x0000000800097c82 */ /* 0x000fe20008000000 */
[-C--:B0-----:R-:W-:Y:S01]  /*f320*/  IADD3 R36, P0, R128, R13.reuse, RZ ;  /* 0x0000000d80247210 */ /* 0x081fe20007f1e0ff */
[----:B------:R-:W-:Y:S01]  /*f330*/  UIADD3.64 UR12, UR42, 0x2, URZ ;  /* 0x000000022a0c7897 */ /* 0x000fe2000fffe03f */
[----:B------:R-:W-:Y:S01]  /*f340*/  SHF.R.S32.HI R135, RZ, 0x7, R219 ;  /* 0x00000007ff877819 */ /* 0x000fe200000114db */
[----:B------:R-:W0:Y:S01]  /*f350*/  LDC R113, c[0x0][0x268] ;  /* 0x00009a00ff717b82 */ /* 0x000e220000000800 */
[----:B---3--:R-:W-:Y:S01]  /*f360*/  LEA.HI.X.SX32 R32, R78, R2, 0x1, P1 ;  /* 0x000000024e207211 */ /* 0x008fe200008f0eff */
[----:B------:R3:W-:Y:S01]  /*f370*/  STL [R1+0xc90], R36 ;  /* 0x000c902401007387 */ /* 0x0007e20000100800 */
[----:B------:R-:W-:Y:S01]  /*f380*/  UMOV UR8, UR42 ;  /* 0x0000002a00087c82 */ /* 0x000fe20008000000 */
[----:B------:R-:W-:Y:S01]  /*f390*/  UIADD3.64 UR12, UR42, 0x1fe, URZ ;  /* 0x000001fe2a0c7897 */ /* 0x000fe2000fffe03f */
[----:B-1----:R-:W-:Y:S01]  /*f3a0*/  IADD3 R52, P1, R129, R13, RZ ;  /* 0x0000000d81347210 */ /* 0x002fe20007f3e0ff */
[----:B------:R1:W-:Y:S01]  /*f3b0*/  STL [R1+0xbcc], R32 ;  /* 0x000bcc2001007387 */ /* 0x0003e20000100800 */
[----:B------:R-:W-:Y:S01]  /*f3c0*/  UIADD3.64 UR12, UR8, 0x3fe, URZ ;  /* 0x000003fe080c7897 */ /* 0x000fe2000fffe03f */
[----:B------:R-:W0:Y:S01]  /*f3d0*/  LDC R111, c[0x0][0x268] ;  /* 0x00009a00ff6f7b82 */ /* 0x000e220000000800 */
[----:B------:R-:W-:Y:S01]  /*f3e0*/  SGXT R135, R135, 0x1 ;  /* 0x000000018787781a */ /* 0x000fe20000000200 */
[----:B------:R2:W-:Y:S01]  /*f3f0*/  STL [R1+0xcb0], R52 ;  /* 0x000cb03401007387 */ /* 0x0005e20000100800 */
[----:B------:R-:W-:-:S02]  /*f400*/  CS2R R138, SRZ ;  /* 0x00000000008a7805 */ /* 0x000fc4000001ff00 */
[-C--:B---3--:R-:W-:Y:S01]  /*f410*/  LEA.HI.X.SX32 R36, R80, R2.reuse, 0x1, P2 ;  /* 0x0000000250247211 */ /* 0x088fe200010f0eff */
[----:B------:R-:W-:Y:S01]  /*f420*/  IMAD R80, R165, 0x4, R84 ;  /* 0x00000004a5507824 */ /* 0x000fe200078e0254 */
[----:B------:R-:W-:Y:S02]  /*f430*/  LOP3.LUT R135, R135, 0x90, RZ, 0xc0, !PT ;  /* 0x0000009087877812 */ /* 0x000fe400078ec0ff */
[----:B------:R-:W-:Y:S02]  /*f440*/  CS2R R140, SRZ ;  /* 0x00000000008c7805 */ /* 0x000fe4000001ff00 */
[----:B-1----:R-:W-:Y:S01]  /*f450*/  IADD3 R32, P2, R130, R13, RZ ;  /* 0x0000000d82207210 */ /* 0x002fe20007f5e0ff */
[----:B------:R1:W-:Y:S01]  /*f460*/  STL [R1+0xbec], R36 ;  /* 0x000bec2401007387 */ /* 0x0003e20000100800 */
[----:B------:R-:W3:Y:S01]  /*f470*/  LDC R75, c[0x0][0x268] ;  /* 0x00009a00ff4b7b82 */ /* 0x000ee20000000800 */
[----:B-----5:R-:W-:Y:S01]  /*f480*/  IMAD R54, R167, 0x8, R80 ;  /* 0x00000008a7367824 */ /* 0x020fe200078e0250 */
[----:B--2---:R-:W-:Y:S01]  /*f490*/  LEA.HI.X.SX32 R52, R124, R2, 0x1, P3 ;  /* 0x000000027c347211 */ /* 0x004fe200018f0eff */
[----:B------:R2:W-:Y:S01]  /*f4a0*/  STL [R1+0xcd0], R32 ;  /* 0x000cd02001007387 */ /* 0x0005e20000100800 */
[----:B------:R-:W-:Y:S01]  /*f4b0*/  IMAD R124, R3, 0x36, RZ ;  /* 0x00000036037c7824 */ /* 0x000fe200078e02ff */
[----:B------:R-:W-:-:S02]  /*f4c0*/  CS2R R142, SRZ ;  /* 0x00000000008e7805 */ /* 0x000fc4000001ff00 */
[----:B------:R-:W-:Y:S01]  /*f4d0*/  CS2R R144, SRZ ;  /* 0x0000000000907805 */ /* 0x000fe2000001ff00 */
[----:B------:R5:W-:Y:S01]  /*f4e0*/  STL [R1+0xc0c], R52 ;  /* 0x000c0c3401007387 */ /* 0x000be20000100800 */
[----:B------:R-:W3:Y:S01]  /*f4f0*/  LDC R74, c[0x0][0x268] ;  /* 0x00009a00ff4a7b82 */ /* 0x000ee20000000800 */
[-C--:B-1----:R-:W-:Y:S02]  /*f500*/  IADD3 R36, P3, R131, R13.reuse, RZ ;  /* 0x0000000d83247210 */ /* 0x082fe40007f7e0ff */
[----:B------:R-:W-:Y:S02]  /*f510*/  CS2R R146, SRZ ;  /* 0x0000000000927805 */ /* 0x000fe4000001ff00 */
[----:B------:R-:W-:Y:S02]  /*f520*/  CS2R R148, SRZ ;  /* 0x0000000000947805 */ /* 0x000fe4000001ff00 */
[----:B------:R-:W-:Y:S02]  /*f530*/  CS2R R150, SRZ ;  /* 0x0000000000967805 */ /* 0x000fe4000001ff00 */
[-C--:B--2---:R-:W-:Y:S01]  /*f540*/  LEA.HI.X.SX32 R32, R125, R2.reuse, 0x1, P4 ;  /* 0x000000027d207211 */ /* 0x084fe200020f0eff */
[----:B------:R1:W-:Y:S01]  /*f550*/  STL [R1+0xcf0], R36 ;  /* 0x000cf02401007387 */ /* 0x0003e20000100800 */
[C---:B------:R-:W-:Y:S01]  /*f560*/  IMAD R125, R3.reuse, 0x37, RZ ;  /* 0x00000037037d7824 */ /* 0x040fe200078e02ff */
[----:B------:R-:W2:Y:S01]  /*f570*/  LDC R107, c[0x0][0x268] ;  /* 0x00009a00ff6b7b82 */ /* 0x000ea20000000800 */
[-C--:B-----5:R-:W-:Y:S01]  /*f580*/  IADD3 R52, P4, R132, R13.reuse, RZ ;  /* 0x0000000d84347210 */ /* 0x0a0fe20007f9e0ff */
[----:B------:R5:W-:Y:S01]  /*f590*/  STL [R1+0xc2c], R32 ;  /* 0x000c2c2001007387 */ /* 0x000be20000100800 */
[----:B------:R-:W-:Y:S01]  /*f5a0*/  UMOV UR61, URZ ;  /* 0x0000003f003d7c82 */ /* 0x000fe20008000000 */
[----:B------:R-:W-:Y:S01]  /*f5b0*/  UMOV UR4, URZ ;  /* 0x0000003f00047c82 */ /* 0x000fe20008000000 */
[----:B------:R-:W-:Y:S01]  /*f5c0*/  UIADD3.64 UR58, UR42, 0x202, URZ ;  /* 0x000002022a3a7897 */ /* 0x000fe2000fffe03f */
[----:B------:R4:W-:Y:S01]  /*f5d0*/  STL [R1+0xd10], R52 ;  /* 0x000d103401007387 */ /* 0x0009e20000100800 */
[----:B------:R-:W-:Y:S01]  /*f5e0*/  UIADD3.64 UR54, UR42, 0x204, URZ ;  /* 0x000002042a367897 */ /* 0x000fe2000fffe03f */
[----:B-1----:R-:W-:Y:S01]  /*f5f0*/  LEA.HI.X.SX32 R36, R126, R2, 0x1, P5 ;  /* 0x000000027e247211 */ /* 0x002fe200028f0eff */
[----:B------:R-:W1:Y:S01]  /*f600*/  LDC R105, c[0x0][0x268] ;  /* 0x00009a00ff697b82 */ /* 0x000e620000000800 */
[----:B------:R-:W-:Y:S01]  /*f610*/  IMAD R126, R3, 0x38, RZ ;  /* 0x00000038037e7824 */ /* 0x000fe200078e02ff */
[----:B------:R-:W-:Y:S01]  /*f620*/  UIADD3.64 UR14, UR42, 0x400, URZ ;  /* 0x000004002a0e7897 */ /* 0x000fe2000fffe03f */
[----:B-----5:R-:W-:Y:S01]  /*f630*/  IADD3 R32, P5, R133, R13, RZ ;  /* 0x0000000d85207210 */ /* 0x020fe20007fbe0ff */
[----:B------:R5:W-:Y:S01]  /*f640*/  STL [R1+0xc4c], R36 ;  /* 0x000c4c2401007387 */ /* 0x000be20000100800 */
[----:B------:R-:W-:Y:S01]  /*f650*/  UIADD3.64 UR18, UR42, 0x402, URZ ;  /* 0x000004022a127897 */ /* 0x000fe2000fffe03f */
[----:B----4-:R-:W-:-:S02]  /*f660*/  IMAD R52, R169, 0x4, R54 ;  /* 0x00000004a9347824 */ /* 0x010fc400078e0236 */
[----:B------:R4:W-:Y:S01]  /*f670*/  STL [R1+0xd30], R32 ;  /* 0x000d302001007387 */ /* 0x0009e20000100800 */
[----:B------:R-:W1:Y:S01]  /*f680*/  LDC R103, c[0x0][0x268] ;  /* 0x00009a00ff677b82 */ /* 0x000e620000000800 */
[----:B------:R-:W-:Y:S01]  /*f690*/  UIADD3.64 UR22, UR42, 0x404, URZ ;  /* 0x000004042a167897 */ /* 0x000fe2000fffe03f */
[----:B------:R-:W-:Y:S01]  /*f6a0*/  IMAD R78, R115, 0x4, R52 ;  /* 0x00000004734e7824 */ /* 0x000fe200078e0234 */
[----:B------:R3:W-:Y:S01]  /*f6b0*/  STL [R1+0xc6c], R70 ;  /* 0x000c6c4601007387 */ /* 0x0007e20000100800 */
[----:B------:R-:W-:Y:S01]  /*f6c0*/  IMAD R115, R3, 0x2d, RZ ;  /* 0x0000002d03737824 */ /* 0x000fe200078e02ff */
[-C--:B-----5:R-:W-:Y:S01]  /*f6d0*/  IADD3 R36, P6, R134, R13.reuse, RZ ;  /* 0x0000000d86247210 */ /* 0x0a0fe20007fde0ff */
[----:B0-----:R-:W-:Y:S01]  /*f6e0*/  IMAD R76, R113, 0x8, R78 ;  /* 0x00000008714c7824 */ /* 0x001fe200078e024e */
[----:B------:R-:W-:Y:S01]  /*f6f0*/  UIADD3.64 UR26, UR42, 0x5fe, URZ ;  /* 0x000005fe2a1a7897 */ /* 0x000fe2000fffe03f */
[----:B------:R-:W0:Y:S01]  /*f700*/  LDC R101, c[0x0][0x268] ;  /* 0x00009a00ff657b82 */ /* 0x000e220000000800 */
[-C--:B----4-:R-:W-:Y:S01]  /*f710*/  LEA.HI.X.SX32 R32, R128, R2.reuse, 0x1, P0 ;  /* 0x0000000280207211 */ /* 0x090fe200000f0eff */
[----:B------:R4:W-:Y:S01]  /*f720*/  STL [R1+0xd50], R36 ;  /* 0x000d502401007387 */ /* 0x0009e20000100800 */
[C---:B------:R-:W-:Y:S01]  /*f730*/  IMAD R113, R3.reuse, 0x2b, RZ ;  /* 0x0000002b03717824 */ /* 0x040fe200078e02ff */
[----:B------:R-:W-:Y:S01]  /*f740*/  UIADD3.64 UR30, UR42, 0x600, URZ ;  /* 0x000006002a1e7897 */ /* 0x000fe2000fffe03f */
[-C--:B---3--:R-:W-:Y:S01]  /*f750*/  IADD3 R70, P0, R110, R13.reuse, RZ ;  /* 0x0000000d6e467210 */ /* 0x088fe20007f1e0ff */
[----:B------:R3:W-:Y:S01]  /*f760*/  STL [R1+0xc8c], R32 ;  /* 0x000c8c2001007387 */ /* 0x0007e20000100800 */
[----:B------:R-:W-:Y:S01]  /*f770*/  IMAD R128, R3, 0x3a, RZ ;  /* 0x0000003a03807824 */ /* 0x000fe200078e02ff */
[----:B------:R-:W5:Y:S01]  /*f780*/  LDC R67, c[0x0][0x268] ;  /* 0x00009a00ff437b82 */ /* 0x000f620000000800 */
[----:B------:R-:W-:Y:S01]  /*f790*/  UIADD3.64 UR34, UR42, 0x602, URZ ;  /* 0x000006022a227897 */ /* 0x000fe2000fffe03f */
[----:B------:R-:W-:Y:S01]  /*f7a0*/  STL [R1+0xd70], R70 ;  /* 0x000d704601007387 */ /* 0x000fe20000100800 */
[----:B------:R-:W-:Y:S01]  /*f7b0*/  UIADD3.64 UR38, UR42, 0x604, URZ ;  /* 0x000006042a267897 */ /* 0x000fe2000fffe03f */
[-C--:B----4-:R-:W-:Y:S01]  /*f7c0*/  LEA.HI.X.SX32 R36, R129, R2.reuse, 0x1, P1 ;  /* 0x0000000281247211 */ /* 0x090fe200008f0eff */
[C---:B------:R-:W-:Y:S01]  /*f7d0*/  IMAD R129, R3.reuse, 0x3b, RZ ;  /* 0x0000003b03817824 */ /* 0x040fe200078e02ff */
[----:B------:R-:W-:Y:S01]  /*f7e0*/  ULDC UR60, c[0x0][0x238] ;  /* 0x00008e00003c7ab9 */ /* 0x000fe20000000800 */
[----:B------:R-:W-:Y:S01]  /*f7f0*/  UMOV UR51, 0x40000040 ;  /* 0x4000004000337882 */ /* 0x000fe20000000000 */
[-C--:B---3--:R-:W-:Y:S01]  /*f800*/  IADD3 R32, P1, R112, R13.reuse, RZ ;  /* 0x0000000d70207210 */ /* 0x088fe20007f3e0ff */
[----:B------:R3:W-:Y:S01]  /*f810*/  STL [R1+0xcac], R36 ;  /* 0x000cac2401007387 */ /* 0x0007e20000100800 */
[----:B------:R-:W4:Y:S03]  /*f820*/  LDC R68, c[0x0][0x268] ;  /* 0x00009a00ff447b82 */ /* 0x000f260000000800 */
[----:B------:R2:W-:Y:S05]  /*f830*/  STL [R1+0xd90], R32 ;  /* 0x000d902001007387 */ /* 0x0005ea0000100800 */
[----:B------:R-:W4:Y:S01]  /*f840*/  LDC R69, c[0x0][0x268] ;  /* 0x00009a00ff457b82 */ /* 0x000f220000000800 */
[----:B---3--:R-:W-:Y:S01]  /*f850*/  LEA.HI.X.SX32 R36, R130, R2, 0x1, P2 ;  /* 0x0000000282247211 */ /* 0x008fe200010f0eff */
[----:B------:R-:W-:Y:S01]  /*f860*/  IMAD R130, R3, 0x3c, RZ ;  /* 0x0000003c03827824 */ /* 0x000fe200078e02ff */
[----:B------:R-:W-:-:S02]  /*f870*/  IADD3 R70, P2, R114, R13, RZ ;  /* 0x0000000d72467210 */ /* 0x000fc40007f5e0ff */
[-C--:B--2---:R-:W-:Y:S01]  /*f880*/  LEA.HI.X.SX32 R32, R131, R2.reuse, 0x1, P3 ;  /* 0x0000000283207211 */ /* 0x084fe200018f0eff */
[----:B------:R2:W-:Y:S01]  /*f890*/  STL [R1+0xccc], R36 ;  /* 0x000ccc2401007387 */ /* 0x0005e20000100800 */
[----:B------:R-:W-:Y:S01]  /*f8a0*/  IADD3 R72, P3, R116, R13, RZ ;  /* 0x0000000d74487210 */ /* 0x000fe20007f7e0ff */
[----:B------:R-:W3:Y:S01]  /*f8b0*/  LDC R66, c[0x0][0x268] ;  /* 0x00009a00ff427b82 */ /* 0x000ee20000000800 */
[----:B------:R-:W-:Y:S01]  /*f8c0*/  IMAD R131, R3, 0x3d, RZ ;  /* 0x0000003d03837824 */ /* 0x000fe200078e02ff */
[----:B------:R1:W-:Y:S04]  /*f8d0*/  STL [R1+0xdb0], R70 ;  /* 0x000db04601007387 */ /* 0x0003e80000100800 */
[----:B------:R0:W-:Y:S01]  /*f8e0*/  STL [R1+0xcec], R32 ;  /* 0x000cec2001007387 */ /* 0x0001e20000100800 */
[----:B--2---:R-:W-:Y:S01]  /*f8f0*/  IMAD R36, R111, 0x4, R76 ;  /* 0x000000046f247824 */ /* 0x004fe200078e024c */
[----:B------:R-:W2:Y:S02]  /*f900*/  LDC R99, c[0x0][0x268] ;  /* 0x00009a00ff637b82 */ /* 0x000ea40000000800 */
[----:B------:R5:W-:Y:S01]  /*f910*/  STL [R1+0xe00], R72 ;  /* 0x000e004801007387 */ /* 0x000be20000100800 */
[----:B------:R-:W-:Y:S01]  /*f920*/  IMAD R111, R3, 0x29, RZ ;  /* 0x00000029036f7824 */ /* 0x000fe200078e02ff */
[----:B-1----:R-:W-:Y:S01]  /*f930*/  LEA.HI.X.SX32 R70, R132, R2, 0x1, P4 ;  /* 0x0000000284467211 */ /* 0x002fe200020f0eff */
[----:B------:R-:W-:-:S02]  /*f940*/  IMAD R75, R75, 0x4, R36 ;  /* 0x000000044b4b7824 */ /* 0x000fc400078e0224 */
[----:B------:R-:W-:Y:S01]  /*f950*/  IMAD R132, R3, 0x3e, RZ ;  /* 0x0000003e03847824 */ /* 0x000fe200078e02ff */
[----:B0-----:R-:W-:Y:S01]  /*f960*/  IADD3 R32, P4, R117, R13, RZ ;  /* 0x0000000d75207210 */ /* 0x001fe20007f9e0ff */
[----:B------:R0:W-:Y:S01]  /*f970*/  STL [R1+0xd0c], R70 ;  /* 0x000d0c4601007387 */ /* 0x0001e20000100800 */
[----:B------:R-:W-:Y:S01]  /*f980*/  IMAD R74, R74, 0x8, R75 ;  /* 0x000000084a4a7824 */ /* 0x000fe200078e024b */
[----:B------:R-:W1:Y:S01]  /*f990*/  LDC R97, c[0x0][0x268] ;  /* 0x00009a00ff617b82 */ /* 0x000e620000000800 */
[----:B-----5:R-:W-:Y:S01]  /*f9a0*/  LEA.HI.X.SX32 R72, R133, R2, 0x1, P5 ;  /* 0x0000000285487211 */ /* 0x020fe200028f0eff */
[----:B------:R5:W-:Y:S01]  /*f9b0*/  STL [R1+0xe08], R32 ;  /* 0x000e082001007387 */ /* 0x000be20000100800 */
[----:B------:R-:W-:-:S03]  /*f9c0*/  IMAD R133, R3, 0x3f, RZ ;  /* 0x0000003f03857824 */ /* 0x000fc600078e02ff */
[----:B------:R4:W-:Y:S01]  /*f9d0*/  STL [R1+0xd2c], R72 ;  /* 0x000d2c4801007387 */ /* 0x0009e20000100800 */
[-C--:B0-----:R-:W-:Y:S01]  /*f9e0*/  LEA.HI.X.SX32 R70, R110, R2.reuse, 0x1, P0 ;  /* 0x000000026e467211 */ /* 0x081fe200000f0eff */
[----:B------:R-:W0:Y:S01]  /*f9f0*/  LDC R95, c[0x0][0x268] ;  /* 0x00009a00ff5f7b82 */ /* 0x000e220000000800 */
[-C--:B-----5:R-:W-:Y:S01]  /*fa00*/  LEA.HI.X.SX32 R32, R134, R2.reuse, 0x1, P6 ;  /* 0x0000000286207211 */ /* 0x0a0fe200030f0eff */
[----:B------:R-:W-:Y:S01]  /*fa10*/  IMAD R134, R3, 0x1b, RZ ;  /* 0x0000001b03867824 */ /* 0x000fe200078e02ff */
[----:B----4-:R-:W-:-:S03]  /*fa20*/  LEA.HI.X.SX32 R72, R114, R2, 0x1, P2 ;  /* 0x0000000272487211 */ /* 0x010fc600010f0eff */
[----:B------:R4:W-:Y:S02]  /*fa30*/  STL [R1+0xd4c], R32 ;  /* 0x000d4c2001007387 */ /* 0x0009e40000100800 */
[----:B------:R-:W5:Y:S01]  /*fa40*/  LDC R93, c[0x0][0x268] ;  /* 0x00009a00ff5d7b82 */ /* 0x000f620000000800 */
[C---:B------:R-:W-:Y:S01]  /*fa50*/  IMAD R114, R3.reuse, 0x2c, RZ ;  /* 0x0000002c03727824 */ /* 0x040fe200078e02ff */
[----:B------:R3:W-:Y:S06]  /*fa60*/  STL [R1+0xd6c], R70 ;  /* 0x000d6c4601007387 */ /* 0x0007ec0000100800 */
[----:B------:R-:W5:Y:S01]  /*fa70*/  LDC R91, c[0x0][0x268] ;  /* 0x00009a00ff5b7b82 */ /* 0x000f620000000800 */
[----:B----4-:R-:W-:Y:S01]  /*fa80*/  LEA.HI.X.SX32 R32, R112, R2, 0x1, P1 ;  /* 0x0000000270207211 */ /* 0x010fe200008f0eff */
[----:B------:R-:W-:Y:S01]  /*fa90*/  IMAD R112, R3, 0x2a, RZ ;  /* 0x0000002a03707824 */ /* 0x000fe200078e02ff */
[----:B---3--:R-:W-:-:S03]  /*faa0*/  IADD3 R70, P0, R64, R13, RZ ;  /* 0x0000000d40467210 */ /* 0x008fc60007f1e0ff */
[----:B------:R3:W-:Y:S02]  /*fab0*/  STL [R1+0xd8c], R32 ;  /* 0x000d8c2001007387 */ /* 0x0007e40000100800 */
[----:B------:R-:W4:Y:S01]  /*fac0*/  LDC R89, c[0x0][0x268] ;  /* 0x00009a00ff597b82 */ /* 0x000f220000000800 */
[-C--:B------:R-:W-:Y:S01]  /*fad0*/  LEA.HI.X.SX32 R64, R64, R2.reuse, 0x1, P0 ;  /* 0x0000000240407211 */ /* 0x080fe200000f0eff */
[----:B------:R2:W-:Y:S04]  /*fae0*/  STL [R1+0xdac], R72 ;  /* 0x000dac4801007387 */ /* 0x0005e80000100800 */
[----:B------:R1:W-:Y:S01]  /*faf0*/  STL [R1+0xa20], R70 ;  /* 0x000a204601007387 */ /* 0x0003e20000100800 */
[----:B---3--:R-:W-:Y:S01]  /*fb00*/  IMAD R32, R107, 0x4, R74 ;  /* 0x000000046b207824 */ /* 0x008fe200078e024a */
[----:B------:R-:W3:Y:S01]  /*fb10*/  LDC R87, c[0x0][0x268] ;  /* 0x00009a00ff577b82 */ /* 0x000ee20000000800 */
[-C--:B--2---:R-:W-:Y:S01]  /*fb20*/  LEA.HI.X.SX32 R72, R116, R2.reuse, 0x1, P3 ;  /* 0x0000000274487211 */ /* 0x084fe200018f0eff */
[----:B------:R-:W-:Y:S01]  /*fb30*/  IMAD R116, R3, 0x2e, RZ ;  /* 0x0000002e03747824 */ /* 0x000fe200078e02ff */
[----:B-1----:R-:W-:-:S03]  /*fb40*/  LEA.HI.X.SX32 R70, R117, R2, 0x1, P4 ;  /* 0x0000000275467211 */ /* 0x002fc600020f0eff */
[----:B------:R1:W-:Y:S02]  /*fb50*/  STL [R1+0xdf4], R72 ;  /* 0x000df44801007387 */ /* 0x0003e40000100800 */
[----:B------:R-:W2:Y:S01]  /*fb60*/  LDC R85, c[0x0][0x268] ;  /* 0x00009a00ff557b82 */ /* 0x000ea20000000800 */
[----:B------:R-:W-:Y:S01]  /*fb70*/  IMAD R117, R3, 0x2f, RZ ;  /* 0x0000002f03757824 */ /* 0x000fe200078e02ff */
[----:B------:R0:W-:Y:S04]  /*fb80*/  STL [R1+0xe04], R70 ;  /* 0x000e044601007387 */ /* 0x0001e80000100800 */
[----:B------:R0:W-:Y:S02]  /*fb90*/  STL [R1+0xa1c], R64 ;  /* 0x000a1c4001007387 */ /* 0x0001e40000100800 */
[----:B------:R-:W2:Y:S01]  /*fba0*/  LDC R57, c[0x0][0x268] ;  /* 0x00009a00ff397b82 */ /* 0x000ea20000000800 */
[----:B-1----:R-:W-:Y:S01]  /*fbb0*/  IMAD R72, R105, 0x4, R32 ;  /* 0x0000000469487824 */ /* 0x002fe200078e0220 */
[----:B------:R-:W-:-:S02]  /*fbc0*/  IADD3 R105, P1, R48, R13, RZ ;  /* 0x0000000d30697210 */ /* 0x000fc40007f3e0ff */
[----:B0-----:R-:W-:-:S04]  /*fbd0*/  IADD3 R70, P0, R26, R13, RZ ;  /* 0x0000000d1a467210 */ /* 0x001fc80007f1e0ff */
[----:B------:R-:W0:Y:S01]  /*fbe0*/  LDC R56, c[0x0][0x268] ;  /* 0x00009a00ff387b82 */ /* 0x000e220000000800 */
[----:B------:R-:W-:Y:S01]  /*fbf0*/  IADD3 R64, P2, R94, R13, RZ ;  /* 0x0000000d5e407210 */ /* 0x000fe20007f5e0ff */
[----:B------:R1:W-:Y:S04]  /*fc00*/  STL [R1+0xa28], R70 ;  /* 0x000a284601007387 */ /* 0x0003e80000100800 */
[----:B------:R-:W-:Y:S02]  /*fc10*/  STL [R1+0xa38], R105 ;  /* 0x000a386901007387 */ /* 0x000fe40000100800 */
[----:B------:R-:W0:Y:S02]  /*fc20*/  LDC R83, c[0x0][0x268] ;  /* 0x00009a00ff537b82 */ /* 0x000e240000000800 */
[----:B------:R5:W-:Y:S01]  /*fc30*/  STL [R1+0xa40], R64 ;  /* 0x000a404001007387 */ /* 0x000be20000100800 */
[----:B-1----:R-:W-:Y:S01]  /*fc40*/  IMAD R70, R103, 0x8, R72 ;  /* 0x0000000867467824 */ /* 0x002fe200078e0248 */
[----:B------:R-:W-:-:S02]  /*fc50*/  LEA.HI.X.SX32 R103, R26, R2, 0x1, P0 ;  /* 0x000000021a677211 */ /* 0x000fc400000f0eff */
[-C--:B------:R-:W-:Y:S02]  /*fc60*/  LEA.HI.X.SX32 R26, R94, R2.reuse, 0x1, P2 ;  /* 0x000000025e1a7211 */ /* 0x080fe400010f0eff */
[----:B------:R-:W1:Y:S01]  /*fc70*/  LDC R81, c[0x0][0x268] ;  /* 0x00009a00ff517b82 */ /* 0x000e620000000800 */
[----:B------:R-:W-:Y:S01]  /*fc80*/  IADD3 R94, P0, R62, R13, RZ ;  /* 0x0000000d3e5e7210 */ /* 0x000fe20007f1e0ff */
[----:B------:R-:W-:Y:S01]  /*fc90*/  STL [R1+0xa24], R103 ;  /* 0x000a246701007387 */ /* 0x000fe20000100800 */
[----:B-----5:R-:W-:Y:S01]  /*fca0*/  LEA.HI.X.SX32 R64, R48, R2, 0x1, P1 ;  /* 0x0000000230407211 */ /* 0x020fe200008f0eff */
[----:B------:R-:W-:-:S04]  /*fcb0*/  IMAD R48, R101, 0x4, R70 ;  /* 0x0000000465307824 */ /* 0x000fc800078e0246 */
[----:B------:R-:W5:Y:S01]  /*fcc0*/  LDC R79, c[0x0][0x268] ;  /* 0x00009a00ff4f7b82 */ /* 0x000f620000000800 */
[----:B------:R4:W-:Y:S01]  /*fcd0*/  STL [R1+0xa34], R64 ;  /* 0x000a344001007387 */ /* 0x0009e20000100800 */
[----:B------:R-:W-:-:S03]  /*fce0*/  IMAD R67, R67, 0x4, R48 ;  /* 0x0000000443437824 */ /* 0x000fc600078e0230 */
[----:B------:R3:W-:Y:S01]  /*fcf0*/  STL [R1+0xa3c], R26 ;  /* 0x000a3c1a01007387 */ /* 0x0007e20000100800 */
[----:B------:R-:W-:Y:S02]  /*fd00*/  IMAD R68, R68, 0x8, R67 ;  /* 0x0000000844447824 */ /* 0x000fe400078e0243 */
[----:B------:R-:W5:Y:S01]  /*fd10*/  LDC R77, c[0x0][0x268] ;  /* 0x00009a00ff4d7b82 */ /* 0x000f620000000800 */
[----:B------:R-:W-:Y:S01]  /*fd20*/  STL [R1+0xa48], R94 ;  /* 0x000a485e01007387 */ /* 0x000fe20000100800 */
[----:B------:R-:W-:Y:S01]  /*fd30*/  IMAD R69, R69, 0x4, R68 ;  /* 0x0000000445457824 */ /* 0x000fe200078e0244 */
[----:B----4-:R-:W-:-:S03]  /*fd40*/  IADD3 R64, P1, R96, R13, RZ ;  /* 0x0000000d60407210 */ /* 0x010fc60007f3e0ff */
[----:B------:R-:W-:Y:S01]  /*fd50*/  IMAD R66, R66, 0x4, R69 ;  /* 0x0000000442427824 */ /* 0x000fe200078e0245 */
[----:B---3--:R-:W-:Y:S01]  /*fd60*/  IADD3 R26, P2, R100, R13, RZ ;  /* 0x0000000d641a7210 */ /* 0x008fe20007f5e0ff */
[----:B------:R3:W-:Y:S01]  /*fd70*/  STL [R1+0xa58], R64 ;  /* 0x000a584001007387 */ /* 0x0007e20000100800 */
[----:B------:R-:W4:Y:S03]  /*fd80*/  LDC R51, c[0x0][0x268] ;  /* 0x00009a00ff337b82 */ /* 0x000f260000000800 */
[----:B------:R2:W-:Y:S05]  /*fd90*/  STL [R1+0xa60], R26 ;  /* 0x000a601a01007387 */ /* 0x0005ea0000100800 */
[----:B------:R-:W4:Y:S01]  /*fda0*/  LDC R50, c[0x0][0x268] ;  /* 0x00009a00ff327b82 */ /* 0x000f220000000800 */
[----:B---3--:R-:W-:-:S02]  /*fdb0*/  LEA.HI.X.SX32 R64, R62, R2, 0x1, P0 ;  /* 0x000000023e407211 */ /* 0x008fc400000f0eff */
[-C--:B------:R-:W-:Y:S02]  /*fdc0*/  LEA.HI.X.SX32 R62, R96, R2.reuse, 0x1, P1 ;  /* 0x00000002603e7211 */ /* 0x080fe400008f0eff */
[----:B--2---:R-:W-:Y:S01]  /*fdd0*/  LEA.HI.X.SX32 R26, R100, R2, 0x1, P2 ;  /* 0x00000002641a7211 */ /* 0x004fe200010f0eff */
[----:B------:R2:W-:Y:S01]  /*fde0*/  STL [R1+0xa44], R64 ;  /* 0x000a444001007387 */ /* 0x0005e20000100800 */
[----:B------:R-:W-:Y:S01]  /*fdf0*/  CS2R R100, SRZ ;  /* 0x0000000000647805 */ /* 0x000fe2000001ff00 */
[----:B------:R-:W3:Y:S02]  /*fe00*/  LDC R73, c[0x0][0x268] ;  /* 0x00009a00ff497b82 */ /* 0x000ee40000000800 */
[----:B------:R0:W-:Y:S04]  /*fe10*/  STL [R1+0xa54], R62 ;  /* 0x000a543e01007387 */ /* 0x0001e80000100800 */
[----:B------:R1:W-:Y:S01]  /*fe20*/  STL [R1+0xa5c], R26 ;  /* 0x000a5c1a01007387 */ /* 0x0003e20000100800 */
[-C--:B--2---:R-:W-:Y:S01]  /*fe30*/  IADD3 R64, P0, R98, R13.reuse, RZ ;  /* 0x0000000d62407210 */ /* 0x084fe20007f1e0ff */
[----:B------:R-:W2:Y:S01]  /*fe40*/  LDC R71, c[0x0][0x268] ;  /* 0x00009a00ff477b82 */ /* 0x000ea20000000800 */
[----:B0-----:R-:W-:-:S03]  /*fe50*/  IADD3 R62, P1, R102, R13, RZ ;  /* 0x0000000d663e7210 */ /* 0x001fc60007f3e0ff */
[----:B------:R0:W-:Y:S01]  /*fe60*/  STL [R1+0xa68], R64 ;  /* 0x000a684001007387 */ /* 0x0001e20000100800 */
[----:B-1----:R-:W-:-:S03]  /*fe70*/  IADD3 R26, P2, R106, R13, RZ ;  /* 0x0000000d6a1a7210 */ /* 0x002fc60007f5e0ff */
[----:B------:R1:W-:Y:S01]  /*fe80*/  STL [R1+0xa78], R62 ;  /* 0x000a783e01007387 */ /* 0x0003e20000100800 */
[----:B------:R-:W2:Y:S03]  /*fe90*/  LDC R47, c[0x0][0x268] ;  /* 0x00009a00ff2f7b82 */ /* 0x000ea60000000800 */
[----:B------:R5:W-:Y:S01]  /*fea0*/  STL [R1+0xa80], R26 ;  /* 0x000a801a01007387 */ /* 0x000be20000100800 */
[----:B0-----:R-:W-:-:S04]  /*feb0*/  LEA.HI.X.SX32 R64, R98, R2, 0x1, P0 ;  /* 0x0000000262407211 */ /* 0x001fc800000f0eff */
[----:B------:R-:W0:Y:S01]  /*fec0*/  LDC R46, c[0x0][0x268] ;  /* 0x00009a00ff2e7b82 */ /* 0x000e220000000800 */
[-C--:B-1----:R-:W-:Y:S01]  /*fed0*/  LEA.HI.X.SX32 R62, R102, R2.reuse, 0x1, P1 ;  /* 0x00000002663e7211 */ /* 0x082fe200008f0eff */
[----:B------:R1:W-:Y:S01]  /*fee0*/  STL [R1+0xa64], R64 ;  /* 0x000a644001007387 */ /* 0x0003e20000100800 */
[----:B------:R-:W-:Y:S02]  /*fef0*/  CS2R R102, SRZ ;  /* 0x0000000000667805 */ /* 0x000fe4000001ff00 */
[----:B-----5:R-:W-:Y:S01]  /*ff00*/  LEA.HI.X.SX32 R26, R106, R2, 0x1, P2 ;  /* 0x000000026a1a7211 */ /* 0x020fe200010f0eff */
[----:B------:R5:W-:Y:S01]  /*ff10*/  STL [R1+0xa74], R62 ;  /* 0x000a743e01007387 */ /* 0x000be20000100800 */
[----:B------:R-:W-:Y:S01]  /*ff20*/  CS2R R106, SRZ ;  /* 0x00000000006a7805 */ /* 0x000fe2000001ff00 */
[----:B------:R-:W0:Y:S02]  /*ff30*/  LDC R45, c[0x0][0x268] ;  /* 0x00009a00ff2d7b82 */ /* 0x000e240000000800 */
[----:B------:R4:W-:Y:S01]  /*ff40*/  STL [R1+0xa7c], R26 ;  /* 0x000a7c1a01007387 */ /* 0x0009e20000100800 */
[----:B-1----:R-:W-:-:S02]  /*ff50*/  IADD3 R64, P0, R104, R13, RZ ;  /* 0x0000000d68407210 */ /* 0x002fc40007f1e0ff */
[----:B-----5:R-:W-:-:S03]  /*ff60*/  IADD3 R62, P2, R109, R13, RZ ;  /* 0x0000000d6d3e7210 */ /* 0x020fc60007f5e0ff */
[----:B------:R1:W-:Y:S01]  /*ff70*/  STL [R1+0xa88], R64 ;  /* 0x000a884001007387 */ /* 0x0003e20000100800 */
[----:B------:R-:W5:Y:S01]  /*ff80*/  LDC R44, c[0x0][0x268] ;  /* 0x00009a00ff2c7b82 */ /* 0x000f620000000800 */
[-C--:B----4-:R-:W-:Y:S02]  /*ff90*/  IADD3 R26, P1, R108, R13.reuse, RZ ;  /* 0x0000000d6c1a7210 */ /* 0x090fe40007f3e0ff */
[-C--:B------:R-:W-:Y:S02]  /*ffa0*/  LEA.HI.X.SX32 R94, R109, R2.reuse, 0x1, P2 ;  /* 0x000000026d5e7211 */ /* 0x080fe400010f0eff */
[----:B------:R-:W-:Y:S01]  /*ffb0*/  IADD3 R96, P2, R42, R13, RZ ;  /* 0x0000000d2a607210 */ /* 0x000fe20007f5e0ff */
[----:B------:R4:W-:Y:S02]  /*ffc0*/  STL [R1+0xa98], R26 ;  /* 0x000a981a01007387 */ /* 0x0009e40000100800 */
[----:B------:R-:W5:Y:S01]  /*ffd0*/  LDC R65, c[0x0][0x268] ;  /* 0x00009a00ff417b82 */ /* 0x000f620000000800 */
[----:B-1----:R-:W-:Y:S01]  /*ffe0*/  IMAD R64, R99, 0x8, R66 ;  /* 0x0000000863407824 */ /* 0x002fe200078e0242 */
[----:B------:R-:W-:Y:S01]  /*fff0*/  CS2R R98, SRZ ;  /* 0x0000000000627805 */ /* 0x000fe2000001ff00 */
[----:B------:R1:W-:Y:S05]  /*10000*/  STL [R1+0xaa0], R62 ;  /* 0x000aa03e01007387 */ /* 0x0003ea0000100800 */
[----:B------:R-:W5:Y:S01]  /*10010*/  LDC R63, c[0x0][0x268] ;  /* 0x00009a00ff3f7b82 */ /* 0x000f620000000800 */
[----:B----4-:R-:W-:-:S02]  /*10020*/  LEA.HI.X.SX32 R26, R104, R2, 0x1, P0 ;  /* 0x00000002681a7211 */ /* 0x010fc400000f0eff */
[----:B------:R-:W-:Y:S02]  /*10030*/  CS2R R104, SRZ ;  /* 0x0000000000687805 */ /* 0x000fe4000001ff00 */
[----:B-1----:R-:W-:Y:S01]  /*10040*/  LEA.HI.X.SX32 R62, R108, R2, 0x1, P1 ;  /* 0x000000026c3e7211 */ /* 0x002fe200008f0eff */
[----:B------:R1:W-:Y:S01]  /*10050*/  STL [R1+0xa84], R26 ;  /* 0x000a841a01007387 */ /* 0x0003e20000100800 */
[----:B------:R-:W-:Y:S01]  /*10060*/  CS2R R108, SRZ ;  /* 0x00000000006c7805 */ /* 0x000fe2000001ff00 */
[----:B------:R-:W4:Y:S02]  /*10070*/  LDC R61, c[0x0][0x268] ;  /* 0x00009a00ff3d7b82 */ /* 0x000f240000000800 */
[----:B------:R3:W-:Y:S04]  /*10080*/  STL [R1+0xa94], R62 ;  /* 0x000a943e01007387 */ /* 0x0007e80000100800 */
[----:B------:R2:W-:Y:S01]  /*10090*/  STL [R1+0xa9c], R94 ;  /* 0x000a9c5e01007387 */ /* 0x0005e20000100800 */
[----:B-1----:R-:W-:Y:S01]  /*100a0*/  IMAD R26, R97, 0x4, R64 ;  /* 0x00000004611a7824 */ /* 0x002fe200078e0240 */
[----:B------:R-:W1:Y:S01]  /*100b0*/  LDC R59, c[0x0][0x268] ;  /* 0x00009a00ff3b7b82 */ /* 0x000e620000000800 */
[----:B---3--:R-:W-:-:S02]  /*100c0*/  IADD3 R62, P0, R92, R13, RZ ;  /* 0x0000000d5c3e7210 */ /* 0x008fc40007f1e0ff */
[----:B--2---:R-:W-:-:S03]  /*100d0*/  IADD3 R94, P1, R40, R13, RZ ;  /* 0x0000000d285e7210 */ /* 0x004fc60007f3e0ff */
[----:B------:R2:W-:Y:S02]  /*100e0*/  STL [R1+0xaa8], R62 ;  /* 0x000aa83e01007387 */ /* 0x0005e40000100800 */
[----:B------:R-:W3:Y:S01]  /*100f0*/  LDC R39, c[0x0][0x268] ;  /* 0x00009a00ff277b82 */ /* 0x000ee20000000800 */
[-C--:B------:R-:W-:Y:S01]  /*10100*/  LEA.HI.X.SX32 R40, R40, R2.reuse, 0x1, P1 ;  /* 0x0000000228287211 */ /* 0x080fe200008f0eff */
[----:B------:R0:W-:Y:S04]  /*10110*/  STL [R1+0xab8], R94 ;  /* 0x000ab85e01007387 */ /* 0x0001e80000100800 */
[----:B------:R5:W-:Y:S02]  /*10120*/  STL [R1+0xac0], R96 ;  /* 0x000ac06001007387 */ /* 0x000be40000100800 */
[----:B------:R-:W3:Y:S01]  /*10130*/  LDC R38, c[0x0][0x268] ;  /* 0x00009a00ff267b82 */ /* 0x000ee20000000800 */
[----:B--2---:R-:W-:Y:S01]  /*10140*/  IMAD R62, R95, 0x4, R26 ;  /* 0x000000045f3e7824 */ /* 0x004fe200078e021a */
[----:B0-----:R-:W-:-:S02]  /*10150*/  LEA.HI.X.SX32 R94, R92, R2, 0x1, P0 ;  /* 0x000000025c5e7211 */ /* 0x001fc400000f0eff */
[----:B------:R-:W-:Y:S01]  /*10160*/  LEA.HI.X.SX32 R92, R42, R2, 0x1, P2 ;  /* 0x000000022a5c7211 */ /* 0x000fe200010f0eff */
[----:B------:R-:W-:Y:S01]  /*10170*/  IMAD R42, R93, 0x8, R62 ;  /* 0x000000085d2a7824 */ /* 0x000fe200078e023e */
[----:B------:R-:W-:Y:S01]  /*10180*/  IADD3 R93, P1, R60, R13, RZ ;  /* 0x0000000d3c5d7210 */ /* 0x000fe20007f3e0ff */
[----:B------:R0:W-:Y:S01]  /*10190*/  STL [R1+0xaa4], R94 ;  /* 0x000aa45e01007387 */ /* 0x0001e20000100800 */
[----:B------:R-:W2:Y:S01]  /*101a0*/  LDC R55, c[0x0][0x268] ;  /* 0x00009a00ff377b82 */ /* 0x000ea20000000800 */
[----:B-----5:R-:W-:Y:S02]  /*101b0*/  CS2R R96, SRZ ;  /* 0x0000000000607805 */ /* 0x020fe4000001ff00 */
[----:B------:R5:W-:Y:S04]  /*101c0*/  STL [R1+0xab4], R40 ;  /* 0x000ab42801007387 */ /* 0x000be80000100800 */
[----:B------:R4:W-:Y:S01]  /*101d0*/  STL [R1+0xabc], R92 ;  /* 0x000abc5c01007387 */ /* 0x0009e20000100800 */
[----:B------:R-:W2:Y:S01]  /*101e0*/  LDC R53, c[0x0][0x268] ;  /* 0x00009a00ff357b82 */ /* 0x000ea20000000800 */
[----:B0-----:R-:W-:-:S02]  /*101f0*/  CS2R R94, SRZ ;  /* 0x00000000005e7805 */ /* 0x001fc4000001ff00 */
[----:B-----5:R-:W-:-:S05]  /*10200*/  IADD3 R40, P0, R58, R13, RZ ;  /* 0x0000000d3a287210 */ /* 0x020fca0007f1e0ff */
[----:B------:R-:W0:Y:S01]  /*10210*/  LDC R35, c[0x0][0x268] ;  /* 0x00009a00ff237b82 */ /* 0x000e220000000800 */
[C---:B----4-:R-:W-:Y:S01]  /*10220*/  IADD3 R92, P2, R90.reuse, R13, RZ ;  /* 0x0000000d5a5c7210 */ /* 0x050fe20007f5e0ff */
[----:B------:R4:W-:Y:S03]  /*10230*/  STL [R1+0xac8], R40 ;  /* 0x000ac82801007387 */ /* 0x0009e60000100800 */
[-C--:B------:R-:W-:Y:S01]  /*10240*/  LEA.HI.X.SX32 R90, R90, R2.reuse, 0x1, P2 ;  /* 0x000000025a5a7211 */ /* 0x080fe200010f0eff */
[----:B------:R-:W-:Y:S02]  /*10250*/  STL [R1+0xad8], R93 ;  /* 0x000ad85d01007387 */ /* 0x000fe40000100800 */
[----:B------:R-:W5:Y:S02]  /*10260*/  LDC R34, c[0x0][0x268] ;  /* 0x00009a00ff227b82 */ /* 0x000f640000000800 */
[----:B------:R1:W-:Y:S01]  /*10270*/  STL [R1+0xae0], R92 ;  /* 0x000ae05c01007387 */ /* 0x0003e20000100800 */
[----:B----4-:R-:W-:Y:S01]  /*10280*/  IMAD R40, R91, 0x4, R42 ;  /* 0x000000045b287824 */ /* 0x010fe200078e022a */
[----:B------:R-:W-:-:S02]  /*10290*/  LEA.HI.X.SX32 R91, R58, R2, 0x1, P0 ;  /* 0x000000023a5b7211 */ /* 0x000fc400000f0eff */
[----:B------:R-:W-:Y:S01]  /*102a0*/  LEA.HI.X.SX32 R58, R60, R2, 0x1, P1 ;  /* 0x000000023c3a7211 */ /* 0x000fe200008f0eff */
[----:B------:R-:W-:Y:S01]  /*102b0*/  IMAD R60, R89, 0x4, R40 ;  /* 0x00000004593c7824 */ /* 0x000fe200078e0228 */
[-C--:B------:R-:W-:Y:S01]  /*102c0*/  IADD3 R89, P2, R88, R13.reuse, RZ ;  /* 0x0000000d58597210 */ /* 0x080fe20007f5e0ff */
[----:B------:R-:W-:Y:S01]  /*102d0*/  STL [R1+0xac4], R91 ;  /* 0x000ac45b01007387 */ /* 0x000fe20000100800 */
[----:B------:R-:W4:Y:S01]  /*102e0*/  LDC R49, c[0x0][0x268] ;  /* 0x00009a00ff317b82 */ /* 0x000f220000000800 */
[----:B-1----:R-:W-:Y:S02]  /*102f0*/  CS2R R92, SRZ ;  /* 0x00000000005c7805 */ /* 0x002fe4000001ff00 */
[----:B------:R1:W-:Y:S04]  /*10300*/  STL [R1+0xad4], R58 ;  /* 0x000ad43a01007387 */ /* 0x0003e80000100800 */
[----:B------:R3:W-:Y:S01]  /*10310*/  STL [R1+0xadc], R90 ;  /* 0x000adc5a01007387 */ /* 0x0007e20000100800 */
[----:B------:R-:W4:Y:S01]  /*10320*/  LDC R31, c[0x0][0x268] ;  /* 0x00009a00ff1f7b82 */ /* 0x000f220000000800 */
[----:B-1----:R-:W-:-:S07]  /*10330*/  IADD3 R58, P0, R20, R13, RZ ;  /* 0x0000000d143a7210 */ /* 0x002fce0007f1e0ff */
[----:B------:R-:W1:Y:S01]  /*10340*/  LDC R30, c[0x0][0x268] ;  /* 0x00009a00ff1e7b82 */ /* 0x000e620000000800 */
[----:B---3--:R-:W-:Y:S01]  /*10350*/  IADD3 R90, P1, R86, R13, RZ ;  /* 0x0000000d565a7210 */ /* 0x008fe20007f3e0ff */
[----:B------:R3:W-:Y:S01]  /*10360*/  STL [R1+0xae8], R58 ;  /* 0x000ae83a01007387 */ /* 0x0007e20000100800 */
[----:B------:R-:W-:-:S03]  /*10370*/  LEA.HI.X.SX32 R20, R20, R2, 0x1, P0 ;  /* 0x0000000214147211 */ /* 0x000fc600000f0eff */
[----:B------:R2:W-:Y:S02]  /*10380*/  STL [R1+0xaf8], R90 ;  /* 0x000af85a01007387 */ /* 0x0005e40000100800 */
[----:B------:R-:W1:Y:S02]  /*10390*/  LDC R43, c[0x0][0x268] ;  /* 0x00009a00ff2b7b82 */ /* 0x000e640000000800 */
[----:B------:R0:W-:Y:S01]  /*103a0*/  STL [R1+0xb00], R89 ;  /* 0x000b005901007387 */ /* 0x0001e20000100800 */
[----:B---3--:R-:W-:Y:S01]  /*103b0*/  IMAD R58, R87, 0x8, R60 ;  /* 0x00000008573a7824 */ /* 0x008fe200078e023c */
[-C--:B------:R-:W-:Y:S02]  /*103c0*/  LEA.HI.X.SX32 R87, R86, R2.reuse, 0x1, P1 ;  /* 0x0000000256577211 */ /* 0x080fe400008f0eff */
[----:B------:R3:W-:Y:S01]  /*103d0*/  STL [R1+0xae4], R20 ;  /* 0x000ae41401007387 */ /* 0x0007e20000100800 */
[----:B------:R-:W-:Y:S01]  /*103e0*/  LEA.HI.X.SX32 R86, R88, R2, 0x1, P2 ;  /* 0x0000000258567211 */ /* 0x000fe200010f0eff */
[----:B------:R-:W1:Y:S01]  /*103f0*/  LDC R25, c[0x0][0x268] ;  /* 0x00009a00ff197b82 */ /* 0x000e620000000800 */
[----:B--2---:R-:W-:Y:S01]  /*10400*/  CS2R R90, SRZ ;  /* 0x00000000005a7805 */ /* 0x004fe2000001ff00 */
[----:B------:R2:W-:Y:S01]  /*10410*/  STL [R1+0xaf4], R87 ;  /* 0x000af45701007387 */ /* 0x0005e20000100800 */
[----:B0-----:R-:W-:-:S03]  /*10420*/  CS2R R88, SRZ ;  /* 0x0000000000587805 */ /* 0x001fc6000001ff00 */
[----:B------:R0:W-:Y:S01]  /*10430*/  STL [R1+0xafc], R86 ;  /* 0x000afc5601007387 */ /* 0x0001e20000100800 */
[----:B---3--:R-:W-:Y:S01]  /*10440*/  IMAD R20, R85, 0x4, R58 ;  /* 0x0000000455147824 */ /* 0x008fe200078e023a */
[-C--:B------:R-:W-:Y:S01]  /*10450*/  IADD3 R85, P1, R82, R13.reuse, RZ ;  /* 0x0000000d52557210 */ /* 0x080fe20007f3e0ff */
[----:B------:R-:W3:Y:S01]  /*10460*/  LDC R24, c[0x0][0x268] ;  /* 0x00009a00ff187b82 */ /* 0x000ee20000000800 */
[-C--:B--2---:R-:W-:Y:S01]  /*10470*/  IADD3 R87, P0, R16, R13.reuse, RZ ;  /* 0x0000000d10577210 */ /* 0x084fe20007f1e0ff */
[----:B------:R-:W-:Y:S01]  /*10480*/  IMAD R57, R57, 0x4, R20 ;  /* 0x0000000439397824 */ /* 0x000fe200078e0214 */
[----:B0-----:R-:W-:-:S03]  /*10490*/  IADD3 R86, P2, R84, R13, RZ ;  /* 0x0000000d54567210 */ /* 0x001fc60007f5e0ff */
[----:B------:R-:W-:Y:S01]  /*104a0*/  STL [R1+0xb08], R87 ;  /* 0x000b085701007387 */ /* 0x000fe20000100800 */
[----:B------:R-:W-:Y:S01]  /*104b0*/  IMAD R56, R56, 0x8, R57 ;  /* 0x0000000838387824 */ /* 0x000fe200078e0239 */
[----:B------:R-:W0:Y:S02]  /*104c0*/  LDC R41, c[0x0][0x268] ;  /* 0x00009a00ff297b82 */ /* 0x000e240000000800 */
[----:B------:R2:W-:Y:S04]  /*104d0*/  STL [R1+0xb18], R85 ;  /* 0x000b185501007387 */ /* 0x0005e80000100800 */
[----:B------:R5:W-:Y:S02]  /*104e0*/  STL [R1+0xb20], R86 ;  /* 0x000b205601007387 */ /* 0x000be40000100800 */
[----:B------:R-:W0:Y:S01]  /*104f0*/  LDC R37, c[0x0][0x268] ;  /* 0x00009a00ff257b82 */ /* 0x000e220000000800 */
[----:B--2---:R-:W-:-:S02]  /*10500*/  LEA.HI.X.SX32 R85, R16, R2, 0x1, P0 ;  /* 0x0000000210557211 */ /* 0x004fc400000f0eff */
[-C--:B------:R-:W-:Y:S02]  /*10510*/  LEA.HI.X.SX32 R16, R82, R2.reuse, 0x1, P1 ;  /* 0x0000000252107211 */ /* 0x080fe400008f0eff */
[----:B------:R-:W-:Y:S01]  /*10520*/  LEA.HI.X.SX32 R82, R84, R2, 0x1, P2 ;  /* 0x0000000254527211 */ /* 0x000fe200010f0eff */
[----:B------:R-:W-:Y:S01]  /*10530*/  STL [R1+0xb04], R85 ;  /* 0x000b045501007387 */ /* 0x000fe20000100800 */
[-C--:B------:R-:W-:Y:S01]  /*10540*/  IADD3 R84, P1, R54, R13.reuse, RZ ;  /* 0x0000000d36547210 */ /* 0x080fe20007f3e0ff */
[----:B------:R-:W2:Y:S01]  /*10550*/  LDC R15, c[0x0][0x268] ;  /* 0x00009a00ff0f7b82 */ /* 0x000ea20000000800 */
[----:B-----5:R-:W-:Y:S01]  /*10560*/  CS2R R86, SRZ ;  /* 0x0000000000567805 */ /* 0x020fe2000001ff00 */
[----:B------:R5:W-:Y:S04]  /*10570*/  STL [R1+0xb14], R16 ;  /* 0x000b141001007387 */ /* 0x000be80000100800 */
[----:B------:R4:W-:Y:S02]  /*10580*/  STL [R1+0xb1c], R82 ;  /* 0x000b1c5201007387 */ /* 0x0009e40000100800 */
[----:B------:R-:W2:Y:S01]  /*10590*/  LDC R18, c[0x0][0x268] ;  /* 0x00009a00ff127b82 */ /* 0x000ea20000000800 */
[----:B-----5:R-:W-:-:S02]  /*105a0*/  IADD3 R16, P0, R80, R13, RZ ;  /* 0x0000000d50107210 */ /* 0x020fc40007f1e0ff */
[----:B----4-:R-:W-:-:S03]  /*105b0*/  IADD3 R82, P2, R52, R13, RZ ;  /* 0x0000000d34527210 */ /* 0x010fc60007f5e0ff */
[----:B------:R4:W-:Y:S02]  /*105c0*/  STL [R1+0xb28], R16 ;  /* 0x000b281001007387 */ /* 0x0009e40000100800 */
[----:B------:R-:W5:Y:S02]  /*105d0*/  LDC R12, c[0x0][0x268] ;  /* 0x00009a00ff0c7b82 */ /* 0x000f640000000800 */
[----:B------:R1:W-:Y:S04]  /*105e0*/  STL [R1+0xb38], R84 ;  /* 0x000b385401007387 */ /* 0x0003e80000100800 */
[----:B------:R3:W-:Y:S02]  /*105f0*/  STL [R1+0xb40], R82 ;  /* 0x000b405201007387 */ /* 0x0007e40000100800 */
[----:B------:R-:W5:Y:S01]  /*10600*/  LDC R4, c[0x0][0x268] ;  /* 0x00009a00ff047b82 */ /* 0x000f620000000800 */
[----:B----4-:R-:W-:Y:S01]  /*10610*/  IMAD R16, R83, 0x4, R56 ;  /* 0x0000000453107824 */ /* 0x010fe200078e0238 */
[----:B------:R-:W-:-:S02]  /*10620*/  LEA.HI.X.SX32 R83, R80, R2, 0x1, P0 ;  /* 0x0000000250537211 */ /* 0x000fc400000f0eff */
[-C--:B------:R-:W-:Y:S02]  /*10630*/  LEA.HI.X.SX32 R80, R52, R2.reuse, 0x1, P2 ;  /* 0x0000000234507211 */ /* 0x080fe400010f0eff */
[----:B-1----:R-:W-:Y:S02]  /*10640*/  CS2R R84, SRZ ;  /* 0x0000000000547805 */ /* 0x002fe4000001ff00 */
[-C--:B------:R-:W-:Y:S01]  /*10650*/  IADD3 R52, P0, R78, R13.reuse, RZ ;  /* 0x0000000d4e347210 */ /* 0x080fe20007f1e0ff */
[----:B------:R-:W-:Y:S01]  /*10660*/  STL [R1+0xb24], R83 ;  /* 0x000b245301007387 */ /* 0x000fe20000100800 */
[----:B------:R-:W1:Y:S01]  /*10670*/  LDC R17, c[0x0][0x268] ;  /* 0x00009a00ff117b82 */ /* 0x000e620000000800 */
[----:B---3--:R-:W-:Y:S01]  /*10680*/  LEA.HI.X.SX32 R82, R54, R2, 0x1, P1 ;  /* 0x0000000236527211 */ /* 0x008fe200008f0eff */
[----:B------:R-:W-:Y:S01]  /*10690*/  IMAD R54, R81, 0x4, R16 ;  /* 0x0000000451367824 */ /* 0x000fe200078e0210 */
[----:B------:R-:W-:-:S03]  /*106a0*/  IADD3 R81, P1, R76, R13, RZ ;  /* 0x0000000d4c517210 */ /* 0x000fc60007f3e0ff */
[----:B------:R3:W-:Y:S02]  /*106b0*/  STL [R1+0xb34], R82 ;  /* 0x000b345201007387 */ /* 0x0007e40000100800 */
[----:B------:R-:W4:Y:S02]  /*106c0*/  LDC R11, c[0x0][0x268] ;  /* 0x00009a00ff0b7b82 */ /* 0x000f240000000800 */
[----:B------:R0:W-:Y:S04]  /*106d0*/  STL [R1+0xb3c], R80 ;  /* 0x000b3c5001007387 */ /* 0x0001e80000100800 */
[----:B------:R2:W-:Y:S02]  /*106e0*/  STL [R1+0xb48], R52 ;  /* 0x000b483401007387 */ /* 0x0005e40000100800 */
[----:B------:R-:W4:Y:S01]  /*106f0*/  LDC R7, c[0x0][0x268] ;  /* 0x00009a00ff077b82 */ /* 0x000f220000000800 */
[----:B---3--:R-:W-:Y:S01]  /*10700*/  CS2R R82, SRZ ;  /* 0x0000000000527805 */ /* 0x008fe2000001ff00 */
[----:B------:R-:W-:Y:S01]  /*10710*/  STL [R1+0xb58], R81 ;  /* 0x000b585101007387 */ /* 0x000fe20000100800 */
[----:B0-----:R-:W-:Y:S01]  /*10720*/  IADD3 R80, P2, R36, R13, RZ ;  /* 0x0000000d24507210 */ /* 0x001fe20007f5e0ff */
[----:B--2---:R-:W-:Y:S01]  /*10730*/  IMAD R52, R79, 0x8, R54 ;  /* 0x000000084f347824 */ /* 0x004fe200078e0236 */
[----:B------:R-:W-:-:S03]  /*10740*/  LEA.HI.X.SX32 R79, R78, R2, 0x1, P0 ;  /* 0x000000024e4f7211 */ /* 0x000fc600000f0eff */
[----:B------:R0:W-:Y:S01]  /*10750*/  STL [R1+0xb60], R80 ;  /* 0x000b605001007387 */ /* 0x0001e20000100800 */
[-C--:B------:R-:W-:Y:S01]  /*10760*/  LEA.HI.X.SX32 R78, R76, R2.reuse, 0x1, P1 ;  /* 0x000000024c4e7211 */ /* 0x080fe200008f0eff */
[----:B------:R-:W2:Y:S01]  /*10770*/  LDC R21, c[0x0][0x268] ;  /* 0x00009a00ff157b82 */ /* 0x000ea20000000800 */
[----:B------:R-:W-:Y:S01]  /*10780*/  LEA.HI.X.SX32 R76, R36, R2, 0x1, P2 ;  /* 0x00000002244c7211 */ /* 0x000fe200010f0eff */
[----:B------:R-:W-:Y:S01]  /*10790*/  STL [R1+0xb44], R79 ;  /* 0x000b444f01007387 */ /* 0x000fe20000100800 */
[----:B------:R-:W-:Y:S01]  /*107a0*/  IMAD R36, R77, 0x4, R52 ;  /* 0x000000044d247824 */ /* 0x000fe200078e0234 */
[-C--:B------:R-:W-:Y:S02]  /*107b0*/  IADD3 R77, P2, R32, R13.reuse, RZ ;  /* 0x0000000d204d7210 */ /* 0x080fe40007f5e0ff */
[----:B------:R3:W-:Y:S01]  /*107c0*/  STL [R1+0xb54], R78 ;  /* 0x000b544e01007387 */ /* 0x0007e20000100800 */
[----:B------:R-:W-:Y:S01]  /*107d0*/  IMAD R51, R51, 0x4, R36 ;  /* 0x0000000433337824 */ /* 0x000fe200078e0224 */
[----:B------:R-:W2:Y:S01]  /*107e0*/  LDC R22, c[0x0][0x268] ;  /* 0x00009a00ff167b82 */ /* 0x000ea20000000800 */
[----:B0-----:R-:W-:Y:S01]  /*107f0*/  CS2R R80, SRZ ;  /* 0x0000000000507805 */ /* 0x001fe2000001ff00 */
[----:B------:R0:W-:Y:S01]  /*10800*/  STL [R1+0xb5c], R76 ;  /* 0x000b5c4c01007387 */ /* 0x0001e20000100800 */
[----:B------:R-:W-:Y:S01]  /*10810*/  IMAD R50, R50, 0x8, R51 ;  /* 0x0000000832327824 */ /* 0x000fe200078e0233 */
[----:B---3--:R-:W-:-:S04]  /*10820*/  IADD3 R78, P0, R75, R13, RZ ;  /* 0x0000000d4b4e7210 */ /* 0x008fc80007f1e0ff */
[----:B------:R-:W3:Y:S01]  /*10830*/  LDC R23, c[0x0][0x268] ;  /* 0x00009a00ff177b82 */ /* 0x000ee20000000800 */
[----:B0-----:R-:W-:Y:S01]  /*10840*/  IADD3 R76, P1, R74, R13, RZ ;  /* 0x0000000d4a4c7210 */ /* 0x001fe20007f3e0ff */
[----:B------:R0:W-:Y:S04]  /*10850*/  STL [R1+0xb68], R78 ;  /* 0x000b684e01007387 */ /* 0x0001e80000100800 */
[----:B------:R5:W-:Y:S02]  /*10860*/  STL [R1+0xb78], R76 ;  /* 0x000b784c01007387 */ /* 0x000be40000100800 */
[----:B------:R-:W3:Y:S02]  /*10870*/  LDC R27, c[0x0][0x268] ;  /* 0x00009a00ff1b7b82 */ /* 0x000ee40000000800 */
[----:B------:R-:W-:Y:S01]  /*10880*/  STL [R1+0xb80], R77 ;  /* 0x000b804d01007387 */ /* 0x000fe20000100800 */
[----:B0-----:R-:W-:-:S05]  /*10890*/  CS2R R78, SRZ ;  /* 0x00000000004e7805 */ /* 0x001fca000001ff00 */
[----:B------:R-:W0:Y:S01]  /*108a0*/  LDC R28, c[0x0][0x268] ;  /* 0x00009a00ff1c7b82 */ /* 0x000e220000000800 */
[-C--:B-----5:R-:W-:Y:S02]  /*108b0*/  LEA.HI.X.SX32 R76, R75, R2.reuse, 0x1, P0 ;  /* 0x000000024b4c7211 */ /* 0x0a0fe400000f0eff */
[-C--:B------:R-:W-:Y:S02]  /*108c0*/  LEA.HI.X.SX32 R75, R74, R2.reuse, 0x1, P1 ;  /* 0x000000024a4b7211 */ /* 0x080fe400008f0eff */
[----:B------:R-:W-:Y:S01]  /*108d0*/  LEA.HI.X.SX32 R74, R32, R2, 0x1, P2 ;  /* 0x00000002204a7211 */ /* 0x000fe200010f0eff */
[----:B------:R5:W-:Y:S01]  /*108e0*/  STL [R1+0xb64], R76 ;  /* 0x000b644c01007387 */ /* 0x000be20000100800 */
[-C--:B------:R-:W-:Y:S01]  /*108f0*/  IADD3 R32, P0, R72, R13.reuse, RZ ;  /* 0x0000000d48207210 */ /* 0x080fe20007f1e0ff */
[----:B------:R-:W0:Y:S02]  /*10900*/  LDC R29, c[0x0][0x268] ;  /* 0x00009a00ff1d7b82 */ /* 0x000e240000000800 */
[----:B------:R1:W-:Y:S04]  /*10910*/  STL [R1+0xb74], R75 ;  /* 0x000b744b01007387 */ /* 0x0003e80000100800 */
[----:B------:R4:W-:Y:S02]  /*10920*/  STL [R1+0xb7c], R74 ;  /* 0x000b7c4a01007387 */ /* 0x0009e40000100800 */
[----:B------:R-:W0:Y:S01]  /*10930*/  LDC R33, c[0x0][0x268] ;  /* 0x00009a00ff217b82 */ /* 0x000e220000000800 */
[----:B-----5:R-:W-:Y:S01]  /*10940*/  CS2R R76, SRZ ;  /* 0x00000000004c7805 */ /* 0x020fe2000001ff00 */
[----:B------:R5:W-:Y:S01]  /*10950*/  STL [R1+0xb88], R32 ;  /* 0x000b882001007387 */ /* 0x000be20000100800 */
[----:B-1----:R-:W-:-:S02]  /*10960*/  IADD3 R75, P1, R70, R13, RZ ;  /* 0x0000000d464b7210 */ /* 0x002fc40007f3e0ff */
[----:B----4-:R-:W-:-:S03]  /*10970*/  IADD3 R74, P2, R48, R13, RZ ;  /* 0x0000000d304a7210 */ /* 0x010fc60007f5e0ff */
[----:B------:R-:W-:Y:S01]  /*10980*/  STL [R1+0xb98], R75 ;  /* 0x000b984b01007387 */ /* 0x000fe20000100800 */
[----:B-----5:R-:W-:Y:S01]  /*10990*/  IMAD R32, R73, 0x4, R50 ;  /* 0x0000000449207824 */ /* 0x020fe200078e0232 */
[-C--:B------:R-:W-:Y:S02]  /*109a0*/  LEA.HI.X.SX32 R73, R72, R2.reuse, 0x1, P0 ;  /* 0x0000000248497211 */ /* 0x080fe400000f0eff */
[----:B------:R1:W-:Y:S01]  /*109b0*/  STL [R1+0xba0], R74 ;  /* 0x000ba04a01007387 */ /* 0x0003e20000100800 */
[-C--:B------:R-:W-:Y:S02]  /*109c0*/  LEA.HI.X.SX32 R72, R70, R2.reuse, 0x1, P1 ;  /* 0x0000000246487211 */ /* 0x080fe400008f0eff */
[----:B------:R-:W-:Y:S01]  /*109d0*/  LEA.HI.X.SX32 R70, R48, R2, 0x1, P2 ;  /* 0x0000000230467211 */ /* 0x000fe200010f0eff */
[----:B------:R-:W-:Y:S01]  /*109e0*/  STL [R1+0xb84], R73 ;  /* 0x000b844901007387 */ /* 0x000fe20000100800 */
[----:B------:R-:W-:Y:S01]  /*109f0*/  IMAD R48, R71, 0x4, R32 ;  /* 0x0000000447307824 */ /* 0x000fe200078e0220 */
[----:B------:R-:W-:-:S02]  /*10a00*/  IADD3 R71, P2, R69, R13, RZ ;  /* 0x0000000d45477210 */ /* 0x000fc40007f5e0ff */
[----:B------:R4:W-:Y:S01]  /*10a10*/  STL [R1+0xb94], R72 ;  /* 0x000b944801007387 */ /* 0x0009e20000100800 */
[----:B------:R-:W-:Y:S01]  /*10a20*/  IMAD R47, R47, 0x8, R48 ;  /* 0x000000082f2f7824 */ /* 0x000fe200078e0230 */
[----:B-1----:R-:W-:Y:S02]  /*10a30*/  CS2R R74, SRZ ;  /* 0x00000000004a7805 */ /* 0x002fe4000001ff00 */
[----:B------:R1:W-:Y:S01]  /*10a40*/  STL [R1+0xb9c], R70 ;  /* 0x000b9c4601007387 */ /* 0x0003e20000100800 */
[----:B------:R-:W-:-:S04]  /*10a50*/  IMAD R46, R46, 0x4, R47 ;  /* 0x000000042e2e7824 */ /* 0x000fc800078e022f */
[----:B------:R-:W-:Y:S01]  /*10a60*/  IMAD R45, R45, 0x4, R46 ;  /* 0x000000042d2d7824 */ /* 0x000fe200078e022e */
[----:B----4-:R-:W-:-:S03]  /*10a70*/  IADD3 R72, P0, R67, R13, RZ ;  /* 0x0000000d43487210 */ /* 0x010fc60007f1e0ff */
[----:B------:R-:W-:Y:S01]  /*10a80*/  IMAD R44, R44, 0x8, R45 ;  /* 0x000000082c2c7824 */ /* 0x000fe200078e022d */
[C---:B-1----:R-:W-:Y:S01]  /*10a90*/  IADD3 R70, P1, R68.reuse, R13, RZ ;  /* 0x0000000d44467210 */ /* 0x042fe20007f3e0ff */
[----:B------:R1:W-:Y:S03]  /*10aa0*/  STL [R1+0xba8], R72 ;  /* 0x000ba84801007387 */ /* 0x0003e60000100800 */
[----:B------:R-:W-:Y:S01]  /*10ab0*/  LEA.HI.X.SX32 R68, R68, R2, 0x1, P1 ;  /* 0x0000000244447211 */ /* 0x000fe200008f0eff */
[----:B------:R4:W-:Y:S04]  /*10ac0*/  STL [R1+0xbb8], R70 ;  /* 0x000bb84601007387 */ /* 0x0009e80000100800 */
[----:B------:R-:W-:Y:S01]  /*10ad0*/  STL [R1+0xbc0], R71 ;  /* 0x000bc04701007387 */ /* 0x000fe20000100800 */
[----:B-1----:R-:W-:-:S02]  /*10ae0*/  CS2R R72, SRZ ;  /* 0x0000000000487805 */ /* 0x002fc4000001ff00 */
[-C--:B----4-:R-:W-:Y:S02]  /*10af0*/  LEA.HI.X.SX32 R70, R67, R2.reuse, 0x1, P0 ;  /* 0x0000000243467211 */ /* 0x090fe400000f0eff */
[----:B------:R-:W-:Y:S02]  /*10b00*/  LEA.HI.X.SX32 R67, R69, R2, 0x1, P2 ;  /* 0x0000000245437211 */ /* 0x000fe400010f0eff */
[----:B------:R-:W-:Y:S01]  /*10b10*/  IADD3 R69, P0, R66, R13, RZ ;  /* 0x0000000d42457210 */ /* 0x000fe20007f1e0ff */
[----:B------:R1:W-:Y:S04]  /*10b20*/  STL [R1+0xba4], R70 ;  /* 0x000ba44601007387 */ /* 0x0003e80000100800 */
[----:B------:R4:W-:Y:S04]  /*10b30*/  STL [R1+0xbb4], R68 ;  /* 0x000bb44401007387 */ /* 0x0009e80000100800 */
[----:B------:R5:W-:Y:S01]  /*10b40*/  STL [R1+0xbbc], R67 ;  /* 0x000bbc4301007387 */ /* 0x000be20000100800 */
[----:B-1----:R-:W-:-:S03]  /*10b50*/  CS2R R70, SRZ ;  /* 0x0000000000467805 */ /* 0x002fc6000001ff00 */
[----:B------:R-:W-:Y:S01]  /*10b60*/  STL [R1+0xbc8], R69 ;  /* 0x000bc84501007387 */ /* 0x000fe20000100800 */
[-C--:B----4-:R-:W-:Y:S02]  /*10b70*/  IADD3 R68, P2, R26, R13.reuse, RZ ;  /* 0x0000000d1a447210 */ /* 0x090fe40007f5e0ff */
[----:B-----5:R-:W-:-:S05]  /*10b80*/  IADD3 R67, P1, R64, R13, RZ ;  /* 0x0000000d40437210 */ /* 0x020fca0007f3e0ff */
[----:B------:R1:W-:Y:S04]  /*10b90*/  STL [R1+0xbd8], R67 ;  /* 0x000bd84301007387 */ /* 0x0003e80000100800 */
[----:B------:R4:W-:Y:S01]  /*10ba0*/  STL [R1+0xbe0], R68 ;  /* 0x000be04401007387 */ /* 0x0009e20000100800 */
[-C--:B-1----:R-:W-:Y:S02]  /*10bb0*/  LEA.HI.X.SX32 R67, R66, R2.reuse, 0x1, P0 ;  /* 0x0000000242437211 */ /* 0x082fe400000f0eff */
[-C--:B------:R-:W-:Y:S02]  /*10bc0*/  LEA.HI.X.SX32 R66, R64, R2.reuse, 0x1, P1 ;  /* 0x0000000240427211 */ /* 0x080fe400008f0eff */
[----:B------:R-:W-:Y:S01]  /*10bd0*/  LEA.HI.X.SX32 R64, R26, R2, 0x1, P2 ;  /* 0x000000021a407211 */ /* 0x000fe200010f0eff */
[----:B------:R-:W-:Y:S01]  /*10be0*/  STL [R1+0xbc4], R67 ;  /* 0x000bc44301007387 */ /* 0x000fe20000100800 */
[----:B------:R-:W-:-:S02]  /*10bf0*/  IADD3 R26, P0, R62, R13, RZ ;  /* 0x0000000d3e1a7210 */ /* 0x000fc40007f1e0ff */
[----:B----4-:R-:W-:Y:S01]  /*10c00*/  CS2R R68, SRZ ;  /* 0x0000000000447805 */ /* 0x010fe2000001ff00 */
[----:B------:R1:W-:Y:S04]  /*10c10*/  STL [R1+0xbd4], R66 ;  /* 0x000bd44201007387 */ /* 0x0003e80000100800 */
[----:B------:R4:W-:Y:S04]  /*10c20*/  STL [R1+0xbdc], R64 ;  /* 0x000bdc4001007387 */ /* 0x0009e80000100800 */
[----:B------:R5:W-:Y:S01]  /*10c30*/  STL [R1+0xbe8], R26 ;  /* 0x000be81a01007387 */ /* 0x000be20000100800 */
[----:B-1----:R-:W-:-:S02]  /*10c40*/  IADD3 R66, P1, R42, R13, RZ ;  /* 0x0000000d2a427210 */ /* 0x002fc40007f3e0ff */
[----:B----4-:R-:W-:-:S03]  /*10c50*/  IADD3 R64, P2, R40, R13, RZ ;  /* 0x0000000d28407210 */ /* 0x010fc60007f5e0ff */
[----:B------:R1:W-:Y:S01]  /*10c60*/  STL [R1+0xbf8], R66 ;  /* 0x000bf84201007387 */ /* 0x0003e20000100800 */
[----:B-----5:R-:W-:Y:S01]  /*10c70*/  IMAD R26, R65, 0x4, R44 ;  /* 0x00000004411a7824 */ /* 0x020fe200078e022c */
[-C--:B------:R-:W-:Y:S02]  /*10c80*/  LEA.HI.X.SX32 R65, R62, R2.reuse, 0x1, P0 ;  /* 0x000000023e417211 */ /* 0x080fe400000f0eff */
[----:B------:R4:W-:Y:S01]  /*10c90*/  STL [R1+0xc00], R64 ;  /* 0x000c004001007387 */ /* 0x0009e20000100800 */
[-C--:B------:R-:W-:Y:S02]  /*10ca0*/  LEA.HI.X.SX32 R62, R40, R2.reuse, 0x1, P2 ;  /* 0x00000002283e7211 */ /* 0x080fe400010f0eff */
[-C--:B------:R-:W-:Y:S01]  /*10cb0*/  IADD3 R40, P0, R60, R13.reuse, RZ ;  /* 0x0000000d3c287210 */ /* 0x080fe20007f1e0ff */
[----:B------:R-:W-:Y:S01]  /*10cc0*/  STL [R1+0xbe4], R65 ;  /* 0x000be44101007387 */ /* 0x000fe20000100800 */
[----:B-1----:R-:W-:Y:S02]  /*10cd0*/  CS2R R66, SRZ ;  /* 0x0000000000427805 */ /* 0x002fe4000001ff00 */
[----:B----4-:R-:W-:Y:S01]  /*10ce0*/  LEA.HI.X.SX32 R64, R42, R2, 0x1, P1 ;  /* 0x000000022a407211 */ /* 0x010fe200008f0eff */
[----:B------:R-:W-:Y:S01]  /*10cf0*/  IMAD R42, R63, 0x4, R26 ;  /* 0x000000043f2a7824 */ /* 0x000fe200078e021a */
[----:B------:R-:W-:-:S03]  /*10d00*/  IADD3 R63, P1, R58, R13, RZ ;  /* 0x0000000d3a3f7210 */ /* 0x000fc60007f3e0ff */
[----:B------:R1:W-:Y:S04]  /*10d10*/  STL [R1+0xbf4], R64 ;  /* 0x000bf44001007387 */ /* 0x0003e80000100800 */
[----:B------:R4:W-:Y:S04]  /*10d20*/  STL [R1+0xbfc], R62 ;  /* 0x000bfc3e01007387 */ /* 0x0009e80000100800 */
[----:B------:R5:W-:Y:S01]  /*10d30*/  STL [R1+0xc08], R40 ;  /* 0x000c082801007387 */ /* 0x000be20000100800 */
[----:B-1----:R-:W-:-:S03]  /*10d40*/  CS2R R64, SRZ ;  /* 0x0000000000407805 */ /* 0x002fc6000001ff00 */
[----:B------:R-:W-:Y:S01]  /*10d50*/  STL [R1+0xc18], R63 ;  /* 0x000c183f01007387 */ /* 0x000fe20000100800 */
[----:B----4-:R-:W-:Y:S01]  /*10d60*/  IADD3 R62, P2, R20, R13, RZ ;  /* 0x0000000d143e7210 */ /* 0x010fe20007f5e0ff */
[----:B-----5:R-:W-:Y:S01]  /*10d70*/  IMAD R40, R61, 0x8, R42 ;  /* 0x000000083d287824 */ /* 0x020fe200078e022a */
[----:B------:R-:W-:-:S03]  /*10d80*/  LEA.HI.X.SX32 R61, R60, R2, 0x1, P0 ;  /* 0x000000023c3d7211 */ /* 0x000fc600000f0eff */
[----:B------:R1:W-:Y:S01]  /*10d90*/  STL [R1+0xc20], R62 ;  /* 0x000c203e01007387 */ /* 0x0003e20000100800 */
[-C--:B------:R-:W-:Y:S02]  /*10da0*/  LEA.HI.X.SX32 R60, R58, R2.reuse, 0x1, P1 ;  /* 0x000000023a3c7211 */ /* 0x080fe400008f0eff */
[----:B------:R-:W-:Y:S01]  /*10db0*/  LEA.HI.X.SX32 R58, R20, R2, 0x1, P2 ;  /* 0x00000002143a7211 */ /* 0x000fe200010f0eff */
[----:B------:R-:W-:Y:S01]  /*10dc0*/  STL [R1+0xc04], R61 ;  /* 0x000c043d01007387 */ /* 0x000fe20000100800 */
[----:B------:R-:W-:Y:S01]  /*10dd0*/  IMAD R20, R59, 0x4, R40 ;  /* 0x000000043b147824 */ /* 0x000fe200078e0228 */
[----:B------:R-:W-:Y:S02]  /*10de0*/  IADD3 R59, P2, R16, R13, RZ ;  /* 0x0000000d103b7210 */ /* 0x000fe40007f5e0ff */
[----:B------:R4:W-:Y:S01]  /*10df0*/  STL [R1+0xc14], R60 ;  /* 0x000c143c01007387 */ /* 0x0009e20000100800 */
[----:B------:R-:W-:Y:S01]  /*10e00*/  IMAD R39, R39, 0x4, R20 ;  /* 0x0000000427277824 */ /* 0x000fe200078e0214 */
[----:B-1----:R-:W-:-:S02]  /*10e10*/  CS2R R62, SRZ ;  /* 0x00000000003e7805 */ /* 0x002fc4000001ff00 */
[----:B------:R1:W-:Y:S01]  /*10e20*/  STL [R1+0xc1c], R58 ;  /* 0x000c1c3a01007387 */ /* 0x0003e20000100800 */
[----:B------:R-:W-:Y:S01]  /*10e30*/  IMAD R38, R38, 0x8, R39 ;  /* 0x0000000826267824 */ /* 0x000fe200078e0227 */
[-C--:B----4-:R-:W-:Y:S02]  /*10e40*/  IADD3 R60, P0, R57, R13.reuse, RZ ;  /* 0x0000000d393c7210 */ /* 0x090fe40007f1e0ff */
[----:B-1----:R-:W-:-:S03]  /*10e50*/  IADD3 R58, P1, R56, R13, RZ ;  /* 0x0000000d383a7210 */ /* 0x002fc60007f3e0ff */
[----:B------:R1:W-:Y:S04]  /*10e60*/  STL [R1+0xc28], R60 ;  /* 0x000c283c01007387 */ /* 0x0003e80000100800 */
[----:B------:R4:W-:Y:S04]  /*10e70*/  STL [R1+0xc38], R58 ;  /* 0x000c383a01007387 */ /* 0x0009e80000100800 */
[----:B------:R-:W-:Y:S01]  /*10e80*/  STL [R1+0xc40], R59 ;  /* 0x000c403b01007387 */ /* 0x000fe20000100800 */
[----:B-1----:R-:W-:Y:S02]  /*10e90*/  CS2R R60, SRZ ;  /* 0x00000000003c7805 */ /* 0x002fe4000001ff00 */
[----:B----4-:R-:W-:-:S02]  /*10ea0*/  LEA.HI.X.SX32 R58, R57, R2, 0x1, P0 ;  /* 0x00000002393a7211 */ /* 0x010fc400000f0eff */
[-C--:B------:R-:W-:Y:S02]  /*10eb0*/  LEA.HI.X.SX32 R57, R56, R2.reuse, 0x1, P1 ;  /* 0x0000000238397211 */ /* 0x080fe400008f0eff */
[----:B------:R-:W-:Y:S01]  /*10ec0*/  LEA.HI.X.SX32 R56, R16, R2, 0x1, P2 ;  /* 0x0000000210387211 */ /* 0x000fe200010f0eff */
[----:B------:R1:W-:Y:S01]  /*10ed0*/  STL [R1+0xc24], R58 ;  /* 0x000c243a01007387 */ /* 0x0003e20000100800 */
[----:B------:R-:W-:-:S03]  /*10ee0*/  IADD3 R16, P0, R54, R13, RZ ;  /* 0x0000000d36107210 */ /* 0x000fc60007f1e0ff */
[----:B------:R4:W-:Y:S04]  /*10ef0*/  STL [R1+0xc34], R57 ;  /* 0x000c343901007387 */ /* 0x0009e80000100800 */
[----:B------:R5:W-:Y:S01]  /*10f00*/  STL [R1+0xc3c], R56 ;  /* 0x000c3c3801007387 */ /* 0x000be20000100800 */
[----:B-1----:R-:W-:-:S03]  /*10f10*/  CS2R R58, SRZ ;  /* 0x00000000003a7805 */ /* 0x002fc6000001ff00 */
[----:B------:R1:W-:Y:S01]  /*10f20*/  STL [R1+0xc48], R16 ;  /* 0x000c481001007387 */ /* 0x0003e20000100800 */
[-C--:B----4-:R-:W-:Y:S02]  /*10f30*/  IADD3 R57, P1, R52, R13.reuse, RZ ;  /* 0x0000000d34397210 */ /* 0x090fe40007f3e0ff */
[----:B-----5:R-:W-:-:S03]  /*10f40*/  IADD3 R56, P2, R36, R13, RZ ;  /* 0x0000000d24387210 */ /* 0x020fc60007f5e0ff */
[----:B------:R-:W-:Y:S01]  /*10f50*/  STL [R1+0xc58], R57 ;  /* 0x000c583901007387 */ /* 0x000fe20000100800 */
[----:B-1----:R-:W-:Y:S01]  /*10f60*/  IMAD R16, R55, 0x4, R38 ;  /* 0x0000000437107824 */ /* 0x002fe200078e0226 */
        /* <DEDUP_REMOVED lines=23> */
[----:B------:R4:W-:Y:S01]  /*110e0*/  STL [R1+0xc74], R51 ;  /* 0x000c743301007387 */ /* 0x0009e20000100800 */
[----:B------:R-:W-:-:S03]  /*110f0*/  LEA.HI.X.SX32 R48, R48, R2, 0x1, P0 ;  /* 0x0000000230307211 */ /* 0x000fc600000f0eff */
[----:B------:R5:W-:Y:S01]  /*11100*/  STL [R1+0xc7c], R50 ;  /* 0x000c7c3201007387 */ /* 0x000be20000100800 */
[----:B-1----:R-:W-:-:S03]  /*11110*/  CS2R R52, SRZ ;  /* 0x0000000000347805 */ /* 0x002fc6000001ff00 */
[----:B------:R1:W-:Y:S01]  /*11120*/  STL [R1+0xc88], R32 ;  /* 0x000c882001007387 */ /* 0x0003e20000100800 */
[-C--:B----4-:R-:W-:Y:S02]  /*11130*/  IADD3 R51, P1, R47, R13.reuse, RZ ;  /* 0x0000000d2f337210 */ /* 0x090fe40007f3e0ff */
[----:B-----5:R-:W-:-:S03]  /*11140*/  IADD3 R50, P2, R46, R13, RZ ;  /* 0x0000000d2e327210 */ /* 0x020fc60007f5e0ff */
[----:B------:R-:W-:Y:S01]  /*11150*/  STL [R1+0xc98], R51 ;  /* 0x000c983301007387 */ /* 0x000fe20000100800 */
[-C--:B------:R-:W-:Y:S02]  /*11160*/  LEA.HI.X.SX32 R47, R47, R2.reuse, 0x1, P1 ;  /* 0x000000022f2f7211 */ /* 0x080fe400008f0eff */
[----:B------:R-:W-:Y:S01]  /*11170*/  LEA.HI.X.SX32 R46, R46, R2, 0x1, P2 ;  /* 0x000000022e2e7211 */ /* 0x000fe200010f0eff */
[----:B------:R4:W-:Y:S01]  /*11180*/  STL [R1+0xca0], R50 ;  /* 0x000ca03201007387 */ /* 0x0009e20000100800 */
[----:B-1----:R-:W-:-:S03]  /*11190*/  IMAD R32, R49, 0x4, R34 ;  /* 0x0000000431207824 */ /* 0x002fc600078e0222 */
[----:B------:R1:W-:Y:S01]  /*111a0*/  STL [R1+0xc84], R48 ;  /* 0x000c843001007387 */ /* 0x0003e20000100800 */
[----:B------:R-:W-:-:S03]  /*111b0*/  IMAD R31, R31, 0x8, R32 ;  /* 0x000000081f1f7824 */ /* 0x000fc600078e0220 */
[----:B------:R5:W-:Y:S01]  /*111c0*/  STL [R1+0xc94], R47 ;  /* 0x000c942f01007387 */ /* 0x000be20000100800 */
[----:B------:R-:W-:Y:S01]  /*111d0*/  IMAD R30, R30, 0x4, R31 ;  /* 0x000000041e1e7824 */ /* 0x000fe200078e021f */
[----:B----4-:R-:W-:Y:S02]  /*111e0*/  CS2R R50, SRZ ;  /* 0x0000000000327805 */ /* 0x010fe4000001ff00 */
[----:B------:R4:W-:Y:S01]  /*111f0*/  STL [R1+0xc9c], R46 ;  /* 0x000c9c2e01007387 */ /* 0x0009e20000100800 */
[-C--:B-1----:R-:W-:Y:S02]  /*11200*/  IADD3 R48, P0, R45, R13.reuse, RZ ;  /* 0x0000000d2d307210 */ /* 0x082fe40007f1e0ff */
[----:B-----5:R-:W-:-:S03]  /*11210*/  IADD3 R47, P2, R26, R13, RZ ;  /* 0x0000000d1a2f7210 */ /* 0x020fc60007f5e0ff */
[----:B------:R1:W-:Y:S01]  /*11220*/  STL [R1+0xca8], R48 ;  /* 0x000ca83001007387 */ /* 0x0003e20000100800 */
[----:B----4-:R-:W-:-:S05]  /*11230*/  IADD3 R46, P1, R44, R13, RZ ;  /* 0x0000000d2c2e7210 */ /* 0x010fca0007f3e0ff */
[----:B------:R4:W-:Y:S01]  /*11240*/  STL [R1+0xcb8], R46 ;  /* 0x000cb82e01007387 */ /* 0x0009e20000100800 */
[----:B-1----:R-:W-:-:S03]  /*11250*/  CS2R R48, SRZ ;  /* 0x0000000000307805 */ /* 0x002fc6000001ff00 */
[----:B------:R-:W-:Y:S01]  /*11260*/  STL [R1+0xcc0], R47 ;  /* 0x000cc02f01007387 */ /* 0x000fe20000100800 */
[-C--:B----4-:R-:W-:Y:S02]  /*11270*/  LEA.HI.X.SX32 R46, R45, R2.reuse, 0x1, P0 ;  /* 0x000000022d2e7211 */ /* 0x090fe400000f0eff */
[-C--:B------:R-:W-:Y:S02]  /*11280*/  LEA.HI.X.SX32 R45, R44, R2.reuse, 0x1, P1 ;  /* 0x000000022c2d7211 */ /* 0x080fe400008f0eff */
[----:B------:R-:W-:Y:S01]  /*11290*/  LEA.HI.X.SX32 R44, R26, R2, 0x1, P2 ;  /* 0x000000021a2c7211 */ /* 0x000fe200010f0eff */
[----:B------:R1:W-:Y:S01]  /*112a0*/  STL [R1+0xca4], R46 ;  /* 0x000ca42e01007387 */ /* 0x0003e20000100800 */
[----:B------:R-:W-:Y:S01]  /*112b0*/  IMAD R26, R43, 0x4, R30 ;  /* 0x000000042b1a7824 */ /* 0x000fe200078e021e */
[----:B------:R-:W-:Y:S02]  /*112c0*/  IADD3 R43, P1, R40, R13, RZ ;  /* 0x0000000d282b7210 */ /* 0x000fe40007f3e0ff */
[----:B------:R4:W-:Y:S01]  /*112d0*/  STL [R1+0xcb4], R45 ;  /* 0x000cb42d01007387 */ /* 0x0009e20000100800 */
[----:B------:R-:W-:-:S03]  /*112e0*/  IMAD R25, R25, 0x8, R26 ;  /* 0x0000000819197824 */ /* 0x000fc600078e021a */
[----:B------:R5:W-:Y:S01]  /*112f0*/  STL [R1+0xcbc], R44 ;  /* 0x000cbc2c01007387 */ /* 0x000be20000100800 */
[----:B------:R-:W-:Y:S01]  /*11300*/  IMAD R24, R24, 0x4, R25 ;  /* 0x0000000418187824 */ /* 0x000fe200078e0219 */
[----:B-1----:R-:W-:Y:S02]  /*11310*/  CS2R R46, SRZ ;  /* 0x00000000002e7805 */ /* 0x002fe4000001ff00 */
[-C--:B----4-:R-:W-:Y:S02]  /*11320*/  IADD3 R45, P0, R42, R13.reuse, RZ ;  /* 0x0000000d2a2d7210 */ /* 0x090fe40007f1e0ff */
[----:B-----5:R-:W-:-:S03]  /*11330*/  IADD3 R44, P2, R20, R13, RZ ;  /* 0x0000000d142c7210 */ /* 0x020fc60007f5e0ff */
[----:B------:R-:W-:Y:S04]  /*11340*/  STL [R1+0xcc8], R45 ;  /* 0x000cc82d01007387 */ /* 0x000fe80000100800 */
[----:B------:R1:W-:Y:S04]  /*11350*/  STL [R1+0xcd8], R43 ;  /* 0x000cd82b01007387 */ /* 0x0003e80000100800 */
[----:B------:R4:W-:Y:S01]  /*11360*/  STL [R1+0xce0], R44 ;  /* 0x000ce02c01007387 */ /* 0x0009e20000100800 */
[-C--:B-1----:R-:W-:Y:S02]  /*11370*/  LEA.HI.X.SX32 R43, R42, R2.reuse, 0x1, P0 ;  /* 0x000000022a2b7211 */ /* 0x082fe400000f0eff */
[----:B------:R-:W-:-:S02]  /*11380*/  LEA.HI.X.SX32 R42, R40, R2, 0x1, P1 ;  /* 0x00000002282a7211 */ /* 0x000fc400008f0eff */
[----:B------:R-:W-:Y:S01]  /*11390*/  LEA.HI.X.SX32 R40, R20, R2, 0x1, P2 ;  /* 0x0000000214287211 */ /* 0x000fe200010f0eff */
[----:B------:R-:W-:Y:S01]  /*113a0*/  STL [R1+0xcc4], R43 ;  /* 0x000cc42b01007387 */ /* 0x000fe20000100800 */
[-C--:B------:R-:W-:Y:S02]  /*113b0*/  IADD3 R20, P0, R39, R13.reuse, RZ ;  /* 0x0000000d27147210 */ /* 0x080fe40007f1e0ff */
[----:B----4-:R-:W-:Y:S01]  /*113c0*/  CS2R R44, SRZ ;  /* 0x00000000002c7805 */ /* 0x010fe2000001ff00 */
[----:B------:R1:W-:Y:S04]  /*113d0*/  STL [R1+0xcd4], R42 ;  /* 0x000cd42a01007387 */ /* 0x0003e80000100800 */
[----:B------:R4:W-:Y:S04]  /*113e0*/  STL [R1+0xcdc], R40 ;  /* 0x000cdc2801007387 */ /* 0x0009e80000100800 */
[----:B------:R5:W-:Y:S01]  /*113f0*/  STL [R1+0xce8], R20 ;  /* 0x000ce81401007387 */ /* 0x000be20000100800 */
[----:B-1----:R-:W-:-:S02]  /*11400*/  IADD3 R42, P2, R16, R13, RZ ;  /* 0x0000000d102a7210 */ /* 0x002fc40007f5e0ff */
[----:B----4-:R-:W-:Y:S01]  /*11410*/  IADD3 R40, P1, R38, R13, RZ ;  /* 0x0000000d26287210 */ /* 0x010fe20007f3e0ff */
[----:B-----5:R-:W-:-:S04]  /*11420*/  IMAD R20, R41, 0x4, R24 ;  /* 0x0000000429147824 */ /* 0x020fc800078e0218 */
[----:B------:R1:W-:Y:S04]  /*11430*/  STL [R1+0xcf8], R40 ;  /* 0x000cf82801007387 */ /* 0x0003e80000100800 */
[----:B------:R4:W-:Y:S01]  /*11440*/  STL [R1+0xd00], R42 ;  /* 0x000d002a01007387 */ /* 0x0009e20000100800 */
[-C--:B-1----:R-:W-:Y:S02]  /*11450*/  LEA.HI.X.SX32 R40, R39, R2.reuse, 0x1, P0 ;  /* 0x0000000227287211 */ /* 0x082fe400000f0eff */
[-C--:B------:R-:W-:Y:S02]  /*11460*/  LEA.HI.X.SX32 R39, R38, R2.reuse, 0x1, P1 ;  /* 0x0000000226277211 */ /* 0x080fe400008f0eff */
[----:B------:R-:W-:Y:S01]  /*11470*/  LEA.HI.X.SX32 R38, R16, R2, 0x1, P2 ;  /* 0x0000000210267211 */ /* 0x000fe200010f0eff */
[----:B------:R1:W-:Y:S01]  /*11480*/  STL [R1+0xce4], R40 ;  /* 0x000ce42801007387 */ /* 0x0003e20000100800 */
[----:B------:R-:W-:Y:S01]  /*11490*/  IMAD R16, R37, 0x8, R20 ;  /* 0x0000000825107824 */ /* 0x000fe200078e0214 */
[----:B------:R-:W-:-:S02]  /*114a0*/  IADD3 R37, P2, R34, R13, RZ ;  /* 0x0000000d22257210 */ /* 0x000fc40007f5e0ff */
[----:B----4-:R-:W-:Y:S01]  /*114b0*/  CS2R R42, SRZ ;  /* 0x00000000002a7805 */ /* 0x010fe2000001ff00 */
[----:B------:R4:W-:Y:S01]  /*114c0*/  STL [R1+0xcf4], R39 ;  /* 0x000cf42701007387 */ /* 0x0009e20000100800 */
[----:B------:R-:W-:Y:S01]  /*114d0*/  IMAD R15, R15, 0x4, R16 ;  /* 0x000000040f0f7824 */ /* 0x000fe200078e0210 */
[----:B------:R-:W-:Y:S02]  /*114e0*/  LEA.HI.X.SX32 R34, R34, R2, 0x1, P2 ;  /* 0x0000000222227211 */ /* 0x000fe400010f0eff */
[----:B------:R5:W-:Y:S01]  /*114f0*/  STL [R1+0xcfc], R38 ;  /* 0x000cfc2601007387 */ /* 0x000be20000100800 */
[----:B------:R-:W-:Y:S01]  /*11500*/  IMAD R18, R18, 0x4, R15 ;  /* 0x0000000412127824 */ /* 0x000fe200078e020f */
[----:B-1----:R-:W-:-:S03]  /*11510*/  CS2R R40, SRZ ;  /* 0x0000000000287805 */ /* 0x002fc6000001ff00 */
[----:B------:R-:W-:Y:S01]  /*11520*/  IMAD R12, R12, 0x8, R18 ;  /* 0x000000080c0c7824 */ /* 0x000fe200078e0212 */
[----:B----4-:R-:W-:-:S03]  /*11530*/  IADD3 R39, P0, R36, R13, RZ ;  /* 0x0000000d24277210 */ /* 0x010fc60007f1e0ff */
[----:B------:R-:W-:Y:S01]  /*11540*/  IMAD R4, R4, 0x4, R12 ;  /* 0x0000000404047824 */ /* 0x000fe200078e020c */
[----:B-----5:R-:W-:Y:S01]  /*11550*/  IADD3 R38, P1, R35, R13, RZ ;  /* 0x0000000d23267210 */ /* 0x020fe20007f3e0ff */
[----:B------:R-:W-:Y:S01]  /*11560*/  STL [R1+0xd08], R39 ;  /* 0x000d082701007387 */ /* 0x000fe20000100800 */
[-C--:B------:R-:W-:Y:S01]  /*11570*/  LEA.HI.X.SX32 R36, R36, R2.reuse, 0x1, P0 ;  /* 0x0000000224247211 */ /* 0x080fe200000f0eff */
[----:B------:R-:W-:Y:S01]  /*11580*/  IMAD R17, R17, 0x4, R4 ;  /* 0x0000000411117824 */ /* 0x000fe200078e0204 */
[----:B------:R-:W-:Y:S01]  /*11590*/  LEA.HI.X.SX32 R35, R35, R2, 0x1, P1 ;  /* 0x0000000223237211 */ /* 0x000fe200008f0eff */
[----:B------:R1:W-:Y:S02]  /*115a0*/  STL [R1+0xd18], R38 ;  /* 0x000d182601007387 */ /* 0x0003e40000100800 */
[----:B------:R-:W-:Y:S02]  /*115b0*/  IMAD R11, R11, 0x8, R17 ;  /* 0x000000080b0b7824 */ /* 0x000fe400078e0211 */
[----:B------:R-:W-:Y:S02]  /*115c0*/  STL [R1+0xd20], R37 ;  /* 0x000d202501007387 */ /* 0x000fe40000100800 */
[----:B------:R-:W-:-:S02]  /*115d0*/  IMAD R7, R7, 0x4, R11 ;  /* 0x0000000407077824 */ /* 0x000fc400078e020b */
[----:B------:R4:W-:Y:S01]  /*115e0*/  STL [R1+0xd04], R36 ;  /* 0x000d042401007387 */ /* 0x0009e20000100800 */
[----:B-1----:R-:W-:-:S03]  /*115f0*/  CS2R R38, SRZ ;  /* 0x0000000000267805 */ /* 0x002fc6000001ff00 */
[----:B------:R1:W-:Y:S04]  /*11600*/  STL [R1+0xd14], R35 ;  /* 0x000d142301007387 */ /* 0x0003e80000100800 */
[----:B------:R5:W-:Y:S01]  /*11610*/  STL [R1+0xd1c], R34 ;  /* 0x000d1c2201007387 */ /* 0x000be20000100800 */
[-C--:B----4-:R-:W-:Y:S02]  /*11620*/  IADD3 R36, P0, R32, R13.reuse, RZ ;  /* 0x0000000d20247210 */ /* 0x090fe40007f1e0ff */
[----:B-1----:R-:W-:-:S03]  /*11630*/  IADD3 R35, P1, R31, R13, RZ ;  /* 0x0000000d1f237210 */ /* 0x002fc60007f3e0ff */
[----:B------:R1:W-:Y:S01]  /*11640*/  STL [R1+0xd28], R36 ;  /* 0x000d282401007387 */ /* 0x0003e20000100800 */
[-C--:B------:R-:W-:Y:S02]  /*11650*/  LEA.HI.X.SX32 R32, R32, R2.reuse, 0x1, P0 ;  /* 0x0000000220207211 */ /* 0x080fe400000f0eff */
[C---:B-----5:R-:W-:Y:S01]  /*11660*/  IADD3 R34, P2, R30.reuse, R13, RZ ;  /* 0x0000000d1e227210 */ /* 0x060fe20007f5e0ff */
[----:B------:R-:W-:Y:S01]  /*11670*/  STL [R1+0xd38], R35 ;  /* 0x000d382301007387 */ /* 0x000fe20000100800 */
[-C--:B------:R-:W-:Y:S02]  /*11680*/  LEA.HI.X.SX32 R31, R31, R2.reuse, 0x1, P1 ;  /* 0x000000021f1f7211 */ /* 0x080fe400008f0eff */
[----:B------:R-:W-:Y:S01]  /*11690*/  LEA.HI.X.SX32 R30, R30, R2, 0x1, P2 ;  /* 0x000000021e1e7211 */ /* 0x000fe200010f0eff */
[----:B------:R4:W-:Y:S01]  /*116a0*/  STL [R1+0xd40], R34 ;  /* 0x000d402201007387 */ /* 0x0009e20000100800 */
[----:B-1----:R-:W-:-:S03]  /*116b0*/  CS2R R36, SRZ ;  /* 0x0000000000247805 */ /* 0x002fc6000001ff00 */
[----:B------:R1:W-:Y:S04]  /*116c0*/  STL [R1+0xd24], R32 ;  /* 0x000d242001007387 */ /* 0x0003e80000100800 */
[----:B------:R5:W-:Y:S01]  /*116d0*/  STL [R1+0xd34], R31 ;  /* 0x000d341f01007387 */ /* 0x000be20000100800 */
[----:B----4-:R-:W-:-:S03]  /*116e0*/  CS2R R34, SRZ ;  /* 0x0000000000227805 */ /* 0x010fc6000001ff00 */
[----:B------:R4:W-:Y:S01]  /*116f0*/  STL [R1+0xd3c], R30 ;  /* 0x000d3c1e01007387 */ /* 0x0009e20000100800 */
[-C--:B-1----:R-:W-:Y:S02]  /*11700*/  IADD3 R32, P0, R26, R13.reuse, RZ ;  /* 0x0000000d1a207210 */ /* 0x082fe40007f1e0ff */
[----:B-----5:R-:W-:-:S03]  /*11710*/  IADD3 R31, P1, R25, R13, RZ ;  /* 0x0000000d191f7210 */ /* 0x020fc60007f3e0ff */
[----:B------:R-:W-:Y:S01]  /*11720*/  STL [R1+0xd48], R32 ;  /* 0x000d482001007387 */ /* 0x000fe20000100800 */
[-C--:B------:R-:W-:Y:S02]  /*11730*/  LEA.HI.X.SX32 R26, R26, R2.reuse, 0x1, P0 ;  /* 0x000000021a1a7211 */ /* 0x080fe400000f0eff */
[C---:B----4-:R-:W-:Y:S01]  /*11740*/  IADD3 R30, P2, R24.reuse, R13, RZ ;  /* 0x0000000d181e7210 */ /* 0x050fe20007f5e0ff */
[----:B------:R-:W-:Y:S01]  /*11750*/  STL [R1+0xd58], R31 ;  /* 0x000d581f01007387 */ /* 0x000fe20000100800 */
[-C--:B------:R-:W-:Y:S02]  /*11760*/  LEA.HI.X.SX32 R25, R25, R2.reuse, 0x1, P1 ;  /* 0x0000000219197211 */ /* 0x080fe400008f0eff */
[----:B------:R-:W-:Y:S01]  /*11770*/  LEA.HI.X.SX32 R24, R24, R2, 0x1, P2 ;  /* 0x0000000218187211 */ /* 0x000fe200010f0eff */
[----:B------:R1:W-:Y:S04]  /*11780*/  STL [R1+0xd60], R30 ;  /* 0x000d601e01007387 */ /* 0x0003e80000100800 */
[----:B------:R4:W-:Y:S04]  /*11790*/  STL [R1+0xd44], R26 ;  /* 0x000d441a01007387 */ /* 0x0009e80000100800 */
[----:B------:R5:W-:Y:S01]  /*117a0*/  STL [R1+0xd54], R25 ;  /* 0x000d541901007387 */ /* 0x000be20000100800 */
[----:B-1----:R-:W-:-:S03]  /*117b0*/  CS2R R30, SRZ ;  /* 0x00000000001e7805 */ /* 0x002fc6000001ff00 */
[----:B------:R1:W-:Y:S01]  /*117c0*/  STL [R1+0xd5c], R24 ;  /* 0x000d5c1801007387 */ /* 0x0003e20000100800 */
[-C--:B----4-:R-:W-:Y:S02]  /*117d0*/  IADD3 R26, P0, R20, R13.reuse, RZ ;  /* 0x0000000d141a7210 */ /* 0x090fe40007f1e0ff */
[----:B-----5:R-:W-:-:S03]  /*117e0*/  IADD3 R25, P1, R16, R13, RZ ;  /* 0x0000000d10197210 */ /* 0x020fc60007f3e0ff */
[----:B------:R-:W-:Y:S01]  /*117f0*/  STL [R1+0xd68], R26 ;  /* 0x000d681a01007387 */ /* 0x000fe20000100800 */
[----:B-1----:R-:W-:-:S03]  /*11800*/  IADD3 R24, P2, R15, R13, RZ ;  /* 0x0000000d0f187210 */ /* 0x002fc60007f5e0ff */
[----:B------:R1:W-:Y:S04]  /*11810*/  STL [R1+0xd78], R25 ;  /* 0x000d781901007387 */ /* 0x0003e80000100800 */
[----:B------:R4:W-:Y:S01]  /*11820*/  STL [R1+0xd80], R24 ;  /* 0x000d801801007387 */ /* 0x0009e20000100800 */
[-C--:B-1----:R-:W-:Y:S02]  /*11830*/  LEA.HI.X.SX32 R25, R20, R2.reuse, 0x1, P0 ;  /* 0x0000000214197211 */ /* 0x082fe400000f0eff */
[-C--:B------:R-:W-:Y:S02]  /*11840*/  LEA.HI.X.SX32 R20, R15, R2.reuse, 0x1, P2 ;  /* 0x000000020f147211 */ /* 0x080fe400010f0eff */
[----:B----4-:R-:W-:Y:S01]  /*11850*/  LEA.HI.X.SX32 R24, R16, R2, 0x1, P1 ;  /* 0x0000000210187211 */ /* 0x010fe200008f0eff */
[----:B------:R-:W-:Y:S01]  /*11860*/  STL [R1+0xd64], R25 ;  /* 0x000d641901007387 */ /* 0x000fe20000100800 */
[-C--:B------:R-:W-:Y:S01]  /*11870*/  IADD3 R15, P0, R18, R13.reuse, RZ ;  /* 0x0000000d120f7210 */ /* 0x080fe20007f1e0ff */
[----:B--2---:R-:W-:Y:S01]  /*11880*/  IMAD R16, R21, 0x4, R7 ;  /* 0x0000000415107824 */ /* 0x004fe200078e0207 */
[----:B------:R-:W-:Y:S01]  /*11890*/  IADD3 R21, P2, R4, R13, RZ ;  /* 0x0000000d04157210 */ /* 0x000fe20007f5e0ff */
[----:B------:R1:W-:Y:S04]  /*118a0*/  STL [R1+0xd74], R24 ;  /* 0x000d741801007387 */ /* 0x0003e80000100800 */
[----:B------:R2:W-:Y:S04]  /*118b0*/  STL [R1+0xd7c], R20 ;  /* 0x000d7c1401007387 */ /* 0x0005e80000100800 */
[----:B------:R4:W-:Y:S01]  /*118c0*/  STL [R1+0xd88], R15 ;  /* 0x000d880f01007387 */ /* 0x0009e20000100800 */
[----:B-1----:R-:W-:-:S02]  /*118d0*/  CS2R R24, SRZ ;  /* 0x0000000000187805 */ /* 0x002fc4000001ff00 */
[----:B--2---:R-:W-:-:S04]  /*118e0*/  IADD3 R20, P1, R12, R13, RZ ;  /* 0x0000000d0c147210 */ /* 0x004fc80007f3e0ff */
[-C--:B------:R-:W-:Y:S01]  /*118f0*/  LEA.HI.X.SX32 R12, R12, R2.reuse, 0x1, P1 ;  /* 0x000000020c0c7211 */ /* 0x080fe200008f0eff */
[----:B------:R1:W-:Y:S01]  /*11900*/  STL [R1+0xd98], R20 ;  /* 0x000d981401007387 */ /* 0x0003e20000100800 */
[----:B----4-:R-:W-:Y:S02]  /*11910*/  IMAD R15, R22, 0x8, R16 ;  /* 0x00000008160f7824 */ /* 0x010fe400078e0210 */
[----:B------:R-:W-:Y:S01]  /*11920*/  IMAD R22, R3, 0x27, RZ ;  /* 0x0000002703167824 */ /* 0x000fe200078e02ff */
[----:B------:R2:W-:Y:S01]  /*11930*/  STL [R1+0xda0], R21 ;  /* 0x000da01501007387 */ /* 0x0005e20000100800 */
[-C--:B-1----:R-:W-:Y:S02]  /*11940*/  LEA.HI.X.SX32 R20, R18, R2.reuse, 0x1, P0 ;  /* 0x0000000212147211 */ /* 0x082fe400000f0eff */
[----:B------:R-:W-:Y:S01]  /*11950*/  LEA.HI.X.SX32 R18, R4, R2, 0x1, P2 ;  /* 0x0000000204127211 */ /* 0x000fe200010f0eff */
[----:B---3--:R-:W-:Y:S02]  /*11960*/  IMAD R4, R23, 0x4, R15 ;  /* 0x0000000417047824 */ /* 0x008fe400078e020f */
[----:B------:R1:W-:Y:S01]  /*11970*/  STL [R1+0xd84], R20 ;  /* 0x000d841401007387 */ /* 0x0003e20000100800 */
[----:B--2---:R-:W-:-:S02]  /*11980*/  IMAD R21, R3, 0x26, RZ ;  /* 0x0000002603157824 */ /* 0x004fc400078e02ff */
[----:B------:R-:W-:Y:S01]  /*11990*/  IMAD R23, R3, 0x28, RZ ;  /* 0x0000002803177824 */ /* 0x000fe200078e02ff */
[----:B------:R2:W-:Y:S04]  /*119a0*/  STL [R1+0xd94], R12 ;  /* 0x000d940c01007387 */ /* 0x0005e80000100800 */
[----:B------:R3:W-:Y:S01]  /*119b0*/  STL [R1+0xd9c], R18 ;  /* 0x000d9c1201007387 */ /* 0x0007e20000100800 */
[-C--:B-1----:R-:W-:Y:S02]  /*119c0*/  IADD3 R20, P1, R11, R13.reuse, RZ ;  /* 0x0000000d0b147210 */ /* 0x082fe40007f3e0ff */
[-C--:B--2---:R-:W-:Y:S02]  /*119d0*/  IADD3 R12, P0, R17, R13.reuse, RZ ;  /* 0x0000000d110c7210 */ /* 0x084fe40007f1e0ff */
[----:B---3--:R-:W-:-:S03]  /*119e0*/  IADD3 R18, P2, R7, R13, RZ ;  /* 0x0000000d07127210 */ /* 0x008fc60007f5e0ff */
[----:B------:R1:W-:Y:S04]  /*119f0*/  STL [R1+0xda8], R12 ;  /* 0x000da80c01007387 */ /* 0x0003e80000100800 */
[----:B------:R2:W-:Y:S04]  /*11a00*/  STL [R1+0xdb8], R20 ;  /* 0x000db81401007387 */ /* 0x0005e80000100800 */
[----:B------:R3:W-:Y:S01]  /*11a10*/  STL [R1+0xdec], R18 ;  /* 0x000dec1201007387 */ /* 0x0007e20000100800 */
[----:B-1----:R-:W-:Y:S01]  /*11a20*/  IMAD R12, R27, 0x4, R4 ;  /* 0x000000041b0c7824 */ /* 0x002fe200078e0204 */
[----:B------:R-:W-:-:S02]  /*11a30*/  CS2R R26, SRZ ;  /* 0x00000000001a7805 */ /* 0x000fc4000001ff00 */
[-C--:B--2---:R-:W-:Y:S02]  /*11a40*/  LEA.HI.X.SX32 R20, R17, R2.reuse, 0x1, P0 ;  /* 0x0000000211147211 */ /* 0x084fe400000f0eff */
[-C--:B------:R-:W-:Y:S02]  /*11a50*/  LEA.HI.X.SX32 R17, R7, R2.reuse, 0x1, P2 ;  /* 0x0000000207117211 */ /* 0x080fe400010f0eff */
[----:B---3--:R-:W-:Y:S01]  /*11a60*/  LEA.HI.X.SX32 R18, R11, R2, 0x1, P1 ;  /* 0x000000020b127211 */ /* 0x008fe200008f0eff */
[----:B------:R1:W-:Y:S01]  /*11a70*/  STL [R1+0xda4], R20 ;  /* 0x000da41401007387 */ /* 0x0003e20000100800 */
[----:B------:R-:W-:Y:S01]  /*11a80*/  IADD3 R7, P0, R16, R13, RZ ;  /* 0x0000000d10077210 */ /* 0x000fe20007f1e0ff */
[----:B0-----:R-:W-:Y:S02]  /*11a90*/  IMAD R11, R28, 0x8, R12 ;  /* 0x000000081c0b7824 */ /* 0x001fe400078e020c */
[----:B------:R0:W-:Y:S04]  /*11aa0*/  STL [R1+0xdb4], R18 ;  /* 0x000db41201007387 */ /* 0x0001e80000100800 */
[----:B------:R2:W-:Y:S01]  /*11ab0*/  STL [R1+0xdbc], R17 ;  /* 0x000dbc1101007387 */ /* 0x0005e20000100800 */
[----:B-1----:R-:W-:-:S03]  /*11ac0*/  IMAD R20, R3, 0x25, RZ ;  /* 0x0000002503147824 */ /* 0x002fc600078e02ff */
[----:B------:R1:W-:Y:S01]  /*11ad0*/  STL [R1+0xdf0], R7 ;  /* 0x000df00701007387 */ /* 0x0003e20000100800 */
[-C--:B0-----:R-:W-:Y:S02]  /*11ae0*/  IADD3 R18, P2, R4, R13.reuse, RZ ;  /* 0x0000000d04127210 */ /* 0x081fe40007f5e0ff */
[----:B--2---:R-:W-:Y:S01]  /*11af0*/  IADD3 R17, P1, R15, R13, RZ ;  /* 0x0000000d0f117210 */ /* 0x004fe20007f3e0ff */
[----:B-1----:R-:W-:-:S04]  /*11b00*/  IMAD R7, R29, 0x4, R11 ;  /* 0x000000041d077824 */ /* 0x002fc800078e020b */
[----:B------:R0:W-:Y:S01]  /*11b10*/  STL [R1+0xdf8], R17 ;  /* 0x000df81101007387 */ /* 0x0001e20000100800 */
[----:B------:R-:W-:-:S03]  /*11b20*/  CS2R R28, SRZ ;  /* 0x00000000001c7805 */ /* 0x000fc6000001ff00 */
[----:B------:R1:W-:Y:S01]  /*11b30*/  STL [R1+0xdfc], R18 ;  /* 0x000dfc1201007387 */ /* 0x0003e20000100800 */
[-C--:B0-----:R-:W-:Y:S02]  /*11b40*/  LEA.HI.X.SX32 R17, R16, R2.reuse, 0x1, P0 ;  /* 0x0000000210117211 */ /* 0x081fe400000f0eff */
[-C--:B------:R-:W-:Y:S02]  /*11b50*/  LEA.HI.X.SX32 R16, R15, R2.reuse, 0x1, P1 ;  /* 0x000000020f107211 */ /* 0x080fe400008f0eff */
[----:B------:R-:W-:Y:S01]  /*11b60*/  LEA.HI.X.SX32 R15, R4, R2, 0x1, P2 ;  /* 0x00000002040f7211 */ /* 0x000fe200010f0eff */
[----:B------:R-:W-:Y:S01]  /*11b70*/  IMAD R4, R33, 0x4, R7 ;  /* 0x0000000421047824 */ /* 0x000fe200078e0207 */
[----:B------:R0:W-:Y:S01]  /*11b80*/  STL [R1+0xdc0], R17 ;  /* 0x000dc01101007387 */ /* 0x0001e20000100800 */
[----:B-1----:R-:W-:Y:S01]  /*11b90*/  IMAD R18, R3, 0x24, RZ ;  /* 0x0000002403127824 */ /* 0x002fe200078e02ff */
[----:B------:R-:W-:Y:S02]  /*11ba0*/  CS2R R32, SRZ ;  /* 0x0000000000207805 */ /* 0x000fe4000001ff00 */
[----:B------:R1:W-:Y:S04]  /*11bb0*/  STL [R1+0xdc4], R16 ;  /* 0x000dc41001007387 */ /* 0x0003e80000100800 */
[----:B------:R2:W-:Y:S01]  /*11bc0*/  STL [R1+0xddc], R15 ;  /* 0x000ddc0f01007387 */ /* 0x0005e20000100800 */
[----:B0-----:R-:W-:-:S02]  /*11bd0*/  IADD3 R17, P0, R12, R13, RZ ;  /* 0x0000000d0c117210 */ /* 0x001fc40007f1e0ff */
[----:B-1----:R-:W-:-:S03]  /*11be0*/  IADD3 R16, P1, R11, R13, RZ ;  /* 0x0000000d0b107210 */ /* 0x002fc60007f3e0ff */
[----:B------:R0:W-:Y:S01]  /*11bf0*/  STL [R1+0xde0], R17 ;  /* 0x000de01101007387 */ /* 0x0001e20000100800 */
[-C--:B------:R-:W-:Y:S02]  /*11c00*/  LEA.HI.X.SX32 R12, R12, R2.reuse, 0x1, P0 ;  /* 0x000000020c0c7211 */ /* 0x080fe400000f0eff */
[-C--:B--2---:R-:W-:Y:S01]  /*11c10*/  IADD3 R15, P2, R7, R13.reuse, RZ ;  /* 0x0000000d070f7210 */ /* 0x084fe20007f5e0ff */
[----:B------:R1:W-:Y:S01]  /*11c20*/  STL [R1+0xde4], R16 ;  /* 0x000de41001007387 */ /* 0x0003e20000100800 */
[C---:B------:R-:W-:Y:S02]  /*11c30*/  IADD3 R13, P3, R4.reuse, R13, RZ ;  /* 0x0000000d040d7210 */ /* 0x040fe40007f7e0ff */
[-C--:B------:R-:W-:Y:S01]  /*11c40*/  LEA.HI.X.SX32 R11, R11, R2.reuse, 0x1, P1 ;  /* 0x000000020b0b7211 */ /* 0x080fe200008f0eff */
[----:B------:R2:W-:Y:S01]  /*11c50*/  STL [R1+0xde8], R15 ;  /* 0x000de80f01007387 */ /* 0x0005e20000100800 */
[-C--:B------:R-:W-:Y:S01]  /*11c60*/  LEA.HI.X.SX32 R7, R7, R2.reuse, 0x1, P2 ;  /* 0x0000000207077211 */ /* 0x080fe200010f0eff */
[----:B0-----:R-:W-:Y:S01]  /*11c70*/  IMAD R17, R3, 0x23, RZ ;  /* 0x0000002303117824 */ /* 0x001fe200078e02ff */
[----:B------:R-:W-:Y:S01]  /*11c80*/  LEA.HI.X.SX32 R2, R4, R2, 0x1, P3 ;  /* 0x0000000204027211 */ /* 0x000fe200018f0eff */
[----:B------:R0:W-:Y:S01]  /*11c90*/  STL [R1+0xdd8], R13 ;  /* 0x000dd80d01007387 */ /* 0x0001e20000100800 */
[----:B------:R-:W-:Y:S01]  /*11ca0*/  IMAD.MOV.U32 R4, RZ, RZ, 0x3f800000 ;  /* 0x3f800000ff047424 */ /* 0x000fe200078e00ff */
[----:B------:R-:W-:Y:S01]  /*11cb0*/  LOP3.LUT P0, RZ, R219, 0x1, RZ, 0xc0, !PT ;  /* 0x00000001dbff7812 */ /* 0x000fe2000780c0ff */
[C---:B-1----:R-:W-:Y:S01]  /*11cc0*/  IMAD R16, R3.reuse, 0x22, RZ ;  /* 0x0000002203107824 */ /* 0x042fe200078e02ff */
[----:B------:R1:W-:Y:S01]  /*11cd0*/  STL [R1+0xdc8], R12 ;  /* 0x000dc80c01007387 */ /* 0x0003e20000100800 */
[----:B------:R-:W-:Y:S01]  /*11ce0*/  IADD3 RZ, P1, R134, R6, RZ ;  /* 0x0000000686ff7210 */ /* 0x000fe20007f3e0ff */
[C---:B--2---:R-:W-:Y:S01]  /*11cf0*/  IMAD R15, R3.reuse, 0x21, RZ ;  /* 0x00000021030f7824 */ /* 0x044fe200078e02ff */
[----:B------:R-:W-:Y:S01]  /*11d00*/  SHF.R.S32.HI R134, RZ, 0x1f, R134 ;  /* 0x0000001fff867819 */ /* 0x000fe20000011486 */
[----:B------:R2:W-:Y:S01]  /*11d10*/  STL [R1+0xdcc], R11 ;  /* 0x000dcc0b01007387 */ /* 0x0005e20000100800 */
[----:B0-----:R-:W-:-:S03]  /*11d20*/  IMAD.SHL.U32 R13, R3, 0x20, RZ ;  /* 0x00000020030d7824 */ /* 0x001fc600078e00ff */
[----:B------:R0:W-:Y:S01]  /*11d30*/  STL [R1+0xdd0], R7 ;  /* 0x000dd00701007387 */ /* 0x0001e20000100800 */
[----:B------:R-:W-:Y:S02]  /*11d40*/  IMAD.X R136, R134, 0x1, R14, P1 ;  /* 0x0000000186887824 */ /* 0x000fe400008e060e */
[----:B------:R-:W-:Y:S01]  /*11d50*/  @P0 LOP3.LUT R0, R0, 0x100, RZ, 0xfc, !PT ;  /* 0x0000010000000812 */ /* 0x000fe200078efcff */
[----:B------:R3:W-:Y:S01]  /*11d60*/  STL [R1+0xdd4], R2 ;  /* 0x000dd40201007387 */ /* 0x0007e20000100800 */
[----:B-1----:R-:W-:Y:S02]  /*11d70*/  IMAD R12, R3, 0x1f, RZ ;  /* 0x0000001f030c7824 */ /* 0x002fe400078e02ff */
[----:B--2---:R-:W-:Y:S02]  /*11d80*/  IMAD.MOV.U32 R11, RZ, RZ, 0x3f800000 ;  /* 0x3f800000ff0b7424 */ /* 0x004fe400078e00ff */
[----:B0-----:R-:W-:Y:S02]  /*11d90*/  IMAD.MOV.U32 R7, RZ, RZ, -0x800000 ;  /* 0xff800000ff077424 */ /* 0x001fe400078e00ff */
[----:B---3--:R-:W-:Y:S01]  /*11da0*/  IMAD.U32 R2, RZ, RZ, UR10 ;  /* 0x0000000aff027e24 */ /* 0x008fe2000f8e00ff */
[----:B------:R-:W-:-:S02]  /*11db0*/  UIADD3.64 UR10, UR42, 0x4, URZ ;  /* 0x000000042a0a7897 */ /* 0x000fc4000fffe03f */
[----:B------:R-:W-:Y:S02]  /*11dc0*/  UIADD3.64 UR10, UR42, 0x200, URZ ;  /* 0x000002002a0a7897 */ /* 0x000fe4000fffe03f */
[----:B------:R0:W-:Y:S01]  /*11dd0*/  STL [R1+0x658], R2 ;  /* 0x0006580201007387 */ /* 0x0001e20000100800 */
[----:B------:R-:W-:-:S03]  /*11de0*/  UIADD3.64 UR10, UR42, 0x3fe, URZ ;  /* 0x000003fe2a0a7897 */ /* 0x000fc6000fffe03f */
[----:B------:R1:W-:Y:S04]  /*11df0*/  STL [R1+0x8a8], R7 ;  /* 0x0008a80701007387 */ /* 0x0003e80000100800 */
[----:B------:R-:W-:Y:S01]  /*11e00*/  STL [R1+0x8c4], R4 ;  /* 0x0008c40401007387 */ /* 0x000fe20000100800 */
[----:B0-----:R-:W-:-:S03]  /*11e10*/  IMAD.MOV.U32 R2, RZ, RZ, RZ ;  /* 0x000000ffff027224 */ /* 0x001fc600078e00ff */
[----:B------:R0:W-:Y:S01]  /*11e20*/  STL [R1+0x8c8], R11 ;  /* 0x0008c80b01007387 */ /* 0x0001e20000100800 */
[----:B-1----:R-:W-:-:S05]  /*11e30*/  IMAD.MOV.U32 R7, RZ, RZ, 0x3f800000 ;  /* 0x3f800000ff077424 */ /* 0x002fca00078e00ff */
[----:B------:R1:W-:Y:S01]  /*11e40*/  STL [R1+0x8cc], R7 ;  /* 0x0008cc0701007387 */ /* 0x0003e20000100800 */
[----:B0-----:R-:W-:-:S03]  /*11e50*/  IMAD.MOV.U32 R11, RZ, RZ, -0x800000 ;  /* 0xff800000ff0b7424 */ /* 0x001fc600078e00ff */
[----:B------:R0:W-:Y:S04]  /*11e60*/  STL [R1+0x8c0], R4 ;  /* 0x0008c00401007387 */ /* 0x0001e80000100800 */
[----:B------:R2:W-:Y:S01]  /*11e70*/  STL [R1+0x8a4], R11 ;  /* 0x0008a40b01007387 */ /* 0x0005e20000100800 */
[----:B-1----:R-:W-:Y:S02]  /*11e80*/  IMAD.MOV.U32 R7, RZ, RZ, -0x800000 ;  /* 0xff800000ff077424 */ /* 0x002fe400078e00ff */
[----:B0-----:R-:W-:-:S03]  /*11e90*/  IMAD.MOV.U32 R4, RZ, RZ, -0x800000 ;  /* 0xff800000ff047424 */ /* 0x001fc600078e00ff */
[----:B------:R0:W-:Y:S01]  /*11ea0*/  STL [R1+0x8b0], R7 ;  /* 0x0008b00701007387 */ /* 0x0001e20000100800 */
[----:B--2---:R-:W-:-:S03]  /*11eb0*/  IMAD R11, R3, 0x1e, RZ ;  /* 0x0000001e030b7824 */ /* 0x004fc600078e02ff */
[----:B------:R-:W-:Y:S04]  /*11ec0*/  STL [R1+0x400], RZ ;  /* 0x000400ff01007387 */ /* 0x000fe80000100800 */
[----:B------:R1:W-:Y:S01]  /*11ed0*/  STL [R1+0x8ac], R4 ;  /* 0x0008ac0401007387 */ /* 0x0003e20000100800 */
[-C--:B------:R-:W-:Y:S01]  /*11ee0*/  IADD3 RZ, P1, R11, R5.reuse, RZ ;  /* 0x000000050bff7210 */ /* 0x080fe20007f3e0ff */
[----:B0-----:R-:W-:Y:S02]  /*11ef0*/  IMAD R7, R3, 0x1c, RZ ;  /* 0x0000001c03077824 */ /* 0x001fe400078e02ff */
[----:B------:R-:W-:Y:S03]  /*11f00*/  STL [R1+0x404], RZ ;  /* 0x000404ff01007387 */ /* 0x000fe60000100800 */
[CC--:B------:R-:W-:Y:S01]  /*11f10*/  IADD3 RZ, P2, R7.reuse, R5.reuse, RZ ;  /* 0x0000000507ff7210 */ /* 0x0c0fe20007f5e0ff */
[----:B------:R-:W-:Y:S01]  /*11f20*/  STL [R1+0x408], RZ ;  /* 0x000408ff01007387 */ /* 0x000fe20000100800 */
[-C--:B------:R-:W-:Y:S01]  /*11f30*/  IADD3 RZ, P3, R7, R6.reuse, RZ ;  /* 0x0000000607ff7210 */ /* 0x080fe20007f7e0ff */
[----:B-1----:R-:W-:Y:S01]  /*11f40*/  IMAD R4, R3, 0x1d, RZ ;  /* 0x0000001d03047824 */ /* 0x002fe200078e02ff */
[----:B------:R-:W-:Y:S01]  /*11f50*/  SHF.R.S32.HI R7, RZ, 0x1f, R7 ;  /* 0x0000001fff077819 */ /* 0x000fe20000011407 */
[----:B------:R-:W-:Y:S03]  /*11f60*/  STL [R1+0x40c], RZ ;  /* 0x00040cff01007387 */ /* 0x000fe60000100800 */
[C---:B------:R-:W-:Y:S01]  /*11f70*/  IADD3 RZ, P4, R4.reuse, R5, RZ ;  /* 0x0000000504ff7210 */ /* 0x040fe20007f9e0ff */
[----:B------:R-:W-:Y:S01]  /*11f80*/  STL [R1+0x410], RZ ;  /* 0x000410ff01007387 */ /* 0x000fe20000100800 */
[----:B------:R-:W-:Y:S01]  /*11f90*/  IMAD.X R134, R7, 0x1, R10, P2 ;  /* 0x0000000107867824 */ /* 0x000fe200010e060a */
[----:B------:R-:W-:-:S02]  /*11fa0*/  IADD3 RZ, P0, R4, R6, RZ ;  /* 0x0000000604ff7210 */ /* 0x000fc40007f1e0ff */
[----:B------:R-:W-:Y:S01]  /*11fb0*/  STL [R1+0x414], RZ ;  /* 0x000414ff01007387 */ /* 0x000fe20000100800 */
[----:B------:R-:W-:Y:S02]  /*11fc0*/  SHF.R.S32.HI R4, RZ, 0x1f, R4 ;  /* 0x0000001fff047819 */ /* 0x000fe40000011404 */
[----:B------:R-:W-:Y:S01]  /*11fd0*/  IADD3 RZ, P2, R11, R6, RZ ;  /* 0x000000060bff7210 */ /* 0x000fe20007f5e0ff */
[----:B------:R-:W-:Y:S01]  /*11fe0*/  STL [R1+0x418], RZ ;  /* 0x000418ff01007387 */ /* 0x000fe20000100800 */
[----:B------:R-:W-:-:S03]  /*11ff0*/  SHF.R.S32.HI R11, RZ, 0x1f, R11 ;  /* 0x0000001fff0b7819 */ /* 0x000fc6000001140b */
[----:B------:R-:W-:Y:S04]  /*12000*/  STL [R1+0x41c], RZ ;  /* 0x00041cff01007387 */ /* 0x000fe80000100800 */
        /* <DEDUP_REMOVED lines=248> */
[----:B------:R-:W-:Y:S04]  /*12f90*/  STL [R1], RZ ;  /* 0x000000ff01007387 */ /* 0x000fe80000100800 */
        /* <DEDUP_REMOVED lines=127> */
[----:B------:R0:W-:Y:S04]  /*13790*/  STL [R1+0x8f0], R136 ;  /* 0x0008f08801007387 */ /* 0x0001e80000100800 */
[----:B------:R1:W-:Y:S01]  /*137a0*/  STL [R1+0x8f4], R134 ;  /* 0x0008f48601007387 */ /* 0x0003e20000100800 */
[----:B0-----:R-:W-:Y:S01]  /*137b0*/  CS2R R136, SRZ ;  /* 0x0000000000887805 */ /* 0x001fe2000001ff00 */
[----:B-1----:R-:W-:Y:S01]  /*137c0*/  IMAD.X R134, R7, 0x1, R14, P3 ;  /* 0x0000000107867824 */ /* 0x002fe200018e060e */
[----:B------:R-:W-:Y:S01]  /*137d0*/  IADD3 RZ, P3, R12, R5, RZ ;  /* 0x000000050cff7210 */ /* 0x000fe20007f7e0ff */
[----:B------:R-:W-:Y:S01]  /*137e0*/  IMAD.X R7, R4, 0x1, R10, P4 ;  /* 0x0000000104077824 */ /* 0x000fe200020e060a */
[----:B------:R-:W-:-:S02]  /*137f0*/  IADD3 RZ, P4, R12, R6, RZ ;  /* 0x000000060cff7210 */ /* 0x000fc40007f9e0ff */
[----:B------:R-:W-:Y:S01]  /*13800*/  STL [R1+0x8f8], R134 ;  /* 0x0008f88601007387 */ /* 0x000fe20000100800 */
[----:B------:R-:W-:-:S03]  /*13810*/  SHF.R.S32.HI R12, RZ, 0x1f, R12 ;  /* 0x0000001fff0c7819 */ /* 0x000fc6000001140c */
[----:B------:R0:W-:Y:S02]  /*13820*/  STL [R1+0x8fc], R7 ;  /* 0x0008fc0701007387 */ /* 0x0001e40000100800 */
[----:B0-----:R-:W-:Y:S01]  /*13830*/  IMAD.X R7, R4, 0x1, R14, P0 ;  /* 0x0000000104077824 */ /* 0x001fe200000e060e */
[----:B------:R-:W-:Y:S01]  /*13840*/  IADD3 RZ, P0, R13, R5, RZ ;  /* 0x000000050dff7210 */ /* 0x000fe20007f1e0ff */
[----:B------:R-:W-:Y:S01]  /*13850*/  IMAD.X R4, R11, 0x1, R10, P1 ;  /* 0x000000010b047824 */ /* 0x000fe200008e060a */
[----:B------:R-:W-:Y:S02]  /*13860*/  IADD3 RZ, P1, R13, R6, RZ ;  /* 0x000000060dff7210 */ /* 0x000fe40007f3e0ff */
[----:B------:R0:W-:Y:S01]  /*13870*/  STL [R1+0x900], R7 ;  /* 0x0009000701007387 */ /* 0x0001e20000100800 */
[----:B------:R-:W-:-:S03]  /*13880*/  SHF.R.S32.HI R13, RZ, 0x1f, R13 ;  /* 0x0000001fff0d7819 */ /* 0x000fc6000001140d */
[----:B------:R1:W-:Y:S01]  /*13890*/  STL [R1+0x904], R4 ;  /* 0x0009040401007387 */ /* 0x0003e20000100800 */
[----:B0-----:R-:W-:Y:S01]  /*138a0*/  IMAD.X R7, R11, 0x1, R14, P2 ;  /* 0x000000010b077824 */ /* 0x001fe200010e060e */
[----:B------:R-:W-:Y:S01]  /*138b0*/  IADD3 RZ, P2, R15, R5, RZ ;  /* 0x000000050fff7210 */ /* 0x000fe20007f5e0ff */
[----:B-1----:R-:W-:-:S03]  /*138c0*/  IMAD.X R4, R12, 0x1, R10, P3 ;  /* 0x000000010c047824 */ /* 0x002fc600018e060a */
[----:B------:R0:W-:Y:S01]  /*138d0*/  STL [R1+0x908], R7 ;  /* 0x0009080701007387 */ /* 0x0001e20000100800 */
[-C--:B------:R-:W-:Y:S02]  /*138e0*/  IADD3 RZ, P3, R15, R6.reuse, RZ ;  /* 0x000000060fff7210 */ /* 0x080fe40007f7e0ff */
[----:B------:R-:W-:Y:S01]  /*138f0*/  SHF.R.S32.HI R15, RZ, 0x1f, R15 ;  /* 0x0000001fff0f7819 */ /* 0x000fe2000001140f */
[----:B------:R1:W-:Y:S01]  /*13900*/  STL [R1+0x90c], R4 ;  /* 0x00090c0401007387 */ /* 0x0003e20000100800 */
[----:B0-----:R-:W-:Y:S01]  /*13910*/  IMAD.X R7, R12, 0x1, R14, P4 ;  /* 0x000000010c077824 */ /* 0x001fe200020e060e */
[C---:B------:R-:W-:Y:S01]  /*13920*/  IADD3 RZ, P4, R16.reuse, R5, RZ ;  /* 0x0000000510ff7210 */ /* 0x040fe20007f9e0ff */
[----:B------:R-:W-:Y:S02]  /*13930*/  IMAD.U32 R12, RZ, RZ, UR8 ;  /* 0x00000008ff0c7e24 */ /* 0x000fe4000f8e00ff */
[----:B-1----:R-:W-:Y:S01]  /*13940*/  IMAD.X R4, R13, 0x1, R10, P0 ;  /* 0x000000010d047824 */ /* 0x002fe200000e060a */
[----:B------:R0:W-:Y:S01]  /*13950*/  STL [R1+0x910], R7 ;  /* 0x0009100701007387 */ /* 0x0001e20000100800 */
[----:B------:R-:W-:-:S02]  /*13960*/  IADD3 RZ, P0, R16, R6, RZ ;  /* 0x0000000610ff7210 */ /* 0x000fc40007f1e0ff */
[----:B------:R-:W-:Y:S01]  /*13970*/  SHF.R.S32.HI R16, RZ, 0x1f, R16 ;  /* 0x0000001fff107819 */ /* 0x000fe20000011410 */
[----:B------:R1:W-:Y:S01]  /*13980*/  STL [R1+0x914], R4 ;  /* 0x0009140401007387 */ /* 0x0003e20000100800 */
[----:B0-----:R-:W-:Y:S01]  /*13990*/  IMAD.X R7, R13, 0x1, R14, P1 ;  /* 0x000000010d077824 */ /* 0x001fe200008e060e */
[-C--:B------:R-:W-:Y:S01]  /*139a0*/  IADD3 RZ, P1, R17, R5.reuse, RZ ;  /* 0x0000000511ff7210 */ /* 0x080fe20007f3e0ff */
[----:B------:R-:W-:Y:S01]  /*139b0*/  IMAD.U32 R13, RZ, RZ, UR9 ;  /* 0x00000009ff0d7e24 */ /* 0x000fe2000f8e00ff */
[----:B------:R-:W-:Y:S01]  /*139c0*/  UIADD3.64 UR8, UR8, 0x400, URZ ;  /* 0x0000040008087897 */ /* 0x000fe2000fffe03f */
[----:B-1----:R-:W-:Y:S01]  /*139d0*/  IMAD.X R4, R15, 0x1, R10, P2 ;  /* 0x000000010f047824 */ /* 0x002fe200010e060a */
[----:B------:R0:W-:Y:S01]  /*139e0*/  STL [R1+0x918], R7 ;  /* 0x0009180701007387 */ /* 0x0001e20000100800 */
[----:B------:R-:W-:Y:S02]  /*139f0*/  IADD3 RZ, P2, R17, R6, RZ ;  /* 0x0000000611ff7210 */ /* 0x000fe40007f5e0ff */
[----:B------:R-:W-:Y:S01]  /*13a00*/  SHF.R.S32.HI R17, RZ, 0x1f, R17 ;  /* 0x0000001fff117819 */ /* 0x000fe20000011411 */
[----:B------:R1:W-:Y:S01]  /*13a10*/  STL [R1+0x91c], R4 ;  /* 0x00091c0401007387 */ /* 0x0003e20000100800 */
[----:B0-----:R-:W-:Y:S01]  /*13a20*/  IMAD.X R7, R15, 0x1, R14, P3 ;  /* 0x000000010f077824 */ /* 0x001fe200018e060e */
[----:B------:R-:W-:Y:S01]  /*13a30*/  IADD3 RZ, P3, R18, R5, RZ ;  /* 0x0000000512ff7210 */ /* 0x000fe20007f7e0ff */
[----:B-1----:R-:W-:-:S03]  /*13a40*/  IMAD.X R4, R16, 0x1, R10, P4 ;  /* 0x0000000110047824 */ /* 0x002fc600020e060a */
        /* <DEDUP_REMOVED lines=54> */
[----:B------:R-:W-:Y:S02]  /*13db0*/  IADD3 RZ, P4, R114, R5, RZ ;  /* 0x0000000572ff7210 */ /* 0x000fe40007f9e0ff */
[----:B------:R-:W-:Y:S01]  /*13dc0*/  CS2R R110, SRZ ;  /* 0x00000000006e7805 */ /* 0x000fe2000001ff00 */
[----:B-1----:R-:W-:Y:S01]  /*13dd0*/  IMAD.X R4, R112, 0x1, R10, P0 ;  /* 0x0000000170047824 */ /* 0x002fe200000e060a */
[----:B------:R0:W-:Y:S01]  /*13de0*/  STL [R1+0x960], R7 ;  /* 0x0009600701007387 */ /* 0x0001e20000100800 */
[----:B------:R-:W-:-:S02]  /*13df0*/  IADD3 RZ, P0, R114, R6, RZ ;  /* 0x0000000672ff7210 */ /* 0x000fc40007f1e0ff */
        /* <DEDUP_REMOVED lines=125> */
[----:B------:R-:W-:Y:S01]  /*145d0*/  STL [R1+0x9e8], R7 ;  /* 0x0009e80701007387 */ /* 0x000fe20000100800 */
[----:B------:R-:W-:Y:S02]  /*145e0*/  IADD3 RZ, P4, R131, R6, RZ ;  /* 0x0000000683ff7210 */ /* 0x000fe40007f9e0ff */
[----:B------:R-:W-:Y:S01]  /*145f0*/  SHF.R.S32.HI R131, RZ, 0x1f, R131 ;  /* 0x0000001fff837819 */ /* 0x000fe20000011483 */
[----:B------:R0:W-:Y:S04]  /*14600*/  STL [R1+0x9ec], R4 ;  /* 0x0009ec0401007387 */ /* 0x0001e80000100800 */
[--C-:B------:R-:W-:Y:S02]  /*14610*/  IMAD.X R11, R131, 0x1, R14.reuse, P4 ;  /* 0x00000001830b7824 */ /* 0x100fe400020e060e */
[----:B0-----:R-:W-:Y:S01]  /*14620*/  IMAD.X R4, R129, 0x1, R14, P0 ;  /* 0x0000000181047824 */ /* 0x001fe200000e060e */
[----:B------:R-:W-:-:S02]  /*14630*/  IADD3 RZ, P0, R132, R5, RZ ;  /* 0x0000000584ff7210 */ /* 0x000fc40007f1e0ff */
[----:B------:R-:W-:Y:S02]  /*14640*/  CS2R R128, SRZ ;  /* 0x0000000000807805 */ /* 0x000fe4000001ff00 */
[----:B------:R0:W-:Y:S02]  /*14650*/  STL [R1+0x9f0], R4 ;  /* 0x0009f00401007387 */ /* 0x0001e40000100800 */
[----:B0-----:R-:W-:Y:S01]  /*14660*/  IMAD.X R4, R130, 0x1, R10, P1 ;  /* 0x0000000182047824 */ /* 0x001fe200008e060a */
[----:B------:R-:W-:Y:S02]  /*14670*/  IADD3 RZ, P1, R132, R6, RZ ;  /* 0x0000000684ff7210 */ /* 0x000fe40007f3e0ff */
[----:B------:R-:W-:Y:S02]  /*14680*/  SHF.R.S32.HI R132, RZ, 0x1f, R132 ;  /* 0x0000001fff847819 */ /* 0x000fe40000011484 */
[----:B------:R0:W-:Y:S03]  /*14690*/  STL [R1+0x9f4], R4 ;  /* 0x0009f40401007387 */ /* 0x0001e60000100800 */
[----:B------:R-:W-:-:S02]  /*146a0*/  IMAD.X R7, R132, 0x1, R10, P0 ;  /* 0x0000000184077824 */ /* 0x000fc400000e060a */
[----:B0-----:R-:W-:Y:S01]  /*146b0*/  IMAD.X R4, R130, 0x1, R14, P2 ;  /* 0x0000000182047824 */ /* 0x001fe200010e060e */
[----:B------:R-:W-:-:S04]  /*146c0*/  IADD3 RZ, P2, R133, R5, RZ ;  /* 0x0000000585ff7210 */ /* 0x000fc80007f5e0ff */
[----:B------:R0:W-:Y:S02]  /*146d0*/  STL [R1+0x9f8], R4 ;  /* 0x0009f80401007387 */ /* 0x0001e40000100800 */
[----:B0-----:R-:W-:Y:S01]  /*146e0*/  IMAD.X R4, R131, 0x1, R10, P3 ;  /* 0x0000000183047824 */ /* 0x001fe200018e060a */
[----:B------:R-:W-:Y:S02]  /*146f0*/  IADD3 RZ, P3, R133, R6, RZ ;  /* 0x0000000685ff7210 */ /* 0x000fe40007f7e0ff */
[----:B------:R-:W-:Y:S02]  /*14700*/  CS2R R130, SRZ ;  /* 0x0000000000827805 */ /* 0x000fe4000001ff00 */
[----:B------:R-:W-:Y:S01]  /*14710*/  SHF.R.S32.HI R133, RZ, 0x1f, R133 ;  /* 0x0000001fff857819 */ /* 0x000fe20000011485 */
[----:B------:R0:W-:Y:S04]  /*14720*/  STL [R1+0x9fc], R4 ;  /* 0x0009fc0401007387 */ /* 0x0001e80000100800 */
[----:B------:R1:W-:Y:S04]  /*14730*/  STL [R1+0xa00], R11 ;  /* 0x000a000b01007387 */ /* 0x0003e80000100800 */
[----:B------:R2:W-:Y:S01]  /*14740*/  STL [R1+0xa04], R7 ;  /* 0x000a040701007387 */ /* 0x0005e20000100800 */
[----:B0-----:R-:W-:-:S02]  /*14750*/  LOP3.LUT R4, R135, 0x7f, R219, 0x78, !PT ;  /* 0x0000007f87047812 */ /* 0x001fc400078e78db */
[----:B------:R-:W-:Y:S01]  /*14760*/  CS2R R134, SRZ ;  /* 0x0000000000867805 */ /* 0x000fe2000001ff00 */
[----:B-1----:R-:W-:Y:S02]  /*14770*/  IMAD.X R11, R132, 0x1, R14, P1 ;  /* 0x00000001840b7824 */ /* 0x002fe400008e060e */
[----:B--2---:R-:W-:-:S03]  /*14780*/  IMAD.X R7, R133, 0x1, R10, P2 ;  /* 0x0000000185077824 */ /* 0x004fc600010e060a */
[----:B------:R0:W-:Y:S04]  /*14790*/  STL [R1+0xa08], R11 ;  /* 0x000a080b01007387 */ /* 0x0001e80000100800 */
[----:B------:R1:W-:Y:S04]  /*147a0*/  STL [R1+0xa0c], R7 ;  /* 0x000a0c0701007387 */ /* 0x0003e80000100800 */
[----:B------:R2:W-:Y:S01]  /*147b0*/  STL.64 [R1+0x8d0], R12 ;  /* 0x0008d00c01007387 */ /* 0x0005e20000100a00 */
[C---:B0-----:R-:W-:Y:S02]  /*147c0*/  LOP3.LUT R11, R8.reuse, 0x10, RZ, 0x3c, !PT ;  /* 0x00000010080b7812 */ /* 0x041fe400078e3cff */
[----:B------:R-:W-:Y:S01]  /*147d0*/  LOP3.LUT R11, R8, 0x40, RZ, 0x3c, !PT ;  /* 0x00000040080b7812 */ /* 0x000fe200078e3cff */
[----:B-1----:R-:W-:Y:S01]  /*147e0*/  IMAD.X R7, R133, 0x1, R14, P3 ;  /* 0x0000000185077824 */ /* 0x002fe200018e060e */
[----:B------:R-:W-:-:S02]  /*147f0*/  CS2R R132, SRZ ;  /* 0x0000000000847805 */ /* 0x000fc4000001ff00 */
[----:B------:R-:W-:Y:S02]  /*14800*/  LOP3.LUT R11, R8, 0x70, RZ, 0x3c, !PT ;  /* 0x00000070080b7812 */ /* 0x000fe400078e3cff */
[----:B------:R0:W-:Y:S01]  /*14810*/  STL [R1+0xa10], R7 ;  /* 0x000a100701007387 */ /* 0x0001e20000100800 */
[----:B--2---:R-:W-:Y:S02]  /*14820*/  IMAD.U32 R12, RZ, RZ, UR12 ;  /* 0x0000000cff0c7e24 */ /* 0x004fe4000f8e00ff */
[----:B------:R-:W-:-:S05]  /*14830*/  IMAD.U32 R13, RZ, RZ, UR13 ;  /* 0x0000000dff0d7e24 */ /* 0x000fca000f8e00ff */
[----:B------:R1:W-:Y:S01]  /*14840*/  STL.64 [R1+0x8e0], R12 ;  /* 0x0008e00c01007387 */ /* 0x0003e20000100a00 */
[C---:B0-----:R-:W-:Y:S02]  /*14850*/  LOP3.LUT R7, R8.reuse, 0x20, RZ, 0x3c, !PT ;  /* 0x0000002008077812 */ /* 0x041fe400078e3cff */
[----:B------:R-:W-:Y:S02]  /*14860*/  LOP3.LUT R7, R8, 0x50, RZ, 0x3c, !PT ;  /* 0x0000005008077812 */ /* 0x000fe400078e3cff */
[----:B------:R-:W-:Y:S01]  /*14870*/  LOP3.LUT R7, R4, 0x20, RZ, 0x3c, !PT ;  /* 0x0000002004077812 */ /* 0x000fe200078e3cff */
[----:B-1----:R-:W-:Y:S01]  /*14880*/  IMAD.U32 R12, RZ, RZ, UR8 ;  /* 0x00000008ff0c7e24 */ /* 0x002fe2000f8e00ff */
[----:B------:R-:W-:Y:S01]  /*14890*/  UMOV UR8, UR50 ;  /* 0x0000003200087c82 */ /* 0x000fe20008000000 */
[----:B------:R-:W-:Y:S01]  /*148a0*/  IMAD.U32 R13, RZ, RZ, UR9 ;  /* 0x00000009ff0d7e24 */ /* 0x000fe2000f8e00ff */
[----:B------:R-:W-:-:S04]  /*148b0*/  UMOV UR9, 0x80000020 ;  /* 0x8000002000097882 */ /* 0x000fc80000000000 */
[----:B------:R0:W-:Y:S02]  /*148c0*/  STL.64 [R1+0x8d8], R12 ;  /* 0x0008d80c01007387 */ /* 0x0001e40000100a00 */
[C---:B0-----:R-:W-:Y:S01]  /*148d0*/  LOP3.LUT R12, R8.reuse, 0x30, RZ, 0x3c, !PT ;  /* 0x00000030080c7812 */ /* 0x041fe200078e3cff */
[----:B------:R-:W-:Y:S01]  /*148e0*/  IMAD.U32 R13, RZ, RZ, UR9 ;  /* 0x00000009ff0d7e24 */ /* 0x000fe2000f8e00ff */
[----:B------:R-:W-:Y:S01]  /*148f0*/  LOP3.LUT R12, R8, 0x60, RZ, 0x3c, !PT ;  /* 0x00000060080c7812 */ /* 0x000fe200078e3cff */
[----:B------:R-:W-:-:S05]  /*14900*/  IMAD.U32 R12, RZ, RZ, UR8 ;  /* 0x00000008ff0c7e24 */ /* 0x000fca000f8e00ff */
[----:B------:R0:W-:Y:S02]  /*14910*/  STL.64 [R1+0x8e8], R12 ;  /* 0x0008e80c01007387 */ /* 0x0001e40000100a00 */
.L_x_1:
[----:B------:R-:W2:Y:S04]  /*14920*/  LDL R159, [R1+0x8f4] ;  /* 0x0008f400019f7983 */ /* 0x000ea80000100800 */
[----:B------:R-:W3:Y:S04]  /*14930*/  LDL R158, [R1+0x8f8] ;  /* 0x0008f800019e7983 */ /* 0x000ee80000100800 */
[----:B------:R-:W4:Y:S04]  /*14940*/  LDL R157, [R1+0x8fc] ;  /* 0x0008fc00019d7983 */ /* 0x000f280000100800 */
[----:B------:R-:W4:Y:S04]  /*14950*/  LDL R156, [R1+0x900] ;  /* 0x00090000019c7983 */ /* 0x000f280000100800 */
[----:B------:R-:W4:Y:S04]  /*14960*/  LDL R155, [R1+0x904] ;  /* 0x00090400019b7983 */ /* 0x000f280000100800 */
[----:B------:R-:W4:Y:S01]  /*14970*/  LDL R154, [R1+0x908] ;  /* 0x00090800019a7983 */ /* 0x000f220000100800 */
[----:B------:R-:W-:Y:S01]  /*14980*/  SHF.R.S32.HI R11, RZ, 0x1f, R2 ;  /* 0x0000001fff0b7819 */ /* 0x000fe20000011402 */
[----:B------:R-:W-:Y:S01]  /*14990*/  IMAD.SHL.U32 R18, R3, 0x2, RZ ;  /* 0x0000000203127824 */ /* 0x000fe200078e00ff */
[----:B0----5:R-:W-:Y:S01]  /*149a0*/  IADD3 R12, P0, R2, R5, RZ ;  /* 0x00000005020c7210 */ /* 0x021fe20007f1e0ff */
[----:B------:R-:W-:Y:S01]  /*149b0*/  STL [R1+0x1a94], R7 ;  /* 0x001a940701007387 */ /* 0x000fe20000100800 */
[----:B------:R-:W-:-:S03]  /*149c0*/  IADD3 R20, P2, R5, R3, RZ ;  /* 0x0000000305147210 */ /* 0x000fc60007f5e0ff */
[----:B------:R0:W-:Y:S01]  /*149d0*/  STL [R1+0x1a90], R19 ;  /* 0x001a901301007387 */ /* 0x0001e20000100800 */
[----:B------:R-:W-:-:S03]  /*149e0*/  IMAD.X R13, R11, 0x1, R10, P0 ;  /* 0x000000010b0d7824 */ /* 0x000fc600000e060a */
[----:B------:R1:W-:Y:S01]  /*149f0*/  STL.64 [R1+0x1798], R150 ;  /* 0x0017989601007387 */ /* 0x0003e20000100a00 */
[----:B------:R-:W-:Y:S02]  /*14a00*/  SHF.R.S32.HI R17, RZ, 0x1f, R3 ;  /* 0x0000001fff117819 */ /* 0x000fe40000011403 */
[----:B------:R-:W-:Y:S01]  /*14a10*/  IADD3 R16, P3, R6, R3, RZ ;  /* 0x0000000306107210 */ /* 0x000fe20007f7e0ff */
[----:B------:R-:W-:Y:S01]  /*14a20*/  STL.64 [R1+0x1790], R148 ;  /* 0x0017909401007387 */ /* 0x000fe20000100a00 */
[C---:B------:R-:W-:Y:S02]  /*14a30*/  IADD3 R22, P1, R2.reuse, R6, RZ ;  /* 0x0000000602167210 */ /* 0x040fe40007f3e0ff */
[----:B------:R-:W-:Y:S01]  /*14a40*/  SHF.R.S32.HI R15, RZ, 0x1f, R18 ;  /* 0x0000001fff0f7819 */ /* 0x000fe20000011412 */
[----:B------:R-:W-:Y:S01]  /*14a50*/  STL.64 [R1+0x1788], R146 ;  /* 0x0017889201007387 */ /* 0x000fe20000100a00 */
[C---:B------:R-:W-:Y:S02]  /*14a60*/  IMAD.SHL.U32 R153, R3.reuse, 0x4, RZ ;  /* 0x0000000403997824 */ /* 0x040fe400078e00ff */
[----:B------:R-:W-:Y:S01]  /*14a70*/  IMAD R152, R3, 0x6, RZ ;  /* 0x0000000603987824 */ /* 0x000fe200078e02ff */
[----:B------:R-:W-:Y:S01]  /*14a80*/  STL.64 [R1+0x1780], R144 ;  /* 0x0017809001007387 */ /* 0x000fe20000100a00 */
[----:B------:R-:W-:Y:S01]  /*14a90*/  IADD3 R20, P0, R2, R20, RZ ;  /* 0x0000001402147210 */ /* 0x000fe20007f1e0ff */
[----:B------:R-:W-:Y:S01]  /*14aa0*/  UMOV UR49, 0x40000040 ;  /* 0x4000004000317882 */ /* 0x000fe20000000000 */
[----:B0-----:R-:W-:Y:S01]  /*14ab0*/  MOV R19, UR39 ;  /* 0x0000002700137c02 */ /* 0x001fe20008000f00 */
[----:B------:R-:W-:Y:S01]  /*14ac0*/  STL.64 [R1+0x1778], R142 ;  /* 0x0017788e01007387 */ /* 0x000fe20000100a00 */
[----:B------:R-:W-:-:S02]  /*14ad0*/  MOV R7, UR38 ;  /* 0x0000002600077c02 */ /* 0x000fc40008000f00 */
[----:B-1----:R-:W-:Y:S01]  /*14ae0*/  MOV R150, UR35 ;  /* 0x0000002300967c02 */ /* 0x002fe20008000f00 */
[----:B------:R-:W-:Y:S01]  /*14af0*/  STL.64 [R1+0x1770], R140 ;  /* 0x0017708c01007387 */ /* 0x000fe20000100a00 */
[----:B------:R-:W-:-:S03]  /*14b00*/  MOV R151, UR34 ;  /* 0x0000002200977c02 */ /* 0x000fc60008000f00 */
[----:B------:R-:W-:Y:S04]  /*14b10*/  STL.64 [R1+0x1768], R138 ;  /* 0x0017688a01007387 */ /* 0x000fe80000100a00 */
[----:B------:R-:W-:Y:S04]  /*14b20*/  STL.64 [R1+0x1760], R136 ;  /* 0x0017608801007387 */ /* 0x000fe80000100a00 */
[----:B------:R-:W-:Y:S04]  /*14b30*/  STL.64 [R1+0x1758], R134 ;  /* 0x0017588601007387 */ /* 0x000fe80000100a00 */
[----:B------:R-:W-:Y:S04]  /*14b40*/  STL.64 [R1+0x1750], R132 ;  /* 0x0017508401007387 */ /* 0x000fe80000100a00 */
[----:B------:R-:W-:Y:S04]  /*14b50*/  STL.64 [R1+0x1748], R130 ;  /* 0x0017488201007387 */ /* 0x000fe80000100a00 */
[----:B------:R0:W-:Y:S01]  /*14b60*/  STL.64 [R1+0x1740], R128 ;  /* 0x0017408001007387 */ /* 0x0001e20000100a00 */
[----:B------:R-:W-:-:S03]  /*14b70*/  IMAD.X R23, R11, 0x1, R14, P1 ;  /* 0x000000010b177824 */ /* 0x000fc600008e060e */
[----:B------:R-:W-:Y:S04]  /*14b80*/  STL.64 [R1+0x1738], R126 ;  /* 0x0017387e01007387 */ /* 0x000fe80000100a00 */
[----:B------:R-:W-:Y:S04]  /*14b90*/  STL.64 [R1+0x1730], R124 ;  /* 0x0017307c01007387 */ /* 0x000fe80000100a00 */
[----:B0-----:R0:W4:Y:S04]  /*14ba0*/  LDG.E.U8 R128, desc[UR6][R12.64] ;  /* 0x000000060c807981 */ /* 0x001128000c1e1100 */
[----:B------:R1:W4:Y:S04]  /*14bb0*/  LDG.E.U8 R129, desc[UR6][R22.64] ;  /* 0x0000000616817981 */ /* 0x000328000c1e1100 */
[----:B------:R-:W-:Y:S01]  /*14bc0*/  STL.64 [R1+0x1728], R122 ;  /* 0x0017287a01007387 */ /* 0x000fe20000100a00 */
[C---:B0-----:R-:W-:Y:S01]  /*14bd0*/  IMAD.X R13, R17.reuse, 0x1, R10, P2 ;  /* 0x00000001110d7824 */ /* 0x041fe200010e060a */
[----:B------:R-:W-:Y:S01]  /*14be0*/  IADD3 R16, P2, R2, R16, RZ ;  /* 0x0000001002107210 */ /* 0x000fe20007f5e0ff */
[----:B------:R-:W-:Y:S01]  /*14bf0*/  IMAD.X R17, R17, 0x1, R14, P3 ;  /* 0x0000000111117824 */ /* 0x000fe200018e060e */
[----:B------:R-:W-:Y:S01]  /*14c00*/  IADD3 R12, P3, R18, R5, RZ ;  /* 0x00000005120c7210 */ /* 0x000fe20007f7e0ff */
[C---:B------:R-:W-:Y:S01]  /*14c10*/  IMAD.X R21, R11.reuse, 0x1, R13, P0 ;  /* 0x000000010b157824 */ /* 0x040fe200000e060d */
[----:B------:R-:W-:Y:S01]  /*14c20*/  STL.64 [R1+0x1720], R120 ;  /* 0x0017207801007387 */ /* 0x000fe20000100a00 */
[----:B------:R-:W-:Y:S01]  /*14c30*/  IMAD.X R17, R11, 0x1, R17, P2 ;  /* 0x000000010b117824 */ /* 0x000fe200010e0611 */
[----:B------:R-:W-:Y:S01]  /*14c40*/  IADD3 R12, P1, R2, R12, RZ ;  /* 0x0000000c020c7210 */ /* 0x000fe20007f3e0ff */
[----:B------:R-:W-:Y:S01]  /*14c50*/  IMAD.X R13, R15, 0x1, R10, P3 ;  /* 0x000000010f0d7824 */ /* 0x000fe200018e060a */
[----:B------:R-:W4:Y:S03]  /*14c60*/  LDG.E.U8 R132, desc[UR6][R20.64] ;  /* 0x0000000614847981 */ /* 0x000f26000c1e1100 */
[----:B------:R-:W-:Y:S01]  /*14c70*/  IMAD.X R13, R11, 0x1, R13, P1 ;  /* 0x000000010b0d7824 */ /* 0x000fe200008e060d */
[----:B------:R0:W4:Y:S01]  /*14c80*/  LDG.E.U8 R133, desc[UR6][R16.64] ;  /* 0x0000000610857981 */ /* 0x000122000c1e1100 */
[----:B-1----:R-:W-:-:S03]  /*14c90*/  IADD3 R22, P1, R18, R6, RZ ;  /* 0x0000000612167210 */ /* 0x002fc60007f3e0ff */
[----:B------:R1:W4:Y:S04]  /*14ca0*/  LDG.E.U8 R135, desc[UR6][R12.64] ;  /* 0x000000060c877981 */ /* 0x000328000c1e1100 */
[----:B------:R-:W-:Y:S01]  /*14cb0*/  STL.64 [R1+0x1718], R118 ;  /* 0x0017187601007387 */ /* 0x000fe20000100a00 */
[----:B0-----:R-:W-:Y:S02]  /*14cc0*/  IMAD R16, R3, 0x3, RZ ;  /* 0x0000000303107824 */ /* 0x001fe400078e02ff */
[----:B------:R-:W-:Y:S01]  /*14cd0*/  IMAD.X R15, R15, 0x1, R14, P1 ;  /* 0x000000010f0f7824 */ /* 0x000fe200008e060e */
[----:B------:R-:W-:Y:S01]  /*14ce0*/  SHF.R.S32.HI R18, RZ, 0x1f, R153 ;  /* 0x0000001fff127819 */ /* 0x000fe20000011499 */
[----:B------:R-:W-:Y:S01]  /*14cf0*/  STL.64 [R1+0x1710], R116 ;  /* 0x0017107401007387 */ /* 0x000fe20000100a00 */
[----:B------:R-:W-:-:S02]  /*14d00*/  IADD3 R20, P2, R16, R5, RZ ;  /* 0x0000000510147210 */ /* 0x000fc40007f5e0ff */
[----:B-1----:R-:W-:Y:S01]  /*14d10*/  SHF.R.S32.HI R12, RZ, 0x1f, R16 ;  /* 0x0000001fff0c7819 */ /* 0x002fe20000011410 */
[----:B------:R-:W-:Y:S01]  /*14d20*/  STL.64 [R1+0x1708], R114 ;  /* 0x0017087201007387 */ /* 0x000fe20000100a00 */
[----:B------:R-:W-:Y:S02]  /*14d30*/  IADD3 R16, P3, R16, R6, RZ ;  /* 0x0000000610107210 */ /* 0x000fe40007f7e0ff */
[----:B------:R-:W-:Y:S02]  /*14d40*/  IADD3 R22, P1, R2, R22, RZ ;  /* 0x0000001602167210 */ /* 0x000fe40007f3e0ff */
[----:B------:R-:W-:Y:S01]  /*14d50*/  IADD3 R13, P0, R153, R5, RZ ;  /* 0x00000005990d7210 */ /* 0x000fe20007f1e0ff */
[----:B------:R-:W-:Y:S01]  /*14d60*/  IMAD.X R17, R12, 0x1, R14, P3 ;  /* 0x000000010c117824 */ /* 0x000fe200018e060e */
[----:B------:R-:W-:Y:S01]  /*14d70*/  IADD3 R16, P3, R2, R16, RZ ;  /* 0x0000001002107210 */ /* 0x000fe20007f7e0ff */
[--C-:B------:R-:W-:Y:S01]  /*14d80*/  IMAD.X R21, R12, 0x1, R10.reuse, P2 ;  /* 0x000000010c157824 */ /* 0x100fe200010e060a */
[C---:B------:R-:W-:Y:S01]  /*14d90*/  IADD3 R20, P2, R2.reuse, R20, RZ ;  /* 0x0000001402147210 */ /* 0x040fe20007f5e0ff */
[C---:B------:R-:W-:Y:S01]  /*14da0*/  IMAD.X R23, R11.reuse, 0x1, R15, P1 ;  /* 0x000000010b177824 */ /* 0x040fe200008e060f */
[----:B------:R-:W-:Y:S01]  /*14db0*/  IADD3 R12, P1, R2, R13, RZ ;  /* 0x0000000d020c7210 */ /* 0x000fe20007f3e0ff */
[----:B------:R-:W-:Y:S01]  /*14dc0*/  IMAD.X R17, R11, 0x1, R17, P3 ;  /* 0x000000010b117824 */ /* 0x000fe200018e0611 */
[----:B------:R-:W-:Y:S01]  /*14dd0*/  STL.64 [R1+0x1700], R112 ;  /* 0x0017007001007387 */ /* 0x000fe20000100a00 */
[----:B------:R-:W-:-:S02]  /*14de0*/  IMAD.X R13, R18, 0x1, R10, P0 ;  /* 0x00000001120d7824 */ /* 0x000fc400000e060a */
[C---:B------:R-:W-:Y:S01]  /*14df0*/  IMAD.X R21, R11.reuse, 0x1, R21, P2 ;  /* 0x000000010b157824 */ /* 0x040fe200010e0615 */
[----:B------:R0:W4:Y:S01]  /*14e00*/  LDG.E.U8 R143, desc[UR6][R16.64] ;  /* 0x00000006108f7981 */ /* 0x000122000c1e1100 */
[----:B------:R-:W-:-:S03]  /*14e10*/  IMAD.X R13, R11, 0x1, R13, P1 ;  /* 0x000000010b0d7824 */ /* 0x000fc600008e060d */
[----:B------:R1:W4:Y:S04]  /*14e20*/  LDG.E.U8 R136, desc[UR6][R22.64] ;  /* 0x0000000616887981 */ /* 0x000328000c1e1100 */
[----:B------:R1:W4:Y:S01]  /*14e30*/  LDG.E.U8 R140, desc[UR6][R20.64] ;  /* 0x00000006148c7981 */ /* 0x000322000c1e1100 */
[----:B0-----:R-:W-:-:S03]  /*14e40*/  IMAD R16, R3, 0x5, RZ ;  /* 0x0000000503107824 */ /* 0x001fc600078e02ff */
[----:B------:R0:W4:Y:S01]  /*14e50*/  LDG.E.U8 R141, desc[UR6][R12.64] ;  /* 0x000000060c8d7981 */ /* 0x000122000c1e1100 */
[-C--:B-1----:R-:W-:Y:S02]  /*14e60*/  IADD3 R22, P1, R153, R6.reuse, RZ ;  /* 0x0000000699167210 */ /* 0x082fe40007f3e0ff */
[----:B------:R-:W-:Y:S01]  /*14e70*/  SHF.R.S32.HI R15, RZ, 0x1f, R152 ;  /* 0x0000001fff0f7819 */ /* 0x000fe20000011498 */
[----:B------:R-:W-:Y:S01]  /*14e80*/  STL.64 [R1+0x16f8], R110 ;  /* 0x0016f86e01007387 */ /* 0x000fe20000100a00 */
[-C--:B------:R-:W-:Y:S02]  /*14e90*/  IADD3 R20, P2, R16, R5.reuse, RZ ;  /* 0x0000000510147210 */ /* 0x080fe40007f5e0ff */
[----:B0-----:R-:W-:Y:S01]  /*14ea0*/  SHF.R.S32.HI R12, RZ, 0x1f, R16 ;  /* 0x0000001fff0c7819 */ /* 0x001fe20000011410 */
[--C-:B------:R-:W-:Y:S01]  /*14eb0*/  IMAD.X R13, R18, 0x1, R14.reuse, P1 ;  /* 0x00000001120d7824 */ /* 0x100fe200008e060e */
[----:B------:R-:W-:Y:S02]  /*14ec0*/  IADD3 R16, P3, R16, R6, RZ ;  /* 0x0000000610107210 */ /* 0x000fe40007f7e0ff */
[----:B------:R-:W-:Y:S01]  /*14ed0*/  IADD3 R21, P0, R152, R5, RZ ;  /* 0x0000000598157210 */ /* 0x000fe20007f1e0ff */
[----:B------:R-:W-:Y:S01]  /*14ee0*/  IMAD.SHL.U32 R153, R3, 0x8, RZ ;  /* 0x0000000803997824 */ /* 0x000fe200078e00ff */
        /* <DEDUP_REMOVED lines=17> */
[----:B-1----:R-:W-:-:S03]  /*15000*/  IADD3 R22, P1, R152, R6, RZ ;  /* 0x0000000698167210 */ /* 0x002fc60007f3e0ff */
[----:B------:R-:W-:Y:S01]  /*15010*/  STL.64 [R1+0x16e8], R106 ;  /* 0x0016e86a01007387 */ /* 0x000fe20000100a00 */
[CC--:B------:R-:W-:Y:S02]  /*15020*/  IADD3 R20, P2, R16.reuse, R5.reuse, RZ ;  /* 0x0000000510147210 */ /* 0x0c0fe40007f5e0ff */
[----:B0-----:R-:W-:Y:S01]  /*15030*/  SHF.R.S32.HI R12, RZ, 0x1f, R16 ;  /* 0x0000001fff0c7819 */ /* 0x001fe20000011410 */
[--C-:B------:R-:W-:Y:S01]  /*15040*/  IMAD.X R15, R15, 0x1, R14.reuse, P1 ;  /* 0x000000010f0f7824 */ /* 0x100fe200008e060e */
[----:B------:R-:W-:Y:S02]  /*15050*/  IADD3 R16, P3, R16, R6, RZ ;  /* 0x0000000610107210 */ /* 0x000fe40007f7e0ff */
[----:B------:R-:W-:Y:S02]  /*15060*/  IADD3 R13, P0, R153, R5, RZ ;  /* 0x00000005990d7210 */ /* 0x000fe40007f1e0ff */
[----:B------:R-:W-:Y:S01]  /*15070*/  SHF.R.S32.HI R18, RZ, 0x1f, R153 ;  /* 0x0000001fff127819 */ /* 0x000fe20000011499 */
[----:B------:R-:W-:Y:S01]  /*15080*/  IMAD.X R17, R12, 0x1, R14, P3 ;  /* 0x000000010c117824 */ /* 0x000fe200018e060e */
[C---:B------:R-:W-:Y:S01]  /*15090*/  IADD3 R22, P1, R2.reuse, R22, RZ ;  /* 0x0000001602167210 */ /* 0x040fe20007f3e0ff */
[----:B------:R-:W-:Y:S01]  /*150a0*/  IMAD R152, R3, 0xa, RZ ;  /* 0x0000000a03987824 */ /* 0x000fe200078e02ff */
        /* <DEDUP_REMOVED lines=23> */
[----:B------:R-:W-:Y:S01]  /*15220*/  IMAD R153, R3, 0xc, RZ ;  /* 0x0000000c03997824 */ /* 0x000fe200078e02ff */
        /* <DEDUP_REMOVED lines=46> */
[-C--:B--2---:R-:W-:Y:S02]  /*15510*/  IADD3 R20, P2, R16, R5.reuse, RZ ;  /* 0x0000000510147210 */ /* 0x084fe40007f5e0ff */
        /* <DEDUP_REMOVED lines=16> */
[----:B------:R0:W2:Y:S01]  /*15620*/  LDG.E.U8 R247, desc[UR6][R16.64] ;  /* 0x0000000610f77981 */ /* 0x0000a2000c1e1100 */
[----:B------:R-:W-:-:S03]  /*15630*/  IMAD.X R13, R11, 0x1, R13, P1 ;  /* 0x000000010b0d7824 */ /* 0x000fc600008e060d */
[----:B------:R1:W2:Y:S04]  /*15640*/  LDG.E.U8 R249, desc[UR6][R22.64] ;  /* 0x0000000616f97981 */ /* 0x0002a8000c1e1100 */
[----:B------:R3:W2:Y:S01]  /*15650*/  LDG.E.U8 R248, desc[UR6][R20.64] ;  /* 0x0000000614f87981 */ /* 0x0006a2000c1e1100 */
[----:B0-----:R-:W-:-:S03]  /*15660*/  IMAD R16, R3, 0xf, RZ ;  /* 0x0000000f03107824 */ /* 0x001fc600078e02ff */
[----:B------:R0:W2:Y:S01]  /*15670*/  LDG.E.U8 R246, desc[UR6][R12.64] ;  /* 0x000000060cf67981 */ /* 0x0000a2000c1e1100 */
[----:B-1----:R-:W-:-:S03]  /*15680*/  IADD3 R22, P1, R152, R6, RZ ;  /* 0x0000000698167210 */ /* 0x002fc60007f3e0ff */
[----:B------:R-:W-:Y:S01]  /*15690*/  STL.64 [R1+0x16a8], R90 ;  /* 0x0016a85a01007387 */ /* 0x000fe20000100a00 */
[CC--:B---3--:R-:W-:Y:S02]  /*156a0*/  IADD3 R20, P2, R16.reuse, R5.reuse, RZ ;  /* 0x0000000510147210 */ /* 0x0c8fe40007f5e0ff */
        /* <DEDUP_REMOVED lines=17> */
[----:B------:R0:W3:Y:S01]  /*157c0*/  LDG.E.U8 R243, desc[UR6][R16.64] ;  /* 0x0000000610f37981 */ /* 0x0000e2000c1e1100 */
[----:B------:R-:W-:-:S03]  /*157d0*/  IMAD.X R13, R11, 0x1, R13, P1 ;  /* 0x000000010b0d7824 */ /* 0x000fc600008e060d */
[----:B------:R1:W3:Y:S04]  /*157e0*/  LDG.E.U8 R245, desc[UR6][R22.64] ;  /* 0x0000000616f57981 */ /* 0x0002e8000c1e1100 */
[----:B------:R1:W3:Y:S01]  /*157f0*/  LDG.E.U8 R244, desc[UR6][R20.64] ;  /* 0x0000000614f47981 */ /* 0x0002e2000c1e1100 */
[----:B0-----:R-:W-:-:S03]  /*15800*/  IMAD R16, R3, 0x11, RZ ;  /* 0x0000001103107824 */ /* 0x001fc600078e02ff */
[----:B------:R0:W2:Y:S01]  /*15810*/  LDG.E.U8 R242, desc[UR6][R12.64] ;  /* 0x000000060cf27981 */ /* 0x0000a2000c1e1100 */
        /* <DEDUP_REMOVED lines=25> */
[----:B------:R0:W3:Y:S01]  /*159b0*/  LDG.E.U8 R238, desc[UR6][R12.64] ;  /* 0x000000060cee7981 */ /* 0x0000e2000c1e1100 */
        /* <DEDUP_REMOVED lines=54> */
[C---:B------:R-:W-:Y:S02]  /*15d20*/  IADD3 R20, P2, R16.reuse, R5, RZ ;  /* 0x0000000510147210 */ /* 0x040fe40007f5e0ff */
[----:B0-----:R-:W-:Y:S01]  /*15d30*/  SHF.R.S32.HI R12, RZ, 0x1f, R16 ;  /* 0x0000001fff0c7819 */ /* 0x001fe20000011410 */
[----:B------:R-:W-:Y:S01]  /*15d40*/  IMAD.X R15, R15, 0x1, R14, P1 ;  /* 0x000000010f0f7824 */ /* 0x000fe200008e060e */
[----:B------:R-:W-:Y:S01]  /*15d50*/  IADD3 R16, P3, R16, R6, RZ ;  /* 0x0000000610107210 */ /* 0x000fe20007f7e0ff */
[----:B------:R-:W-:Y:S01]  /*15d60*/  STL.64 [R1+0x1660], R72 ;  /* 0x0016604801007387 */ /* 0x000fe20000100a00 */
[----:B------:R-:W-:-:S03]  /*15d70*/  IADD3 R22, P1, R2, R22, RZ ;  /* 0x0000001602167210 */ /* 0x000fc60007f3e0ff */
[----:B------:R-:W-:Y:S01]  /*15d80*/  IMAD.X R17, R12, 0x1, R14, P3 ;  /* 0x000000010c117824 */ /* 0x000fe200018e060e */
[----:B------:R-:W-:Y:S02]  /*15d90*/  IADD3 R16, P3, R2, R16, RZ ;  /* 0x0000001002107210 */ /* 0x000fe40007f7e0ff */
[----:B------:R-:W-:Y:S02]  /*15da0*/  IADD3 R13, P0, R153, R5, RZ ;  /* 0x00000005990d7210 */ /* 0x000fe40007f1e0ff */
[----:B------:R-:W-:Y:S01]  /*15db0*/  SHF.R.S32.HI R18, RZ, 0x1f, R153 ;  /* 0x0000001fff127819 */ /* 0x000fe20000011499 */
        /* <DEDUP_REMOVED lines=10> */
[----:B------:R-:W-:Y:S04]  /*15e60*/  STL.64 [R1+0x1650], R68 ;  /* 0x0016504401007387 */ /* 0x000fe80000100a00 */
[----:B------:R1:W3:Y:S01]  /*15e70*/  LDG.E.U8 R228, desc[UR6][R20.64] ;  /* 0x0000000614e47981 */ /* 0x0002e2000c1e1100 */
[----:B0-----:R-:W-:-:S03]  /*15e80*/  IMAD R16, R3, 0x19, RZ ;  /* 0x0000001903107824 */ /* 0x001fc600078e02ff */
[----:B------:R0:W3:Y:S04]  /*15e90*/  LDG.E.U8 R226, desc[UR6][R12.64] ;  /* 0x000000060ce27981 */ /* 0x0000e8000c1e1100 */
[----:B------:R-:W-:Y:S01]  /*15ea0*/  STL.64 [R1+0x1648], R66 ;  /* 0x0016484201007387 */ /* 0x000fe20000100a00 */
[----:B-1----:R-:W-:-:S03]  /*15eb0*/  IADD3 R20, P2, R16, R5, RZ ;  /* 0x0000000510147210 */ /* 0x002fc60007f5e0ff */
[----:B------:R-:W-:Y:S01]  /*15ec0*/  STL.64 [R1+0x1640], R64 ;  /* 0x0016404001007387 */ /* 0x000fe20000100a00 */
[----:B0-----:R-:W-:Y:S02]  /*15ed0*/  SHF.R.S32.HI R12, RZ, 0x1f, R16 ;  /* 0x0000001fff0c7819 */ /* 0x001fe40000011410 */
[----:B------:R-:W-:Y:S01]  /*15ee0*/  IADD3 R16, P3, R16, R6, RZ ;  /* 0x0000000610107210 */ /* 0x000fe20007f7e0ff */
[----:B------:R-:W-:Y:S04]  /*15ef0*/  STL.64 [R1+0x1638], R62 ;  /* 0x0016383e01007387 */ /* 0x000fe80000100a00 */
[----:B------:R-:W-:Y:S01]  /*15f00*/  STL.64 [R1+0x1630], R60 ;  /* 0x0016303c01007387 */ /* 0x000fe20000100a00 */
[----:B------:R-:W-:-:S03]  /*15f10*/  IMAD.X R17, R12, 0x1, R14, P3 ;  /* 0x000000010c117824 */ /* 0x000fc600018e060e */
[----:B------:R-:W-:Y:S01]  /*15f20*/  STL.64 [R1+0x1628], R58 ;  /* 0x0016283a01007387 */ /* 0x000fe20000100a00 */
[----:B------:R-:W-:-:S03]  /*15f30*/  IMAD R152, R3, 0x1a, RZ ;  /* 0x0000001a03987824 */ /* 0x000fc600078e02ff */
[----:B------:R0:W3:Y:S01]  /*15f40*/  LDG.E.U8 R229, desc[UR6][R22.64] ;  /* 0x0000000616e57981 */ /* 0x0000e2000c1e1100 */
[----:B------:R-:W-:-:S03]  /*15f50*/  IADD3 R16, P3, R2, R16, RZ ;  /* 0x0000001002107210 */ /* 0x000fc60007f7e0ff */
[----:B------:R-:W-:Y:S04]  /*15f60*/  STL.64 [R1+0x1620], R56 ;  /* 0x0016203801007387 */ /* 0x000fe80000100a00 */
[----:B------:R-:W-:Y:S01]  /*15f70*/  STL.64 [R1+0x1618], R54 ;  /* 0x0016183601007387 */ /* 0x000fe20000100a00 */
[----:B0-----:R-:W-:-:S03]  /*15f80*/  IADD3 R22, P1, R153, R6, RZ ;  /* 0x0000000699167210 */ /* 0x001fc60007f3e0ff */
[----:B------:R-:W-:Y:S04]  /*15f90*/  STL.64 [R1+0x1610], R52 ;  /* 0x0016103401007387 */ /* 0x000fe80000100a00 */
[----:B------:R-:W-:Y:S01]  /*15fa0*/  STL.64 [R1+0x1608], R50 ;  /* 0x0016083201007387 */ /* 0x000fe20000100a00 */
[----:B------:R-:W-:Y:S01]  /*15fb0*/  IMAD.X R13, R18, 0x1, R14, P1 ;  /* 0x00000001120d7824 */ /* 0x000fe200008e060e */
[----:B------:R-:W-:Y:S02]  /*15fc0*/  IADD3 R22, P1, R2, R22, RZ ;  /* 0x0000001602167210 */ /* 0x000fe40007f3e0ff */
[----:B------:R-:W-:Y:S01]  /*15fd0*/  STL.64 [R1+0x1600], R48 ;  /* 0x0016003001007387 */ /* 0x000fe20000100a00 */
[----:B------:R-:W-:Y:S01]  /*15fe0*/  IADD3 R21, P0, R152, R5, RZ ;  /* 0x0000000598157210 */ /* 0x000fe20007f1e0ff */
[----:B------:R-:W-:-:S02]  /*15ff0*/  IMAD.X R17, R11, 0x1, R17, P3 ;  /* 0x000000010b117824 */ /* 0x000fc400018e0611 */
[----:B------:R-:W-:Y:S01]  /*16000*/  STL.64 [R1+0x15f8], R46 ;  /* 0x0015f82e01007387 */ /* 0x000fe20000100a00 */
[----:B------:R-:W-:-:S03]  /*16010*/  SHF.R.S32.HI R15, RZ, 0x1f, R152 ;  /* 0x0000001fff0f7819 */ /* 0x000fc60000011498 */
[----:B------:R-:W-:Y:S04]  /*16020*/  STL.64 [R1+0x15f0], R44 ;  /* 0x0015f02c01007387 */ /* 0x000fe80000100a00 */
[----:B------:R-:W-:Y:S01]  /*16030*/  STL.64 [R1+0x15e8], R42 ;  /* 0x0015e82a01007387 */ /* 0x000fe20000100a00 */
[----:B------:R-:W-:-:S03]  /*16040*/  IMAD.X R23, R11, 0x1, R13, P1 ;  /* 0x000000010b177824 */ /* 0x000fc600008e060d */
[----:B------:R-:W-:Y:S01]  /*16050*/  STL.64 [R1+0x15e0], R40 ;  /* 0x0015e02801007387 */ /* 0x000fe20000100a00 */
[----:B------:R-:W-:-:S03]  /*16060*/  IMAD.X R13, R15, 0x1, R10, P0 ;  /* 0x000000010f0d7824 */ /* 0x000fc600000e060a */
[----:B------:R-:W-:Y:S04]  /*16070*/  STL.64 [R1+0x15d8], R38 ;  /* 0x0015d82601007387 */ /* 0x000fe80000100a00 */
[----:B------:R-:W-:Y:S04]  /*16080*/  STL.64 [R1+0x15d0], R36 ;  /* 0x0015d02401007387 */ /* 0x000fe80000100a00 */
[----:B------:R-:W-:Y:S04]  /*16090*/  STL.64 [R1+0x15c8], R34 ;  /* 0x0015c82201007387 */ /* 0x000fe80000100a00 */
[----:B------:R-:W-:Y:S04]  /*160a0*/  STL.64 [R1+0x15c0], R32 ;  /* 0x0015c02001007387 */ /* 0x000fe80000100a00 */
[----:B------:R0:W3:Y:S04]  /*160b0*/  LDG.E.U8 R223, desc[UR6][R16.64] ;  /* 0x0000000610df7981 */ /* 0x0000e8000c1e1100 */
[----:B------:R-:W-:Y:S04]  /*160c0*/  STL.64 [R1+0x15b8], R30 ;  /* 0x0015b81e01007387 */ /* 0x000fe80000100a00 */
[----:B------:R-:W-:Y:S01]  /*160d0*/  STL.64 [R1+0x15b0], R28 ;  /* 0x0015b01c01007387 */ /* 0x000fe20000100a00 */
[----:B0-----:R-:W-:-:S03]  /*160e0*/  IADD3 R16, P0, R152, R6, RZ ;  /* 0x0000000698107210 */ /* 0x001fc60007f1e0ff */
[----:B------:R0:W-:Y:S01]  /*160f0*/  STL.64 [R1+0x15a8], R26 ;  /* 0x0015a81a01007387 */ /* 0x0001e20000100a00 */
[----:B------:R-:W-:-:S03]  /*16100*/  IMAD.X R18, R12, 0x1, R10, P2 ;  /* 0x000000010c127824 */ /* 0x000fc600010e060a */
[----:B------:R-:W-:Y:S01]  /*16110*/  STL.64 [R1+0x15a0], R24 ;  /* 0x0015a01801007387 */ /* 0x000fe20000100a00 */
[----:B------:R-:W-:-:S03]  /*16120*/  IMAD.X R15, R15, 0x1, R14, P0 ;  /* 0x000000010f0f7824 */ /* 0x000fc600000e060e */
[----:B------:R1:W-:Y:S01]  /*16130*/  STL [R1+0x1498], R14 ;  /* 0x0014980e01007387 */ /* 0x0003e20000100800 */
[----:B------:R-:W-:-:S03]  /*16140*/  IADD3 R12, P1, R2, R21, RZ ;  /* 0x00000015020c7210 */ /* 0x000fc60007f3e0ff */
[----:B------:R4:W-:Y:S04]  /*16150*/  STL [R1+0x149c], R10 ;  /* 0x00149c0a01007387 */ /* 0x0009e80000100800 */
[----:B0-----:R-:W2:Y:S04]  /*16160*/  LDL R26, [R1+0x910] ;  /* 0x00091000011a7983 */ /* 0x001ea80000100800 */
[----:B-1----:R-:W3:Y:S01]  /*16170*/  LDL R14, [R1+0x90c] ;  /* 0x00090c00010e7983 */ /* 0x002ee20000100800 */
[----:B------:R-:W-:Y:S02]  /*16180*/  IMAD.X R13, R11, 0x1, R13, P1 ;  /* 0x000000010b0d7824 */ /* 0x000fe400008e060d */
[----:B------:R-:W-:Y:S01]  /*16190*/  IMAD R153, R3, 0x1b, RZ ;  /* 0x0000001b03997824 */ /* 0x000fe200078e02ff */
[----:B------:R-:W3:Y:S04]  /*161a0*/  LDL R25, [R1+0x914] ;  /* 0x0009140001197983 */ /* 0x000ee80000100800 */
[----:B------:R0:W3:Y:S01]  /*161b0*/  LDG.E.U8 R222, desc[UR6][R12.64] ;  /* 0x000000060cde7981 */ /* 0x0000e2000c1e1100 */
[----:B------:R-:W-:-:S02]  /*161c0*/  IADD3 R20, P2, R2, R20, RZ ;  /* 0x0000001402147210 */ /* 0x000fc40007f5e0ff */
[C---:B------:R-:W-:Y:S01]  /*161d0*/  IADD3 R16, P0, R2.reuse, R16, RZ ;  /* 0x0000001002107210 */ /* 0x040fe20007f1e0ff */
[----:B------:R-:W3:Y:S04]  /*161e0*/  LDG.E.U8 R225, desc[UR6][R22.64] ;  /* 0x0000000616e17981 */ /* 0x000ee8000c1e1100 */
[----:B------:R-:W3:Y:S01]  /*161f0*/  LDL R24, [R1+0x920] ;  /* 0x0009200001187983 */ /* 0x000ee20000100800 */
[----:B0-----:R-:W-:Y:S02]  /*16200*/  SHF.R.S32.HI R13, RZ, 0x1f, R153 ;  /* 0x0000001fff0d7819 */ /* 0x001fe40000011499 */
[----:B------:R-:W-:Y:S01]  /*16210*/  IADD3 R12, P1, R153, R5, RZ ;  /* 0x00000005990c7210 */ /* 0x000fe20007f3e0ff */
[----:B------:R-:W-:Y:S01]  /*16220*/  IMAD.X R21, R11, 0x1, R18, P2 ;  /* 0x000000010b157824 */ /* 0x000fe200010e0612 */
[----:B------:R-:W3:Y:S03]  /*16230*/  LDL R23, [R1+0x918] ;  /* 0x0009180001177983 */ /* 0x000ee60000100800 */
[----:B------:R-:W-:Y:S01]  /*16240*/  IMAD.X R13, R13, 0x1, R10, P1 ;  /* 0x000000010d0d7824 */ /* 0x000fe200008e060a */
[----:B------:R0:W3:Y:S04]  /*16250*/  LDG.E.U8 R224, desc[UR6][R20.64] ;  /* 0x0000000614e07981 */ /* 0x0000e8000c1e1100 */
[----:B----4-:R-:W4:Y:S01]  /*16260*/  LDL R10, [R1+0x91c] ;  /* 0x00091c00010a7983 */ /* 0x010f220000100800 */
[----:B------:R-:W-:Y:S01]  /*16270*/  IMAD R18, R3, 0x1c, RZ ;  /* 0x0000001c03127824 */ /* 0x000fe200078e02ff */
[----:B------:R-:W-:Y:S01]  /*16280*/  IADD3 R12, P1, R2, R12, RZ ;  /* 0x0000000c020c7210 */ /* 0x000fe20007f3e0ff */
[----:B------:R-:W-:Y:S01]  /*16290*/  IMAD.X R17, R11, 0x1, R15, P0 ;  /* 0x000000010b117824 */ /* 0x000fe200000e060f */
[----:B------:R-:W4:Y:S01]  /*162a0*/  LDL R27, [R1+0x974] ;  /* 0x00097400011b7983 */ /* 0x000f220000100800 */
[----:B0-----:R-:W-:-:S02]  /*162b0*/  IMAD.IADD R20, R18, 0x1, R5 ;  /* 0x0000000112147824 */ /* 0x001fc400078e0205 */
[----:B------:R-:W-:Y:S01]  /*162c0*/  IMAD.IADD R18, R18, 0x1, R6 ;  /* 0x0000000112127824 */ /* 0x000fe200078e0206 */
[----:B------:R0:W4:Y:S01]  /*162d0*/  LDG.E.U8 R221, desc[UR6][R16.64] ;  /* 0x0000000610dd7981 */ /* 0x000122000c1e1100 */
[----:B------:R-:W-:Y:S01]  /*162e0*/  IMAD R22, R3, 0x1d, RZ ;  /* 0x0000001d03167824 */ /* 0x000fe200078e02ff */
[----:B------:R-:W-:Y:S01]  /*162f0*/  IADD3 R20, P0, R2, R20, RZ ;  /* 0x0000001402147210 */ /* 0x000fe20007f1e0ff */
[C---:B------:R-:W-:Y:S01]  /*16300*/  IMAD.X R13, R11.reuse, 0x1, R13, P1 ;  /* 0x000000010b0d7824 */ /* 0x040fe200008e060d */
[----:B------:R-:W4:Y:S01]  /*16310*/  LDL R28, [R1+0x9a8] ;  /* 0x0009a800011c7983 */ /* 0x000f220000100800 */
[----:B------:R-:W-:Y:S02]  /*16320*/  IMAD.IADD R15, R22, 0x1, R5 ;  /* 0x00000001160f7824 */ /* 0x000fe400078e0205 */
[----:B------:R-:W-:Y:S01]  /*16330*/  IMAD.X R21, R11, 0x1, R159, P0 ;  /* 0x000000010b157824 */ /* 0x000fe200000e069f */
[----:B------:R1:W4:Y:S01]  /*16340*/  LDG.E.U8 R220, desc[UR6][R12.64] ;  /* 0x000000060cdc7981 */ /* 0x000322000c1e1100 */
[----:B0-----:R-:W-:-:S03]  /*16350*/  IADD3 R16, P1, R2, R18, RZ ;  /* 0x0000001202107210 */ /* 0x001fc60007f3e0ff */
[----:B------:R0:W4:Y:S02]  /*16360*/  LDG.E.U8 R219, desc[UR6][R20.64] ;  /* 0x0000000614db7981 */ /* 0x000124000c1e1100 */
[----:B------:R-:W-:Y:S02]  /*16370*/  IMAD.X R17, R11, 0x1, R158, P1 ;  /* 0x000000010b117824 */ /* 0x000fe400008e069e */
[----:B-1----:R-:W-:Y:S01]  /*16380*/  IMAD.IADD R13, R22, 0x1, R6 ;  /* 0x00000001160d7824 */ /* 0x002fe200078e0206 */
[C---:B------:R-:W-:Y:S01]  /*16390*/  IADD3 R12, P0, R2.reuse, R15, RZ ;  /* 0x0000000f020c7210 */ /* 0x040fe20007f1e0ff */
[----:B------:R-:W-:Y:S01]  /*163a0*/  IMAD R15, R3, 0x1e, RZ ;  /* 0x0000001e030f7824 */ /* 0x000fe200078e02ff */
[----:B------:R1:W4:Y:S02]  /*163b0*/  LDG.E.U8 R218, desc[UR6][R16.64] ;  /* 0x0000000610da7981 */ /* 0x000324000c1e1100 */
[----:B0-----:R-:W-:Y:S01]  /*163c0*/  IADD3 R20, P1, R2, R13, RZ ;  /* 0x0000000d02147210 */ /* 0x001fe20007f3e0ff */
[----:B------:R-:W-:-:S02]  /*163d0*/  IMAD.X R13, R11, 0x1, R157, P0 ;  /* 0x000000010b0d7824 */ /* 0x000fc400000e069d */
[----:B------:R-:W-:Y:S02]  /*163e0*/  IMAD R18, R3, 0x1f, RZ ;  /* 0x0000001f03127824 */ /* 0x000fe400078e02ff */
[----:B------:R-:W-:Y:S01]  /*163f0*/  IMAD.X R21, R11, 0x1, R156, P1 ;  /* 0x000000010b157824 */ /* 0x000fe200008e069c */
[----:B------:R0:W4:Y:S01]  /*16400*/  LDG.E.U8 R217, desc[UR6][R12.64] ;  /* 0x000000060cd97981 */ /* 0x000122000c1e1100 */
[----:B-1----:R-:W-:-:S03]  /*16410*/  IMAD.IADD R16, R15, 0x1, R5 ;  /* 0x000000010f107824 */ /* 0x002fc600078e0205 */
[----:B------:R1:W4:Y:S02]  /*16420*/  LDG.E.U8 R216, desc[UR6][R20.64] ;  /* 0x0000000614d87981 */ /* 0x000324000c1e1100 */
[----:B------:R-:W-:Y:S01]  /*16430*/  IADD3 R16, P0, R2, R16, RZ ;  /* 0x0000001002107210 */ /* 0x000fe20007f1e0ff */
[----:B0-----:R-:W-:-:S04]  /*16440*/  IMAD.IADD R12, R15, 0x1, R6 ;  /* 0x000000010f0c7824 */ /* 0x001fc800078e0206 */
[----:B------:R-:W-:Y:S02]  /*16450*/  IMAD.X R17, R11, 0x1, R155, P0 ;  /* 0x000000010b117824 */ /* 0x000fe400000e069b */
[--C-:B-1----:R-:W-:Y:S01]  /*16460*/  IMAD.IADD R20, R18, 0x1, R5.reuse ;  /* 0x0000000112147824 */ /* 0x102fe200078e0205 */
[----:B------:R-:W-:Y:S01]  /*16470*/  IADD3 R12, P1, R2, R12, RZ ;  /* 0x0000000c020c7210 */ /* 0x000fe20007f3e0ff */
[----:B------:R-:W-:Y:S01]  /*16480*/  IMAD.IADD R18, R18, 0x1, R6 ;  /* 0x0000000112127824 */ /* 0x000fe200078e0206 */
[----:B------:R0:W4:Y:S01]  /*16490*/  LDG.E.U8 R215, desc[UR6][R16.64] ;  /* 0x0000000610d77981 */ /* 0x000122000c1e1100 */
[----:B------:R-:W-:Y:S01]  /*164a0*/  IMAD.SHL.U32 R22, R3, 0x20, RZ ;  /* 0x0000002003167824 */ /* 0x000fe200078e00ff */
[----:B------:R-:W-:Y:S01]  /*164b0*/  IADD3 R20, P0, R2, R20, RZ ;  /* 0x0000001402147210 */ /* 0x000fe20007f1e0ff */
[----:B------:R-:W-:Y:S02]  /*164c0*/  IMAD.X R13, R11, 0x1, R154, P1 ;  /* 0x000000010b0d7824 */ /* 0x000fe400008e069a */
[----:B------:R-:W-:-:S03]  /*164d0*/  IMAD.IADD R15, R22, 0x1, R5 ;  /* 0x00000001160f7824 */ /* 0x000fc600078e0205 */
[----:B------:R1:W4:Y:S01]  /*164e0*/  LDG.E.U8 R214, desc[UR6][R12.64] ;  /* 0x000000060cd67981 */ /* 0x000322000c1e1100 */
[----:B0-----:R-:W-:Y:S01]  /*164f0*/  IADD3 R16, P1, R2, R18, RZ ;  /* 0x0000001202107210 */ /* 0x001fe20007f3e0ff */
[----:B-1----:R-:W-:-:S04]  /*16500*/  IMAD.IADD R13, R22, 0x1, R6 ;  /* 0x00000001160d7824 */ /* 0x002fc800078e0206 */
[C---:B--2---:R-:W-:Y:S02]  /*16510*/  IMAD.X R17, R11.reuse, 0x1, R26, P1 ;  /* 0x000000010b117824 */ /* 0x044fe400008e061a */
[----:B------:R-:W2:Y:S01]  /*16520*/  LDL R26, [R1+0x928] ;  /* 0x00092800011a7983 */ /* 0x000ea20000100800 */
[----:B---3--:R-:W-:-:S03]  /*16530*/  IMAD.X R21, R11, 0x1, R14, P0 ;  /* 0x000000010b157824 */ /* 0x008fc600000e060e */
[----:B------:R-:W3:Y:S01]  /*16540*/  LDL R14, [R1+0x924] ;  /* 0x00092400010e7983 */ /* 0x000ee20000100800 */
[C---:B------:R-:W-:Y:S01]  /*16550*/  IADD3 R12, P0, R2.reuse, R15, RZ ;  /* 0x0000000f020c7210 */ /* 0x040fe20007f1e0ff */
[----:B------:R-:W-:Y:S02]  /*16560*/  IMAD R15, R3, 0x21, RZ ;  /* 0x00000021030f7824 */ /* 0x000fe400078e02ff */
[----:B------:R0:W3:Y:S04]  /*16570*/  LDG.E.U8 R212, desc[UR6][R16.64] ;  /* 0x0000000610d47981 */ /* 0x0000e8000c1e1100 */
[----:B------:R1:W3:Y:S01]  /*16580*/  LDG.E.U8 R213, desc[UR6][R20.64] ;  /* 0x0000000614d57981 */ /* 0x0002e2000c1e1100 */
[----:B0-----:R-:W-:Y:S01]  /*16590*/  IMAD.IADD R16, R15, 0x1, R5 ;  /* 0x000000010f107824 */ /* 0x001fe200078e0205 */
[----:B-1----:R-:W-:Y:S01]  /*165a0*/  IADD3 R20, P1, R2, R13, RZ ;  /* 0x0000000d02147210 */ /* 0x002fe20007f3e0ff */
[----:B------:R-:W-:-:S03]  /*165b0*/  IMAD.X R13, R11, 0x1, R25, P0 ;  /* 0x000000010b0d7824 */ /* 0x000fc600000e0619 */
[----:B------:R-:W-:Y:S01]  /*165c0*/  IADD3 R16, P0, R2, R16, RZ ;  /* 0x0000001002107210 */ /* 0x000fe20007f1e0ff */
[----:B------:R-:W3:Y:S01]  /*165d0*/  LDL R25, [R1+0x92c] ;  /* 0x00092c0001197983 */ /* 0x000ee20000100800 */
[----:B------:R-:W-:-:S03]  /*165e0*/  IMAD.X R21, R11, 0x1, R23, P1 ;  /* 0x000000010b157824 */ /* 0x000fc600008e0617 */
[----:B------:R0:W3:Y:S01]  /*165f0*/  LDG.E.U8 R211, desc[UR6][R12.64] ;  /* 0x000000060cd37981 */ /* 0x0000e2000c1e1100 */
[----:B----4-:R-:W-:-:S03]  /*16600*/  IMAD.X R17, R11, 0x1, R10, P0 ;  /* 0x000000010b117824 */ /* 0x010fc600000e060a */
[----:B------:R-:W4:Y:S04]  /*16610*/  LDL R23, [R1+0x930] ;  /* 0x0009300001177983 */ /* 0x000f280000100800 */
[----:B------:R-:W4:Y:S01]  /*16620*/  LDL R10, [R1+0x934] ;  /* 0x00093400010a7983 */ /* 0x000f220000100800 */
[----:B------:R-:W-:Y:S02]  /*16630*/  IMAD R18, R3, 0x22, RZ ;  /* 0x0000002203127824 */ /* 0x000fe400078e02ff */
[----:B0-----:R-:W-:Y:S01]  /*16640*/  IMAD.IADD R12, R15, 0x1, R6 ;  /* 0x000000010f0c7824 */ /* 0x001fe200078e0206 */
[----:B------:R0:W4:Y:S04]  /*16650*/  LDG.E.U8 R210, desc[UR6][R20.64] ;  /* 0x0000000614d27981 */ /* 0x000128000c1e1100 */
[----:B------:R-:W-:Y:S01]  /*16660*/  IADD3 R12, P1, R2, R12, RZ ;  /* 0x0000000c020c7210 */ /* 0x000fe20007f3e0ff */
[----:B------:R-:W-:Y:S01]  /*16670*/  IMAD R22, R3, 0x23, RZ ;  /* 0x0000002303167824 */ /* 0x000fe200078e02ff */
[----:B------:R1:W4:Y:S01]  /*16680*/  LDG.E.U8 R209, desc[UR6][R16.64] ;  /* 0x0000000610d17981 */ /* 0x000322000c1e1100 */
[----:B0-----:R-:W-:-:S02]  /*16690*/  IMAD.IADD R20, R18, 0x1, R5 ;  /* 0x0000000112147824 */ /* 0x001fc400078e0205 */
[----:B------:R-:W-:Y:S02]  /*166a0*/  IMAD.IADD R18, R18, 0x1, R6 ;  /* 0x0000000112127824 */ /* 0x000fe400078e0206 */
[----:B------:R-:W-:Y:S01]  /*166b0*/  IMAD.X R13, R11, 0x1, R24, P1 ;  /* 0x000000010b0d7824 */ /* 0x000fe200008e0618 */
[C---:B------:R-:W-:Y:S01]  /*166c0*/  IADD3 R20, P0, R2.reuse, R20, RZ ;  /* 0x0000001402147210 */ /* 0x040fe20007f1e0ff */
[----:B------:R-:W4:Y:S01]  /*166d0*/  LDL R24, [R1+0x938] ;  /* 0x0009380001187983 */ /* 0x000f220000100800 */
[----:B-1----:R-:W-:Y:S01]  /*166e0*/  IADD3 R16, P1, R2, R18, RZ ;  /* 0x0000001202107210 */ /* 0x002fe20007f3e0ff */
[C---:B------:R-:W-:Y:S02]  /*166f0*/  IMAD.IADD R15, R22.reuse, 0x1, R5 ;  /* 0x00000001160f7824 */ /* 0x040fe400078e0205 */
[----:B------:R0:W4:Y:S02]  /*16700*/  LDG.E.U8 R208, desc[UR6][R12.64] ;  /* 0x000000060cd07981 */ /* 0x000124000c1e1100 */
[----:B0-----:R-:W-:-:S02]  /*16710*/  IMAD.IADD R13, R22, 0x1, R6 ;  /* 0x00000001160d7824 */ /* 0x001fc400078e0206 */
        /* <DEDUP_REMOVED lines=13> */
[----:B------:R-:W-:-:S03]  /*167f0*/  IMAD R18, R3, 0x25, RZ ;  /* 0x0000002503127824 */ /* 0x000fc600078e02ff */
[----:B------:R0:W3:Y:S01]  /*16800*/  LDG.E.U8 R205, desc[UR6][R12.64] ;  /* 0x000000060ccd7981 */ /* 0x0000e2000c1e1100 */
[----:B----4-:R-:W-:-:S03]  /*16810*/  IMAD.X R17, R11, 0x1, R10, P0 ;  /* 0x000000010b117824 */ /* 0x010fc600000e060a */
[----:B------:R-:W4:Y:S01]  /*16820*/  LDL R10, [R1+0x94c] ;  /* 0x00094c00010a7983 */ /* 0x000f220000100800 */
[----:B------:R-:W-:Y:S02]  /*16830*/  IMAD.X R21, R11, 0x1, R23, P1 ;  /* 0x000000010b157824 */ /* 0x000fe400008e0617 */
[----:B0-----:R-:W-:Y:S01]  /*16840*/  IMAD.IADD R12, R15, 0x1, R6 ;  /* 0x000000010f0c7824 */ /* 0x001fe200078e0206 */
[----:B------:R-:W4:Y:S04]  /*16850*/  LDL R23, [R1+0x948] ;  /* 0x0009480001177983 */ /* 0x000f280000100800 */
[----:B------:R0:W4:Y:S01]  /*16860*/  LDG.E.U8 R204, desc[UR6][R20.64] ;  /* 0x0000000614cc7981 */ /* 0x000122000c1e1100 */
[----:B------:R-:W-:Y:S01]  /*16870*/  IADD3 R12, P1, R2, R12, RZ ;  /* 0x0000000c020c7210 */ /* 0x000fe20007f3e0ff */
[----:B------:R-:W-:-:S02]  /*16880*/  IMAD R22, R3, 0x26, RZ ;  /* 0x0000002603167824 */ /* 0x000fc400078e02ff */
[----:B------:R1:W4:Y:S01]  /*16890*/  LDG.E.U8 R203, desc[UR6][R16.64] ;  /* 0x0000000610cb7981 */ /* 0x000322000c1e1100 */
[C-C-:B0-----:R-:W-:Y:S02]  /*168a0*/  IMAD.IADD R20, R18.reuse, 0x1, R5.reuse ;  /* 0x0000000112147824 */ /* 0x141fe400078e0205 */
        /* <DEDUP_REMOVED lines=47> */
[----:B------:R0:W2:Y:S04]  /*16ba0*/  LDG.E.U8 R194, desc[UR6][R16.64] ;  /* 0x0000000610c27981 */ /* 0x0000a8000c1e1100 */
[----:B------:R1:W2:Y:S01]  /*16bb0*/  LDG.E.U8 R195, desc[UR6][R20.64] ;  /* 0x0000000614c37981 */ /* 0x0002a2000c1e1100 */
[----:B0-----:R-:W-:Y:S01]  /*16bc0*/  IMAD.IADD R16, R15, 0x1, R5 ;  /* 0x000000010f107824 */ /* 0x001fe200078e0205 */
[----:B-1----:R-:W-:Y:S01]  /*16bd0*/  IADD3 R20, P1, R2, R13, RZ ;  /* 0x0000000d02147210 */ /* 0x002fe20007f3e0ff */
[----:B------:R-:W-:-:S03]  /*16be0*/  IMAD.X R13, R11, 0x1, R25, P0 ;  /* 0x000000010b0d7824 */ /* 0x000fc600000e0619 */
[----:B------:R-:W-:Y:S01]  /*16bf0*/  IADD3 R16, P0, R2, R16, RZ ;  /* 0x0000001002107210 */ /* 0x000fe20007f1e0ff */
[----:B------:R-:W2:Y:S04]  /*16c00*/  LDL R25, [R1+0x978] ;  /* 0x0009780001197983 */ /* 0x000ea80000100800 */
[----:B------:R0:W2:Y:S01]  /*16c10*/  LDG.E.U8 R193, desc[UR6][R12.64] ;  /* 0x000000060cc17981 */ /* 0x0000a2000c1e1100 */
[----:B----4-:R-:W-:-:S03]  /*16c20*/  IMAD.X R17, R11, 0x1, R10, P0 ;  /* 0x000000010b117824 */ /* 0x010fc600000e060a */
[----:B------:R-:W4:Y:S01]  /*16c30*/  LDL R10, [R1+0x97c] ;  /* 0x00097c00010a7983 */ /* 0x000f220000100800 */
[----:B0-----:R-:W-:Y:S02]  /*16c40*/  IMAD.IADD R12, R15, 0x1, R6 ;  /* 0x000000010f0c7824 */ /* 0x001fe400078e0206 */
[----:B------:R-:W-:Y:S01]  /*16c50*/  IMAD R13, R3, 0x2b, RZ ;  /* 0x0000002b030d7824 */ /* 0x000fe200078e02ff */
[----:B------:R-:W4:Y:S01]  /*16c60*/  LDG.E.U8 R191, desc[UR6][R16.64] ;  /* 0x0000000610bf7981 */ /* 0x000f22000c1e1100 */
[----:B------:R-:W-:Y:S01]  /*16c70*/  IMAD.X R21, R11, 0x1, R23, P1 ;  /* 0x000000010b157824 */ /* 0x000fe200008e0617 */
[C---:B------:R-:W-:Y:S01]  /*16c80*/  IADD3 R12, P1, R2.reuse, R12, RZ ;  /* 0x0000000c020c7210 */ /* 0x040fe20007f3e0ff */
[--C-:B------:R-:W-:Y:S02]  /*16c90*/  IMAD.IADD R22, R13, 0x1, R5.reuse ;  /* 0x000000010d167824 */ /* 0x100fe400078e0205 */
[----:B------:R-:W-:Y:S01]  /*16ca0*/  IMAD R18, R3, 0x2c, RZ ;  /* 0x0000002c03127824 */ /* 0x000fe200078e02ff */
[----:B------:R0:W4:Y:S02]  /*16cb0*/  LDG.E.U8 R192, desc[UR6][R20.64] ;  /* 0x0000000614c07981 */ /* 0x000124000c1e1100 */
[----:B------:R-:W-:Y:S01]  /*16cc0*/  IADD3 R22, P0, R2, R22, RZ ;  /* 0x0000001602167210 */ /* 0x000fe20007f1e0ff */
[----:B------:R-:W-:-:S02]  /*16cd0*/  IMAD.IADD R15, R18, 0x1, R5 ;  /* 0x00000001120f7824 */ /* 0x000fc400078e0205 */
[----:B0-----:R-:W-:Y:S02]  /*16ce0*/  IMAD.IADD R20, R13, 0x1, R6 ;  /* 0x000000010d147824 */ /* 0x001fe400078e0206 */
[----:B------:R-:W-:Y:S02]  /*16cf0*/  IMAD.X R13, R11, 0x1, R24, P1 ;  /* 0x000000010b0d7824 */ /* 0x000fe400008e0618 */
[----:B------:R-:W4:Y:S01]  /*16d00*/  LDL R24, [R1+0x980] ;  /* 0x0009800001187983 */ /* 0x000f220000100800 */
[----:B------:R-:W-:Y:S01]  /*16d10*/  IADD3 R20, P1, R2, R20, RZ ;  /* 0x0000001402147210 */ /* 0x000fe20007f3e0ff */
[----:B------:R-:W-:Y:S02]  /*16d20*/  IMAD.IADD R16, R18, 0x1, R6 ;  /* 0x0000000112107824 */ /* 0x000fe400078e0206 */
[----:B------:R0:W4:Y:S01]  /*16d30*/  LDG.E.U8 R190, desc[UR6][R12.64] ;  /* 0x000000060cbe7981 */ /* 0x000122000c1e1100 */
[----:B------:R-:W-:Y:S02]  /*16d40*/  IMAD R18, R3, 0x2d, RZ ;  /* 0x0000002d03127824 */ /* 0x000fe400078e02ff */
[C---:B---3--:R-:W-:Y:S01]  /*16d50*/  IMAD.X R23, R11.reuse, 0x1, R14, P0 ;  /* 0x000000010b177824 */ /* 0x048fe200000e060e */
[C---:B0-----:R-:W-:Y:S01]  /*16d60*/  IADD3 R12, P0, R2.reuse, R15, RZ ;  /* 0x0000000f020c7210 */ /* 0x041fe20007f1e0ff */
[----:B------:R-:W3:Y:S01]  /*16d70*/  LDL R14, [R1+0x984] ;  /* 0x00098400010e7983 */ /* 0x000ee20000100800 */
[----:B--2---:R-:W-:Y:S01]  /*16d80*/  IMAD.X R21, R11, 0x1, R26, P1 ;  /* 0x000000010b157824 */ /* 0x004fe200008e061a */
[----:B------:R-:W-:-:S02]  /*16d90*/  IADD3 R16, P1, R2, R16, RZ ;  /* 0x0000001002107210 */ /* 0x000fc40007f3e0ff */
[----:B------:R-:W-:Y:S01]  /*16da0*/  IMAD.X R13, R11, 0x1, R27, P0 ;  /* 0x000000010b0d7824 */ /* 0x000fe200000e061b */
[----:B------:R-:W2:Y:S01]  /*16db0*/  LDG.E.U8 R189, desc[UR6][R22.64] ;  /* 0x0000000616bd7981 */ /* 0x000ea2000c1e1100 */
[----:B------:R-:W-:-:S03]  /*16dc0*/  IMAD.IADD R15, R18, 0x1, R5 ;  /* 0x00000001120f7824 */ /* 0x000fc600078e0205 */
[----:B------:R0:W2:Y:S04]  /*16dd0*/  LDG.E.U8 R187, desc[UR6][R12.64] ;  /* 0x000000060cbb7981 */ /* 0x0000a8000c1e1100 */
[----:B------:R-:W2:Y:S04]  /*16de0*/  LDL R26, [R1+0x988] ;  /* 0x00098800011a7983 */ /* 0x000ea80000100800 */
[----:B------:R-:W2:Y:S01]  /*16df0*/  LDL R22, [R1+0x98c] ;  /* 0x00098c0001167983 */ /* 0x000ea20000100800 */
[----:B------:R-:W-:Y:S01]  /*16e00*/  IMAD.X R17, R11, 0x1, R25, P1 ;  /* 0x000000010b117824 */ /* 0x000fe200008e0619 */
[----:B0-----:R-:W-:Y:S01]  /*16e10*/  IADD3 R12, P0, R2, R15, RZ ;  /* 0x0000000f020c7210 */ /* 0x001fe20007f1e0ff */
[----:B------:R-:W-:Y:S01]  /*16e20*/  IMAD.IADD R13, R18, 0x1, R6 ;  /* 0x00000001120d7824 */ /* 0x000fe200078e0206 */
[----:B------:R-:W2:Y:S04]  /*16e30*/  LDG.E.U8 R188, desc[UR6][R20.64] ;  /* 0x0000000614bc7981 */ /* 0x000ea8000c1e1100 */
[----:B------:R0:W2:Y:S04]  /*16e40*/  LDG.E.U8 R186, desc[UR6][R16.64] ;  /* 0x0000000610ba7981 */ /* 0x0000a8000c1e1100 */
[----:B------:R-:W2:Y:S01]  /*16e50*/  LDL R23, [R1+0x994] ;  /* 0x0009940001177983 */ /* 0x000ea20000100800 */
[----:B------:R-:W-:-:S03]  /*16e60*/  IMAD R152, R3, 0x2f, RZ ;  /* 0x0000002f03987824 */ /* 0x000fc600078e02ff */
[----:B------:R-:W2:Y:S01]  /*16e70*/  LDL R25, [R1+0x99c] ;  /* 0x00099c0001197983 */ /* 0x000ea20000100800 */
[----:B0-----:R-:W-:Y:S01]  /*16e80*/  IADD3 R16, P1, R2, R13, RZ ;  /* 0x0000000d02107210 */ /* 0x001fe20007f3e0ff */
[----:B----4-:R-:W-:Y:S02]  /*16e90*/  IMAD.X R13, R11, 0x1, R10, P0 ;  /* 0x000000010b0d7824 */ /* 0x010fe400000e060a */
[----:B------:R-:W4:Y:S04]  /*16ea0*/  LDL R27, [R1+0x9ac] ;  /* 0x0009ac00011b7983 */ /* 0x000f280000100800 */
[----:B------:R-:W4:Y:S01]  /*16eb0*/  LDL R10, [R1+0x998] ;  /* 0x00099800010a7983 */ /* 0x000f220000100800 */
[----:B------:R-:W-:-:S03]  /*16ec0*/  IMAD R21, R3, 0x2e, RZ ;  /* 0x0000002e03157824 */ /* 0x000fc600078e02ff */
[----:B------:R0:W4:Y:S01]  /*16ed0*/  LDG.E.U8 R185, desc[UR6][R12.64] ;  /* 0x000000060cb97981 */ /* 0x000122000c1e1100 */
[----:B------:R-:W-:-:S05]  /*16ee0*/  IMAD.IADD R20, R21, 0x1, R5 ;  /* 0x0000000115147824 */ /* 0x000fca00078e0205 */
[----:B------:R-:W-:Y:S01]  /*16ef0*/  IADD3 R20, P0, R2, R20, RZ ;  /* 0x0000001402147210 */ /* 0x000fe20007f1e0ff */
[----:B------:R-:W-:Y:S02]  /*16f00*/  IMAD.X R17, R11, 0x1, R24, P1 ;  /* 0x000000010b117824 */ /* 0x000fe400008e0618 */
[----:B------:R-:W4:Y:S01]  /*16f10*/  LDL R24, [R1+0x9a0] ;  /* 0x0009a00001187983 */ /* 0x000f220000100800 */
[----:B------:R-:W-:Y:S02]  /*16f20*/  IMAD.IADD R15, R21, 0x1, R6 ;  /* 0x00000001150f7824 */ /* 0x000fe400078e0206 */
[----:B0-----:R-:W-:Y:S01]  /*16f30*/  IMAD.IADD R13, R152, 0x1, R5 ;  /* 0x00000001980d7824 */ /* 0x001fe200078e0205 */
[----:B------:R0:W4:Y:S01]  /*16f40*/  LDG.E.U8 R184, desc[UR6][R16.64] ;  /* 0x0000000610b87981 */ /* 0x000122000c1e1100 */
[----:B------:R-:W-:Y:S01]  /*16f50*/  IMAD R18, R3, 0x30, RZ ;  /* 0x0000003003127824 */ /* 0x000fe200078e02ff */
[----:B------:R-:W-:Y:S01]  /*16f60*/  IADD3 R12, P1, R2, R15, RZ ;  /* 0x0000000f020c7210 */ /* 0x000fe20007f3e0ff */
[----:B---3--:R-:W-:-:S02]  /*16f70*/  IMAD.X R21, R11, 0x1, R14, P0 ;  /* 0x000000010b157824 */ /* 0x008fc400000e060e */
[----:B------:R-:W3:Y:S01]  /*16f80*/  LDL R14, [R1+0x9a4] ;  /* 0x0009a400010e7983 */ /* 0x000ee20000100800 */
[----:B0-----:R-:W-:-:S03]  /*16f90*/  IADD3 R16, P0, R2, R13, RZ ;  /* 0x0000000d02107210 */ /* 0x001fc60007f1e0ff */
[----:B------:R0:W3:Y:S02]  /*16fa0*/  LDG.E.U8 R183, desc[UR6][R20.64] ;  /* 0x0000000614b77981 */ /* 0x0000e4000c1e1100 */
[----:B0-----:R-:W-:Y:S02]  /*16fb0*/  IMAD.IADD R20, R18, 0x1, R6 ;  /* 0x0000000112147824 */ /* 0x001fe400078e0206 */
[C---:B--2---:R-:W-:Y:S02]  /*16fc0*/  IMAD.X R17, R11.reuse, 0x1, R22, P0 ;  /* 0x000000010b117824 */ /* 0x044fe400000e0616 */
[----:B------:R-:W-:Y:S01]  /*16fd0*/  IMAD.X R13, R11, 0x1, R26, P1 ;  /* 0x000000010b0d7824 */ /* 0x000fe200008e061a */
[----:B------:R-:W-:Y:S01]  /*16fe0*/  IADD3 R20, P1, R2, R20, RZ ;  /* 0x0000001402147210 */ /* 0x000fe20007f3e0ff */
[----:B------:R-:W-:Y:S01]  /*16ff0*/  IMAD R21, R3, 0x31, RZ ;  /* 0x0000003103157824 */ /* 0x000fe200078e02ff */
[----:B------:R0:W2:Y:S03]  /*17000*/  LDG.E.U8 R181, desc[UR6][R16.64] ;  /* 0x0000000610b57981 */ /* 0x0000a6000c1e1100 */
[--C-:B------:R-:W-:Y:S01]  /*17010*/  IMAD.IADD R22, R21, 0x1, R5.reuse ;  /* 0x0000000115167824 */ /* 0x100fe200078e0205 */
[----:B------:R1:W2:Y:S01]  /*17020*/  LDG.E.U8 R182, desc[UR6][R12.64] ;  /* 0x000000060cb67981 */ /* 0x0002a2000c1e1100 */
[----:B------:R-:W-:-:S03]  /*17030*/  IMAD.IADD R15, R18, 0x1, R5 ;  /* 0x00000001120f7824 */ /* 0x000fc600078e0205 */
[----:B------:R-:W2:Y:S01]  /*17040*/  LDL R26, [R1+0x9b4] ;  /* 0x0009b400011a7983 */ /* 0x000ea20000100800 */
[----:B0-----:R-:W-:Y:S02]  /*17050*/  IMAD.IADD R16, R21, 0x1, R6 ;  /* 0x0000000115107824 */ /* 0x001fe400078e0206 */
[----:B----4-:R-:W-:Y:S02]  /*17060*/  IMAD.X R21, R11, 0x1, R10, P1 ;  /* 0x000000010b157824 */ /* 0x010fe400008e060a */
[----:B------:R-:W4:Y:S01]  /*17070*/  LDL R10, [R1+0x9b0] ;  /* 0x0009b000010a7983 */ /* 0x000f220000100800 */
[C---:B-1----:R-:W-:Y:S01]  /*17080*/  IADD3 R12, P0, R2.reuse, R15, RZ ;  /* 0x0000000f020c7210 */ /* 0x042fe20007f1e0ff */
[C---:B------:R-:W-:Y:S01]  /*17090*/  IMAD R15, R3.reuse, 0x32, RZ ;  /* 0x00000032030f7824 */ /* 0x040fe200078e02ff */
[C---:B------:R-:W-:Y:S01]  /*170a0*/  IADD3 R16, P1, R2.reuse, R16, RZ ;  /* 0x0000001002107210 */ /* 0x040fe20007f3e0ff */
[----:B------:R-:W-:Y:S01]  /*170b0*/  IMAD R18, R3, 0x34, RZ ;  /* 0x0000003403127824 */ /* 0x000fe200078e02ff */
[----:B------:R-:W2:Y:S01]  /*170c0*/  LDG.E.U8 R179, desc[UR6][R20.64] ;  /* 0x0000000614b37981 */ /* 0x000ea2000c1e1100 */
[----:B------:R-:W-:Y:S01]  /*170d0*/  IMAD.X R13, R11, 0x1, R23, P0 ;  /* 0x000000010b0d7824 */ /* 0x000fe200000e0617 */
[----:B------:R-:W-:-:S04]  /*170e0*/  IADD3 R22, P0, R2, R22, RZ ;  /* 0x0000001602167210 */ /* 0x000fc80007f1e0ff */
[----:B------:R0:W2:Y:S01]  /*170f0*/  LDG.E.U8 R180, desc[UR6][R12.64] ;  /* 0x000000060cb47981 */ /* 0x0000a2000c1e1100 */
[C---:B------:R-:W-:Y:S02]  /*17100*/  IMAD.X R23, R11.reuse, 0x1, R25, P0 ;  /* 0x000000010b177824 */ /* 0x040fe400000e0619 */
[----:B------:R-:W-:Y:S01]  /*17110*/  IMAD.X R17, R11, 0x1, R24, P1 ;  /* 0x000000010b117824 */ /* 0x000fe200008e0618 */
[----:B------:R-:W2:Y:S04]  /*17120*/  LDL R25, [R1+0x9d4] ;  /* 0x0009d40001197983 */ /* 0x000ea80000100800 */
[----:B------:R-:W2:Y:S01]  /*17130*/  LDL R24, [R1+0x9d8] ;  /* 0x0009d80001187983 */ /* 0x000ea20000100800 */
[----:B0-----:R-:W-:-:S03]  /*17140*/  IMAD.IADD R12, R15, 0x1, R5 ;  /* 0x000000010f0c7824 */ /* 0x001fc600078e0205 */
[----:B------:R0:W2:Y:S02]  /*17150*/  LDG.E.U8 R177, desc[UR6][R16.64] ;  /* 0x0000000610b17981 */ /* 0x0000a4000c1e1100 */
[C---:B------:R-:W-:Y:S02]  /*17160*/  IADD3 R12, P0, R2.reuse, R12, RZ ;  /* 0x0000000c020c7210 */ /* 0x040fe40007f1e0ff */
[----:B------:R1:W2:Y:S01]  /*17170*/  LDG.E.U8 R178, desc[UR6][R22.64] ;  /* 0x0000000616b27981 */ /* 0x0002a2000c1e1100 */
[----:B0-----:R-:W-:Y:S02]  /*17180*/  IMAD.IADD R16, R15, 0x1, R6 ;  /* 0x000000010f107824 */ /* 0x001fe400078e0206 */
[----:B-1----:R-:W-:Y:S02]  /*17190*/  IMAD R22, R3, 0x33, RZ ;  /* 0x0000003303167824 */ /* 0x002fe400078e02ff */
[C---:B---3--:R-:W-:Y:S01]  /*171a0*/  IMAD.X R13, R11.reuse, 0x1, R14, P0 ;  /* 0x000000010b0d7824 */ /* 0x048fe200000e060e */
[----:B------:R-:W-:Y:S01]  /*171b0*/  IADD3 R16, P0, R2, R16, RZ ;  /* 0x0000001002107210 */ /* 0x000fe20007f1e0ff */
[----:B------:R-:W3:Y:S04]  /*171c0*/  LDL R14, [R1+0x9b8] ;  /* 0x0009b800010e7983 */ /* 0x000ee80000100800 */
[----:B------:R0:W3:Y:S01]  /*171d0*/  LDG.E.U8 R176, desc[UR6][R12.64] ;  /* 0x000000060cb07981 */ /* 0x0000e2000c1e1100 */
[----:B------:R-:W-:-:S02]  /*171e0*/  IMAD.X R17, R11, 0x1, R28, P0 ;  /* 0x000000010b117824 */ /* 0x000fc400000e061c */
[----:B------:R-:W-:Y:S01]  /*171f0*/  IMAD R15, R3, 0x38, RZ ;  /* 0x00000038030f7824 */ /* 0x000fe200078e02ff */
[----:B------:R-:W3:Y:S01]  /*17200*/  LDL R28, [R1+0x9c8] ;  /* 0x0009c800011c7983 */ /* 0x000ee20000100800 */
[----:B------:R-:W-:-:S03]  /*17210*/  IMAD.IADD R20, R18, 0x1, R5 ;  /* 0x0000000112147824 */ /* 0x000fc600078e0205 */
[----:B------:R1:W3:Y:S01]  /*17220*/  LDG.E.U8 R175, desc[UR6][R16.64] ;  /* 0x0000000610af7981 */ /* 0x0002e2000c1e1100 */
[C---:B0-----:R-:W-:Y:S02]  /*17230*/  IMAD.IADD R12, R22.reuse, 0x1, R5 ;  /* 0x00000001160c7824 */ /* 0x041fe400078e0205 */
[----:B------:R-:W-:-:S05]  /*17240*/  IMAD.IADD R22, R22, 0x1, R6 ;  /* 0x0000000116167824 */ /* 0x000fca00078e0206 */
[----:B------:R-:W-:-:S05]  /*17250*/  IADD3 R22, P0, R2, R22, RZ ;  /* 0x0000001602167210 */ /* 0x000fca0007f1e0ff */
[----:B----4-:R-:W-:Y:S02]  /*17260*/  IMAD.X R23, R11, 0x1, R10, P0 ;  /* 0x000000010b177824 */ /* 0x010fe400000e060a */
[----:B------:R-:W4:Y:S01]  /*17270*/  LDL R10, [R1+0x9e0] ;  /* 0x0009e000010a7983 */ /* 0x000f220000100800 */
[C---:B------:R-:W-:Y:S01]  /*17280*/  IADD3 R12, P1, R2.reuse, R12, RZ ;  /* 0x0000000c020c7210 */ /* 0x040fe20007f3e0ff */
[----:B-1----:R-:W-:Y:S02]  /*17290*/  IMAD.IADD R16, R15, 0x1, R5 ;  /* 0x000000010f107824 */ /* 0x002fe400078e0205 */
[----:B------:R-:W4:Y:S02]  /*172a0*/  LDG.E.U8 R173, desc[UR6][R22.64] ;  /* 0x0000000616ad7981 */ /* 0x000f24000c1e1100 */
[----:B------:R-:W-:Y:S02]  /*172b0*/  IMAD.X R13, R11, 0x1, R27, P1 ;  /* 0x000000010b0d7824 */ /* 0x000fe400008e061b */
[----:B------:R-:W4:Y:S01]  /*172c0*/  LDL R27, [R1+0x9dc] ;  /* 0x0009dc00011b7983 */ /* 0x000f220000100800 */
[----:B------:R-:W-:-:S02]  /*172d0*/  IADD3 R20, P1, R2, R20, RZ ;  /* 0x0000001402147210 */ /* 0x000fc40007f3e0ff */
[----:B------:R-:W-:Y:S01]  /*172e0*/  IADD3 R16, P0, R2, R16, RZ ;  /* 0x0000001002107210 */ /* 0x000fe20007f1e0ff */
[----:B------:R0:W4:Y:S02]  /*172f0*/  LDG.E.U8 R174, desc[UR6][R12.64] ;  /* 0x000000060cae7981 */ /* 0x000124000c1e1100 */
[C---:B--2---:R-:W-:Y:S02]  /*17300*/  IMAD.X R21, R11.reuse, 0x1, R26, P1 ;  /* 0x000000010b157824 */ /* 0x044fe400008e061a */
[----:B------:R-:W2:Y:S01]  /*17310*/  LDL R26, [R1+0x9e4] ;  /* 0x0009e400011a7983 */ /* 0x000ea20000100800 */
[----:B------:R-:W-:-:S03]  /*17320*/  IMAD.X R17, R11, 0x1, R25, P0 ;  /* 0x000000010b117824 */ /* 0x000fc600000e0619 */
[----:B------:R-:W2:Y:S01]  /*17330*/  LDL R25, [R1+0x9e8] ;  /* 0x0009e80001197983 */ /* 0x000ea20000100800 */
[--C-:B0-----:R-:W-:Y:S02]  /*17340*/  IMAD.IADD R12, R15, 0x1, R6.reuse ;  /* 0x000000010f0c7824 */ /* 0x101fe400078e0206 */
[----:B------:R-:W-:Y:S01]  /*17350*/  IMAD.IADD R13, R18, 0x1, R6 ;  /* 0x00000001120d7824 */ /* 0x000fe200078e0206 */
[----:B------:R0:W2:Y:S02]  /*17360*/  LDG.E.U8 R172, desc[UR6][R20.64] ;  /* 0x0000000614ac7981 */ /* 0x0000a4000c1e1100 */
[C---:B------:R-:W-:Y:S01]  /*17370*/  IADD3 R12, P1, R2.reuse, R12, RZ ;  /* 0x0000000c020c7210 */ /* 0x040fe20007f3e0ff */
[----:B------:R-:W-:Y:S01]  /*17380*/  IMAD R15, R3, 0x39, RZ ;  /* 0x00000039030f7824 */ /* 0x000fe200078e02ff */
[----:B------:R-:W2:Y:S04]  /*17390*/  LDL R18, [R1+0x9f0] ;  /* 0x0009f00001127983 */ /* 0x000ea80000100800 */
[----:B------:R-:W2:Y:S01]  /*173a0*/  LDG.E.U8 R171, desc[UR6][R16.64] ;  /* 0x0000000610ab7981 */ /* 0x000ea2000c1e1100 */
[----:B0-----:R-:W-:Y:S01]  /*173b0*/  IADD3 R20, P0, R2, R13, RZ ;  /* 0x0000000d02147210 */ /* 0x001fe20007f1e0ff */
[----:B------:R-:W-:-:S02]  /*173c0*/  IMAD.X R13, R11, 0x1, R24, P1 ;  /* 0x000000010b0d7824 */ /* 0x000fc400008e0618 */
[----:B------:R-:W2:Y:S04]  /*173d0*/  LDL R24, [R1+0x9ec] ;  /* 0x0009ec0001187983 */ /* 0x000ea80000100800 */
[----:B------:R0:W2:Y:S02]  /*173e0*/  LDG.E.U8 R170, desc[UR6][R12.64] ;  /* 0x000000060caa7981 */ /* 0x0000a4000c1e1100 */
[----:B0-----:R-:W-:Y:S02]  /*173f0*/  IMAD.IADD R12, R15, 0x1, R6 ;  /* 0x000000010f0c7824 */ /* 0x001fe400078e0206 */
[----:B------:R-:W-:-:S03]  /*17400*/  IMAD R13, R3, 0x3a, RZ ;  /* 0x0000003a030d7824 */ /* 0x000fc600078e02ff */
[----:B------:R-:W-:Y:S01]  /*17410*/  IADD3 R12, P1, R2, R12, RZ ;  /* 0x0000000c020c7210 */ /* 0x000fe20007f3e0ff */
[----:B------:R-:W-:Y:S02]  /*17420*/  IMAD.IADD R22, R13, 0x1, R5 ;  /* 0x000000010d167824 */ /* 0x000fe400078e0205 */
[----:B---3--:R-:W-:Y:S02]  /*17430*/  IMAD.X R21, R11, 0x1, R14, P0 ;  /* 0x000000010b157824 */ /* 0x008fe400000e060e */
[----:B------:R-:W3:Y:S04]  /*17440*/  LDL R14, [R1+0x8f0] ;  /* 0x0008f000010e7983 */ /* 0x000ee80000100800 */
[----:B------:R0:W3:Y:S02]  /*17450*/  LDG.E.U8 R169, desc[UR6][R20.64] ;  /* 0x0000000614a97981 */ /* 0x0000e4000c1e1100 */
[----:B0-----:R-:W-:-:S02]  /*17460*/  IMAD.IADD R20, R13, 0x1, R6 ;  /* 0x000000010d147824 */ /* 0x001fc400078e0206 */
[----:B----4-:R-:W-:Y:S02]  /*17470*/  IMAD.X R13, R11, 0x1, R10, P1 ;  /* 0x000000010b0d7824 */ /* 0x010fe400008e060a */
[----:B------:R-:W4:Y:S01]  /*17480*/  LDL R10, [R1+0x9bc] ;  /* 0x0009bc00010a7983 */ /* 0x000f220000100800 */
[----:B------:R-:W-:Y:S01]  /*17490*/  IMAD.IADD R16, R15, 0x1, R5 ;  /* 0x000000010f107824 */ /* 0x000fe200078e0205 */
[C---:B------:R-:W-:Y:S02]  /*174a0*/  IADD3 R20, P1, R2.reuse, R20, RZ ;  /* 0x0000001402147210 */ /* 0x040fe40007f3e0ff */
[----:B------:R0:W4:Y:S02]  /*174b0*/  LDG.E.U8 R167, desc[UR6][R12.64] ;  /* 0x000000060ca77981 */ /* 0x000124000c1e1100 */
[----:B------:R-:W-:Y:S01]  /*174c0*/  IADD3 R16, P0, R2, R16, RZ ;  /* 0x0000001002107210 */ /* 0x000fe20007f1e0ff */
[----:B------:R-:W-:-:S04]  /*174d0*/  IMAD R15, R3, 0x3b, RZ ;  /* 0x0000003b030f7824 */ /* 0x000fc800078e02ff */
[----:B------:R-:W-:Y:S01]  /*174e0*/  IMAD.X R17, R11, 0x1, R27, P0 ;  /* 0x000000010b117824 */ /* 0x000fe200000e061b */
[----:B------:R-:W-:Y:S01]  /*174f0*/  IADD3 R22, P0, R2, R22, RZ ;  /* 0x0000001602167210 */ /* 0x000fe20007f1e0ff */
[----:B------:R-:W4:Y:S01]  /*17500*/  LDL R27, [R1+0x9c0] ;  /* 0x0009c000011b7983 */ /* 0x000f220000100800 */
[----:B0-----:R-:W-:-:S03]  /*17510*/  IMAD.IADD R12, R15, 0x1, R6 ;  /* 0x000000010f0c7824 */ /* 0x001fc600078e0206 */
[----:B------:R0:W4:Y:S01]  /*17520*/  LDG.E.U8 R168, desc[UR6][R16.64] ;  /* 0x0000000610a87981 */ /* 0x000122000c1e1100 */
[C---:B--2---:R-:W-:Y:S02]  /*17530*/  IMAD.X R23, R11.reuse, 0x1, R26, P0 ;  /* 0x000000010b177824 */ /* 0x044fe400000e061a */
[----:B------:R-:W-:Y:S01]  /*17540*/  IMAD.X R21, R11, 0x1, R25, P1 ;  /* 0x000000010b157824 */ /* 0x000fe200008e0619 */
[----:B------:R-:W2:Y:S01]  /*17550*/  LDL R26, [R1+0x9f4] ;  /* 0x0009f400011a7983 */ /* 0x000ea20000100800 */
[----:B0-----:R-:W-:Y:S01]  /*17560*/  IMAD.IADD R16, R15, 0x1, R5 ;  /* 0x000000010f107824 */ /* 0x001fe200078e0205 */
[C---:B------:R-:W-:Y:S01]  /*17570*/  IADD3 R12, P1, R2.reuse, R12, RZ ;  /* 0x0000000c020c7210 */ /* 0x040fe20007f3e0ff */
[----:B------:R-:W-:Y:S01]  /*17580*/  IMAD.IADD R13, R153, 0x1, R6 ;  /* 0x00000001990d7824 */ /* 0x000fe200078e0206 */
[----:B------:R0:W2:Y:S02]  /*17590*/  LDG.E.U8 R165, desc[UR6][R20.64] ;  /* 0x0000000614a57981 */ /* 0x0000a4000c1e1100 */
[----:B------:R-:W-:-:S02]  /*175a0*/  IADD3 R16, P0, R2, R16, RZ ;  /* 0x0000001002107210 */ /* 0x000fc40007f1e0ff */
[----:B------:R1:W2:Y:S03]  /*175b0*/  LDG.E.U8 R166, desc[UR6][R22.64] ;  /* 0x0000000616a67981 */ /* 0x0002a6000c1e1100 */
[C---:B------:R-:W-:Y:S01]  /*175c0*/  IMAD.X R17, R11.reuse, 0x1, R24, P0 ;  /* 0x000000010b117824 */ /* 0x040fe200000e0618 */
[----:B------:R-:W2:Y:S01]  /*175d0*/  LDL R25, [R1+0x9f8] ;  /* 0x0009f80001197983 */ /* 0x000ea20000100800 */
[----:B0-----:R-:W-:Y:S01]  /*175e0*/  IADD3 R20, P0, R2, R13, RZ ;  /* 0x0000000d02147210 */ /* 0x001fe20007f1e0ff */
[----:B------:R-:W-:Y:S02]  /*175f0*/  IMAD.X R13, R11, 0x1, R18, P1 ;  /* 0x000000010b0d7824 */ /* 0x000fe400008e0612 */
[----:B------:R-:W2:Y:S01]  /*17600*/  LDL R24, [R1+0x9fc] ;  /* 0x0009fc0001187983 */ /* 0x000ea20000100800 */
[----:B-1----:R-:W-:-:S03]  /*17610*/  IMAD R22, R3, 0x35, RZ ;  /* 0x0000003503167824 */ /* 0x002fc600078e02ff */
[----:B------:R0:W2:Y:S04]  /*17620*/  LDG.E.U8 R163, desc[UR6][R12.64] ;  /* 0x000000060ca37981 */ /* 0x0000a8000c1e1100 */
[----:B------:R1:W2:Y:S01]  /*17630*/  LDG.E.U8 R164, desc[UR6][R16.64] ;  /* 0x0000000610a47981 */ /* 0x0002a2000c1e1100 */
[----:B0-----:R-:W-:Y:S02]  /*17640*/  IMAD.IADD R12, R22, 0x1, R5 ;  /* 0x00000001160c7824 */ /* 0x001fe400078e0205 */
[----:B---3--:R-:W-:-:S03]  /*17650*/  IMAD.X R21, R11, 0x1, R14, P0 ;  /* 0x000000010b157824 */ /* 0x008fc600000e060e */
[----:B------:R-:W-:Y:S01]  /*17660*/  IADD3 R12, P0, R2, R12, RZ ;  /* 0x0000000c020c7210 */ /* 0x000fe20007f1e0ff */
[----:B------:R-:W3:Y:S01]  /*17670*/  LDL R14, [R1+0xa00] ;  /* 0x000a0000010e7983 */ /* 0x000ee20000100800 */
[----:B-1----:R-:W-:-:S03]  /*17680*/  IMAD R16, R3, 0x3c, RZ ;  /* 0x0000003c03107824 */ /* 0x002fc600078e02ff */
[----:B------:R0:W3:Y:S01]  /*17690*/  LDG.E.U8 R162, desc[UR6][R20.64] ;  /* 0x0000000614a27981 */ /* 0x0000e2000c1e1100 */
[----:B----4-:R-:W-:-:S03]  /*176a0*/  IMAD.X R13, R11, 0x1, R10, P0 ;  /* 0x000000010b0d7824 */ /* 0x010fc600000e060a */
[----:B------:R-:W4:Y:S01]  /*176b0*/  LDL R10, [R1+0x9c4] ;  /* 0x0009c400010a7983 */ /* 0x000f220000100800 */
[--C-:B0-----:R-:W-:Y:S02]  /*176c0*/  IMAD.IADD R20, R16, 0x1, R5.reuse ;  /* 0x0000000110147824 */ /* 0x101fe400078e0205 */
[--C-:B------:R-:W-:Y:S01]  /*176d0*/  IMAD.IADD R22, R22, 0x1, R6.reuse ;  /* 0x0000000116167824 */ /* 0x100fe200078e0206 */
[----:B------:R0:W4:Y:S01]  /*176e0*/  LDG.E.U8 R161, desc[UR6][R12.64] ;  /* 0x000000060ca17981 */ /* 0x000122000c1e1100 */
[----:B------:R-:W-:Y:S01]  /*176f0*/  IMAD R18, R3, 0x3d, RZ ;  /* 0x0000003d03127824 */ /* 0x000fe200078e02ff */
[C---:B------:R-:W-:Y:S02]  /*17700*/  IADD3 R20, P0, R2.reuse, R20, RZ ;  /* 0x0000001402147210 */ /* 0x040fe40007f1e0ff */
[----:B------:R-:W-:Y:S01]  /*17710*/  IADD3 R22, P1, R2, R22, RZ ;  /* 0x0000001602167210 */ /* 0x000fe20007f3e0ff */
[----:B------:R-:W-:Y:S02]  /*17720*/  IMAD.IADD R15, R18, 0x1, R5 ;  /* 0x00000001120f7824 */ /* 0x000fe400078e0205 */
[----:B------:R-:W-:-:S02]  /*17730*/  IMAD.IADD R16, R16, 0x1, R6 ;  /* 0x0000000110107824 */ /* 0x000fc400078e0206 */
[C---:B------:R-:W-:Y:S02]  /*17740*/  IMAD.X R23, R11.reuse, 0x1, R27, P1 ;  /* 0x000000010b177824 */ /* 0x040fe400008e061b */
[----:B------:R-:W4:Y:S01]  /*17750*/  LDL R27, [R1+0xa04] ;  /* 0x000a0400011b7983 */ /* 0x000f220000100800 */
[----:B--2---:R-:W-:Y:S01]  /*17760*/  IMAD.X R21, R11, 0x1, R26, P0 ;  /* 0x000000010b157824 */ /* 0x004fe200000e061a */
[C---:B------:R-:W-:Y:S02]  /*17770*/  IADD3 R16, P2, R2.reuse, R16, RZ ;  /* 0x0000001002107210 */ /* 0x040fe40007f5e0ff */
[----:B------:R-:W2:Y:S01]  /*17780*/  LDL R26, [R1+0xa08] ;  /* 0x000a0800011a7983 */ /* 0x000ea20000100800 */
[----:B0-----:R-:W-:-:S03]  /*17790*/  IADD3 R12, P0, R2, R15, RZ ;  /* 0x0000000f020c7210 */ /* 0x001fc60007f1e0ff */
[----:B------:R0:W2:Y:S01]  /*177a0*/  LDG.E.U8 R159, desc[UR6][R20.64] ;  /* 0x00000006149f7981 */ /* 0x0000a2000c1e1100 */
[----:B------:R-:W-:-:S03]  /*177b0*/  IMAD.IADD R15, R18, 0x1, R6 ;  /* 0x00000001120f7824 */ /* 0x000fc600078e0206 */
[----:B------:R1:W2:Y:S04]  /*177c0*/  LDG.E.U8 R160, desc[UR6][R22.64] ;  /* 0x0000000616a07981 */ /* 0x0002a8000c1e1100 */
[----:B------:R-:W2:Y:S01]  /*177d0*/  LDL R18, [R1+0x9cc] ;  /* 0x0009cc0001127983 */ /* 0x000ea20000100800 */
[----:B0-----:R-:W-:Y:S02]  /*177e0*/  IMAD R20, R3, 0x36, RZ ;  /* 0x0000003603147824 */ /* 0x001fe400078e02ff */
[C---:B------:R-:W-:Y:S02]  /*177f0*/  IMAD.X R17, R11.reuse, 0x1, R25, P2 ;  /* 0x000000010b117824 */ /* 0x040fe400010e0619 */
[----:B------:R-:W2:Y:S01]  /*17800*/  LDL R25, [R1+0x990] ;  /* 0x0009900001197983 */ /* 0x000ea20000100800 */
[----:B------:R-:W-:-:S02]  /*17810*/  IMAD.X R13, R11, 0x1, R24, P0 ;  /* 0x000000010b0d7824 */ /* 0x000fc400000e0618 */
[----:B-1----:R-:W-:Y:S01]  /*17820*/  IMAD.IADD R22, R20, 0x1, R5 ;  /* 0x0000000114167824 */ /* 0x002fe200078e0205 */
[----:B------:R-:W2:Y:S04]  /*17830*/  LDL R24, [R1+0x9d0] ;  /* 0x0009d00001187983 */ /* 0x000ea80000100800 */
[----:B------:R0:W2:Y:S01]  /*17840*/  LDG.E.U8 R157, desc[UR6][R12.64] ;  /* 0x000000060c9d7981 */ /* 0x0000a2000c1e1100 */
[----:B------:R-:W-:-:S03]  /*17850*/  IADD3 R22, P0, R2, R22, RZ ;  /* 0x0000001602167210 */ /* 0x000fc60007f1e0ff */
[----:B------:R1:W2:Y:S01]  /*17860*/  LDG.E.U8 R158, desc[UR6][R16.64] ;  /* 0x00000006109e7981 */ /* 0x0002a2000c1e1100 */
[----:B0-----:R-:W-:-:S05]  /*17870*/  IADD3 R12, P1, R2, R15, RZ ;  /* 0x0000000f020c7210 */ /* 0x001fca0007f3e0ff */
[C---:B---3--:R-:W-:Y:S02]  /*17880*/  IMAD.X R13, R11.reuse, 0x1, R14, P1 ;  /* 0x000000010b0d7824 */ /* 0x048fe400008e060e */
[----:B------:R-:W3:Y:S04]  /*17890*/  LDL R14, [R1+0xa0c] ;  /* 0x000a0c00010e7983 */ /* 0x000ee80000100800 */
[----:B------:R0:W3:Y:S01]  /*178a0*/  LDG.E.U8 R156, desc[UR6][R12.64] ;  /* 0x000000060c9c7981 */ /* 0x0000e2000c1e1100 */
[----:B----4-:R-:W-:-:S03]  /*178b0*/  IMAD.X R23, R11, 0x1, R10, P0 ;  /* 0x000000010b177824 */ /* 0x010fc600000e060a */
[----:B------:R-:W4:Y:S01]  /*178c0*/  LDL R10, [R1+0xa10] ;  /* 0x000a1000010a7983 */ /* 0x000f220000100800 */
[--C-:B------:R-:W-:Y:S02]  /*178d0*/  IMAD.IADD R20, R20, 0x1, R6.reuse ;  /* 0x0000000114147824 */ /* 0x100fe400078e0206 */
[----:B-1----:R-:W-:Y:S01]  /*178e0*/  IMAD R17, R3, 0x3e, RZ ;  /* 0x0000003e03117824 */ /* 0x002fe200078e02ff */
[----:B------:R-:W4:Y:S02]  /*178f0*/  LDG.E.U8 R155, desc[UR6][R22.64] ;  /* 0x00000006169b7981 */ /* 0x000f24000c1e1100 */
[C---:B------:R-:W-:Y:S01]  /*17900*/  IADD3 R20, P1, R2.reuse, R20, RZ ;  /* 0x0000001402147210 */ /* 0x040fe20007f3e0ff */
[C---:B------:R-:W-:Y:S02]  /*17910*/  IMAD.IADD R15, R17.reuse, 0x1, R6 ;  /* 0x00000001110f7824 */ /* 0x040fe400078e0206 */
[----:B------:R-:W-:Y:S02]  /*17920*/  IMAD.IADD R16, R17, 0x1, R5 ;  /* 0x0000000111107824 */ /* 0x000fe400078e0205 */
[----:B------:R-:W-:Y:S01]  /*17930*/  IMAD.X R21, R11, 0x1, R28, P1 ;  /* 0x000000010b157824 */ /* 0x000fe200008e061c */
[----:B0-----:R-:W-:-:S02]  /*17940*/  IADD3 R12, P0, R2, R15, RZ ;  /* 0x0000000f020c7210 */ /* 0x001fc40007f1e0ff */
[----:B------:R-:W-:Y:S01]  /*17950*/  IADD3 R16, P2, R2, R16, RZ ;  /* 0x0000001002107210 */ /* 0x000fe20007f5e0ff */
[----:B------:R-:W-:Y:S01]  /*17960*/  IMAD.IADD R15, R152, 0x1, R6 ;  /* 0x00000001980f7824 */ /* 0x000fe200078e0206 */
[----:B------:R0:W4:Y:S01]  /*17970*/  LDG.E.U8 R154, desc[UR6][R20.64] ;  /* 0x00000006149a7981 */ /* 0x000122000c1e1100 */
[C---:B--2---:R-:W-:Y:S02]  /*17980*/  IMAD.X R13, R11.reuse, 0x1, R26, P0 ;  /* 0x000000010b0d7824 */ /* 0x044fe400000e061a */
[----:B------:R-:W-:-:S03]  /*17990*/  IMAD.X R17, R11, 0x1, R27, P2 ;  /* 0x000000010b117824 */ /* 0x000fc600010e061b */
[----:B------:R1:W2:Y:S01]  /*179a0*/  LDG.E.U8 R152, desc[UR6][R12.64] ;  /* 0x000000060c987981 */ /* 0x0002a2000c1e1100 */
[----:B0-----:R-:W-:-:S03]  /*179b0*/  IMAD R20, R3, 0x37, RZ ;  /* 0x0000003703147824 */ /* 0x001fc600078e02ff */
[----:B------:R0:W2:Y:S01]  /*179c0*/  LDG.E.U8 R153, desc[UR6][R16.64] ;  /* 0x0000000610997981 */ /* 0x0000a2000c1e1100 */
[----:B------:R-:W-:Y:S01]  /*179d0*/  IMAD.IADD R22, R20, 0x1, R5 ;  /* 0x0000000114167824 */ /* 0x000fe200078e0205 */
[----:B-1----:R-:W-:Y:S01]  /*179e0*/  IADD3 R12, P0, R2, R15, RZ ;  /* 0x0000000f020c7210 */ /* 0x002fe20007f1e0ff */
[--C-:B------:R-:W-:Y:S02]  /*179f0*/  IMAD.IADD R20, R20, 0x1, R6.reuse ;  /* 0x0000000114147824 */ /* 0x100fe400078e0206 */
[----:B0-----:R-:W-:Y:S01]  /*17a00*/  IMAD R17, R3, 0x3f, RZ ;  /* 0x0000003f03117824 */ /* 0x001fe200078e02ff */
[C---:B------:R-:W-:Y:S01]  /*17a10*/  IADD3 R22, P1, R2.reuse, R22, RZ ;  /* 0x0000001602167210 */ /* 0x040fe20007f3e0ff */
[----:B------:R-:W-:Y:S02]  /*17a20*/  IMAD.X R13, R11, 0x1, R25, P0 ;  /* 0x000000010b0d7824 */ /* 0x000fe400000e0619 */
[C---:B------:R-:W-:Y:S02]  /*17a30*/  IMAD.IADD R16, R17.reuse, 0x1, R5 ;  /* 0x0000000111107824 */ /* 0x040fe400078e0205 */
[----:B------:R-:W-:Y:S01]  /*17a40*/  IMAD.IADD R15, R17, 0x1, R6 ;  /* 0x00000001110f7824 */ /* 0x000fe200078e0206 */
[C---:B------:R-:W-:Y:S01]  /*17a50*/  IADD3 R20, P0, R2.reuse, R20, RZ ;  /* 0x0000001402147210 */ /* 0x040fe20007f1e0ff */
[C---:B------:R-:W-:Y:S01]  /*17a60*/  IMAD.X R23, R11.reuse, 0x1, R18, P1 ;  /* 0x000000010b177824 */ /* 0x040fe200008e0612 */
[----:B------:R-:W-:Y:S01]  /*17a70*/  IADD3 R16, P2, R2, R16, RZ ;  /* 0x0000001002107210 */ /* 0x000fe20007f5e0ff */
[----:B------:R0:W2:Y:S02]  /*17a80*/  LDG.E.U8 R18, desc[UR6][R12.64] ;  /* 0x000000060c127981 */ /* 0x0000a4000c1e1100 */
[----:B------:R-:W-:-:S02]  /*17a90*/  IMAD.X R21, R11, 0x1, R24, P0 ;  /* 0x000000010b157824 */ /* 0x000fc400000e0618 */
[----:B------:R-:W2:Y:S04]  /*17aa0*/  LDG.E.U8 R22, desc[UR6][R22.64] ;  /* 0x0000000616167981 */ /* 0x000ea8000c1e1100 */
[----:B------:R-:W2:Y:S01]  /*17ab0*/  LDG.E.U8 R20, desc[UR6][R20.64] ;  /* 0x0000000614147981 */ /* 0x000ea2000c1e1100 */
[----:B0-----:R-:W-:-:S03]  /*17ac0*/  IADD3 R12, P1, R2, R15, RZ ;  /* 0x0000000f020c7210 */ /* 0x001fc60007f3e0ff */
[----:B------:R0:W-:Y:S02]  /*17ad0*/  STL [R1+0x14a0], R3 ;  /* 0x0014a00301007387 */ /* 0x0001e40000100800 */
[----:B0-----:R-:W-:Y:S02]  /*17ae0*/  LOP3.LUT R3, R8, 0x10, RZ, 0x3c, !PT ;  /* 0x0000001008037812 */ /* 0x001fe400078e3cff */
[----:B------:R-:W-:Y:S04]  /*17af0*/  STL [R1+0x14a4], R5 ;  /* 0x0014a40501007387 */ /* 0x000fe80000100800 */
[----:B------:R-:W-:Y:S04]  /*17b00*/  STL [R1+0x14a8], R6 ;  /* 0x0014a80601007387 */ /* 0x000fe80000100800 */
[----:B------:R-:W-:Y:S01]  /*17b10*/  STL [R1+0x14ac], R2 ;  /* 0x0014ac0201007387 */ /* 0x000fe20000100800 */
[----:B---3--:R-:W-:-:S05]  /*17b20*/  IMAD.X R17, R11, 0x1, R14, P2 ;  /* 0x000000010b117824 */ /* 0x008fca00010e060e */
[----:B------:R-:W3:Y:S01]  /*17b30*/  LDG.E.U8 R16, desc[UR6][R16.64] ;  /* 0x0000000610107981 */ /* 0x000ee2000c1e1100 */
[----:B----4-:R-:W-:-:S05]  /*17b40*/  IMAD.X R13, R11, 0x1, R10, P1 ;  /* 0x000000010b0d7824 */ /* 0x010fca00008e060a */
[----:B------:R-:W4:Y:S01]  /*17b50*/  LDG.E.U8 R12, desc[UR6][R12.64] ;  /* 0x000000060c0c7981 */ /* 0x000f22000c1e1100 */
[----:B------:R-:W-:Y:S06]  /*17b60*/  BAR.SYNC.DEFER_BLOCKING 0x0 ;  /* 0x0000000000007b1d */ /* 0x000fec0000010000 */
[----:B------:R-:W-:Y:S04]  /*17b70*/  STS.U8 [R8+UR5+0x20000], R128 ;  /* 0x0200008008007988 */ /* 0x000fe80008000005 */
        /* <DEDUP_REMOVED lines=18> */
[----:B------:R0:W-:Y:S02]  /*17ca0*/  STS.U8 [R3+UR5+0x24480], R139 ;  /* 0x0244808b03007988 */ /* 0x0001e40008000005 */
[----:B0-----:R-:W0:Y:S02]  /*17cb0*/  S2R R139, SR_TID.X ;  /* 0x00000000008b7919 */ /* 0x001e240000002100 */
[----:B------:R-:W-:Y:S04]  /*17cc0*/  STS.U8 [R3+UR5+0x20880], R240 ;  /* 0x020880f003007988 */ /* 0x000fe80008000005 */
[----:B------:R-:W-:Y:S04]  /*17cd0*/  STS.U8 [R3+UR5+0x24880], R239 ;  /* 0x024880ef03007988 */ /* 0x000fe80008000005 */
[----:B------:R-:W-:Y:S04]  /*17ce0*/  STS.U8 [R3+UR5+0x20c80], R224 ;  /* 0x020c80e003007988 */ /* 0x000fe80008000005 */
[----:B------:R-:W-:Y:S04]  /*17cf0*/  STS.U8 [R3+UR5+0x24c80], R223 ;  /* 0x024c80df03007988 */ /* 0x000fe80008000005 */
[----:B------:R-:W-:Y:S04]  /*17d00*/  STS.U8 [R3+UR5+0x21080], R209 ;  /* 0x021080d103007988 */ /* 0x000fe80008000005 */
[----:B------:R-:W-:Y:S01]  /*17d10*/  STS.U8 [R3+UR5+0x25080], R208 ;  /* 0x025080d003007988 */ /* 0x000fe20008000005 */
[----:B0-----:R-:W-:-:S02]  /*17d20*/  LOP3.LUT R6, R139, 0x7f, RZ, 0xc0, !PT ;  /* 0x0000007f8b067812 */ /* 0x001fc400078ec0ff */
[C---:B------:R-:W-:Y:S01]  /*17d30*/  LOP3.LUT R2, R139.reuse, 0x80, RZ, 0xc0, !PT ;  /* 0x000000808b027812 */ /* 0x040fe200078ec0ff */
[----:B------:R-:W-:Y:S04]  /*17d40*/  STS.U8 [R3+UR5+0x21480], R193 ;  /* 0x021480c103007988 */ /* 0x000fe80008000005 */
[----:B------:R-:W-:Y:S01]  /*17d50*/  IMAD R2, R2, 0x40, R6 ;  /* 0x0000004002027824 */ /* 0x000fe200078e0206 */
[----:B------:R-:W-:Y:S04]  /*17d60*/  STS.U8 [R3+UR5+0x25480], R192 ;  /* 0x025480c003007988 */ /* 0x000fe80008000005 */
[----:B------:R-:W-:Y:S01]  /*17d70*/  LOP3.LUT R2, R2, 0x20, RZ, 0x3c, !PT ;  /* 0x0000002002027812 */ /* 0x000fe200078e3cff */
[----:B------:R-:W-:Y:S04]  /*17d80*/  STS.U8 [R3+UR5+0x21880], R178 ;  /* 0x021880b203007988 */ /* 0x000fe80008000005 */
[----:B------:R-:W-:Y:S01]  /*17d90*/  STS.U8 [R3+UR5+0x25880], R177 ;  /* 0x025880b103007988 */ /* 0x000fe20008000005 */
[----:B------:R-:W-:-:S03]  /*17da0*/  LOP3.LUT R5, R139, 0x7f, RZ, 0xc0, !PT ;  /* 0x0000007f8b057812 */ /* 0x000fc600078ec0ff */
[----:B------:R-:W-:Y:S04]  /*17db0*/  STS.U8 [R3+UR5+0x21c80], R168 ;  /* 0x021c80a803007988 */ /* 0x000fe80008000005 */
[----:B------:R0:W-:Y:S04]  /*17dc0*/  STS.U8 [R3+UR5+0x25c80], R167 ;  /* 0x025c80a703007988 */ /* 0x0001e80008000005 */
[----:B------:R-:W-:Y:S04]  /*17dd0*/  STS.U8 [R2+UR5+0x20100], R135 ;  /* 0x0201008702007988 */ /* 0x000fe80008000005 */
[----:B------:R-:W-:Y:S01]  /*17de0*/  STS.U8 [R2+UR5+0x24100], R136 ;  /* 0x0241008802007988 */ /* 0x000fe20008000005 */
[----:B0-----:R-:W-:-:S03]  /*17df0*/  LOP3.LUT R3, R139, 0x80, RZ, 0xc0, !PT ;  /* 0x000000808b037812 */ /* 0x001fc600078ec0ff */
[----:B------:R-:W-:Y:S04]  /*17e00*/  STS.U8 [R2+UR5+0x20500], R137 ;  /* 0x0205008902007988 */ /* 0x000fe80008000005 */
[----:B------:R-:W-:Y:S01]  /*17e10*/  STS.U8 [R2+UR5+0x24500], R138 ;  /* 0x0245008a02007988 */ /* 0x000fe20008000005 */
[----:B------:R-:W-:-:S03]  /*17e20*/  IMAD R3, R3, 0x40, R5 ;  /* 0x0000004003037824 */ /* 0x000fc600078e0205 */
[----:B------:R-:W-:Y:S04]  /*17e30*/  STS.U8 [R2+UR5+0x20900], R238 ;  /* 0x020900ee02007988 */ /* 0x000fe80008000005 */
[----:B------:R-:W-:Y:S04]  /*17e40*/  STS.U8 [R2+UR5+0x24900], R237 ;  /* 0x024900ed02007988 */ /* 0x000fe80008000005 */
[----:B------:R-:W-:Y:S04]  /*17e50*/  STS.U8 [R2+UR5+0x20d00], R222 ;  /* 0x020d00de02007988 */ /* 0x000fe80008000005 */
[----:B------:R-:W-:Y:S01]  /*17e60*/  STS.U8 [R2+UR5+0x24d00], R221 ;  /* 0x024d00dd02007988 */ /* 0x000fe20008000005 */
[----:B------:R-:W-:-:S03]  /*17e70*/  LOP3.LUT R3, R3, 0x30, RZ, 0x3c, !PT ;  /* 0x0000003003037812 */ /* 0x000fc600078e3cff */
        /* <DEDUP_REMOVED lines=18> */
[----:B------:R-:W-:Y:S01]  /*17fa0*/  LOP3.LUT R2, R143, 0x80, RZ, 0xc0, !PT ;  /* 0x000000808f027812 */ /* 0x000fe200078ec0ff */
[----:B------:R-:W-:Y:S04]  /*17fb0*/  STS.U8 [R3+UR5+0x21180], R205 ;  /* 0x021180cd03007988 */ /* 0x000fe80008000005 */
[----:B------:R-:W-:Y:S01]  /*17fc0*/  IMAD R2, R2, 0x40, R6 ;  /* 0x0000004002027824 */ /* 0x000fe200078e0206 */
[----:B------:R-:W-:Y:S04]  /*17fd0*/  STS.U8 [R3+UR5+0x25180], R204 ;  /* 0x025180cc03007988 */ /* 0x000fe80008000005 */
[----:B------:R-:W-:Y:S01]  /*17fe0*/  STS.U8 [R3+UR5+0x21580], R189 ;  /* 0x021580bd03007988 */ /* 0x000fe20008000005 */
[----:B------:R-:W-:-:S03]  /*17ff0*/  LOP3.LUT R2, R2, 0x40, RZ, 0x3c, !PT ;  /* 0x0000004002027812 */ /* 0x000fc600078e3cff */
[----:B------:R-:W-:Y:S04]  /*18000*/  STS.U8 [R3+UR5+0x25580], R188 ;  /* 0x025580bc03007988 */ /* 0x000fe80008000005 */
        /* <DEDUP_REMOVED lines=46> */
[----:B------:R0:W-:Y:S02]  /*182f0*/  STS.U8 [R2+UR5+0x24300], R146 ;  /* 0x0243009202007988 */ /* 0x0001e40008000005 */
[----:B0-----:R-:W0:Y:S01]  /*18300*/  S2R R146, SR_TID.X ;  /* 0x0000000000927919 */ /* 0x001e220000002100 */
[----:B------:R-:W-:Y:S01]  /*18310*/  LOP3.LUT R5, R147, 0x7f, RZ, 0xc0, !PT ;  /* 0x0000007f93057812 */ /* 0x000fe200078ec0ff */
[----:B------:R-:W-:Y:S04]  /*18320*/  STS.U8 [R2+UR5+0x20700], R246 ;  /* 0x020700f602007988 */ /* 0x000fe80008000005 */
[----:B------:R-:W-:Y:S04]  /*18330*/  STS.U8 [R2+UR5+0x24700], R245 ;  /* 0x024700f502007988 */ /* 0x000fe80008000005 */
[----:B------:R-:W-:Y:S04]  /*18340*/  STS.U8 [R2+UR5+0x20b00], R230 ;  /* 0x020b00e602007988 */ /* 0x000fe80008000005 */
[----:B------:R-:W-:Y:S04]  /*18350*/  STS.U8 [R2+UR5+0x24b00], R229 ;  /* 0x024b00e502007988 */ /* 0x000fe80008000005 */
[----:B------:R-:W-:Y:S01]  /*18360*/  STS.U8 [R2+UR5+0x20f00], R215 ;  /* 0x020f00d702007988 */ /* 0x000fe20008000005 */
[----:B0-----:R-:W-:-:S04]  /*18370*/  SHF.R.U32.HI R3, RZ, 0x5, R146 ;  /* 0x00000005ff037819 */ /* 0x001fc80000011692 */
[----:B------:R-:W-:Y:S02]  /*18380*/  R2UR UR8, R3 ;  /* 0x00000000030872ca */ /* 0x000fe400000e0000 */
        /* <DEDUP_REMOVED lines=10> */
[----:B--2---:R-:W-:Y:S04]  /*18430*/  STS.U8 [R2+UR5+0x21f00], R153 ;  /* 0x021f009902007988 */ /* 0x004fe80008000005 */
        /* <DEDUP_REMOVED lines=11> */
[----:B------:R0:W-:Y:S04]  /*184f0*/  STS.U8 [R3+UR5+0x21780], R181 ;  /* 0x021780b503007988 */ /* 0x0001e80008000005 */
[----:B------:R-:W-:Y:S04]  /*18500*/  STS.U8 [R3+UR5+0x25780], R18 ;  /* 0x0257801203007988 */ /* 0x000fe80008000005 */
[----:B------:R-:W-:Y:S04]  /*18510*/  STS.U8 [R3+UR5+0x21b80], R22 ;  /* 0x021b801603007988 */ /* 0x000fe80008000005 */
[----:B------:R-:W-:Y:S04]  /*18520*/  STS.U8 [R3+UR5+0x25b80], R20 ;  /* 0x025b801403007988 */ /* 0x000fe80008000005 */
[----:B---3--:R-:W-:Y:S04]  /*18530*/  STS.U8 [R3+UR5+0x21f80], R16 ;  /* 0x021f801003007988 */ /* 0x008fe80008000005 */
[----:B----4-:R1:W-:Y:S01]  /*18540*/  STS.U8 [R3+UR5+0x25f80], R12 ;  /* 0x025f800c03007988 */ /* 0x0103e20008000005 */
[----:B------:R2:W-:Y:S06]  /*18550*/  MEMBAR.ALL.CTA ;  /* 0x0000000000007992 */ /* 0x0005ec0000008000 */
[----:B--2---:R-:W2:Y:S01]  /*18560*/  FENCE.VIEW.ASYNC.S ;  /* 0x00000000000073c6 */ /* 0x004ea20000000000 */
[----:B------:R-:W-:-:S04]  /*18570*/  USHF.L.U32 UR8, UR8, 0x7, URZ ;  /* 0x0000000708087899 */ /* 0x000fc8000800063f */
[----:B------:R-:W-:Y:S01]  /*18580*/  ULOP3.LUT UR8, UR8, 0x200, URZ, 0xc0, !UPT ;  /* 0x0000020008087892 */ /* 0x000fe2000f8ec03f */
[----:B--2---:R-:W-:Y:S03]  /*18590*/  BAR.SYNC.DEFER_BLOCKING 0x0 ;  /* 0x0000000000007b1d */ /* 0x004fe60000010000 */
[----:B------:R-:W-:-:S04]  /*185a0*/  ULEA.HI UR8, UR5, UR8, URZ, 0x1c ;  /* 0x0000000805087291 */ /* 0x000fc8000f8fe03f */
[----:B------:R-:W-:Y:S01]  /*185b0*/  ULOP3.LUT UR48, UR8, 0x3fff, URZ, 0xc0, !UPT ;  /* 0x00003fff08307892 */ /* 0x000fe2000f8ec03f */
[----:B0-----:R-:W-:-:S08]  /*185c0*/  WARPGROUP.ARRIVE ;  /* 0x00000000000079c5 */ /* 0x001fd00000000000 */
[----:B------:R-:W-:Y:S01]  /*185d0*/  QGMMA.64x64x32.F32.E4M3.E4M3 R152, gdesc[UR48], RZ, !UPT, gsb0 ;  /* 0x00e00000309879f3 */ /* 0x000fe2000c0008ff */
[----:B------:R-:W-:Y:S01]  /*185e0*/  UIADD3 UR40, UP0, UR48, 0x2, URZ ;  /* 0x0000000230287890 */ /* 0x000fe2000ff1e03f */
[----:B------:R-:W-:-:S03]  /*185f0*/  UMOV UR8, URZ ;  /* 0x0000003f00087c82 */ /* 0x000fc60008000000 */
[----:B------:R-:W-:Y:S01]  /*18600*/  UIADD3.X UR41, UR8, 0x40000040, URZ, UP0, !UPT ;  /* 0x4000004008297890 */ /* 0x000fe200087fe43f */
[----:B------:R-:W-:Y:S02]  /*18610*/  WARPGROUP.DEPBAR.LE gsb0, 0x0 ;  /* 0x00008000000079c5 */ /* 0x000fe40000010000 */
[----:B------:R-:W-:-:S06]  /*18620*/  WARPGROUP.ARRIVE ;  /* 0x00000000000079c5 */ /* 0x000fcc0000000000 */
[----:B------:R-:W-:Y:S01]  /*18630*/  QGMMA.64x64x32.F32.E4M3.E4M3 R152, gdesc[UR40], R152, gsb0 ;  /* 0x00e00000289879f3 */ /* 0x000fe20008000898 */
[----:B------:R-:W-:Y:S02]  /*18640*/  UIADD3.64 UR38, UR42, 0x2, URZ ;  /* 0x000000022a267897 */ /* 0x000fe4000fffe03f */
[----:B------:R-:W-:Y:S01]  /*18650*/  UIADD3.64 UR36, UR40, 0x2, URZ ;  /* 0x0000000228247897 */ /* 0x000fe2000fffe03f */
        /* <DEDUP_REMOVED lines=42> */
[----:B------:R-:W-:Y:S01]  /*18900*/  UIADD3.64 UR24, UR40, 0x17fe, URZ ;  /* 0x000017fe28187897 */ /* 0x000fe2000fffe03f */
[----:B------:R-:W-:Y:S04]  /*18910*/  STL [R1+0x14b0], R8 ;  /* 0x0014b00801007387 */ /* 0x000fe80000100800 */
[----:B------:R-:W2:Y:S01]  /*18920*/  LDL.LU R2, [R1+0x658] ;  /* 0x0006580001027983 */ /* 0x000ea20000300800 */
[----:B------:R-:W-:Y:S02]  /*18930*/  WARPGROUP.DEPBAR.LE gsb0, 0x0 ;  /* 0x00008000000079c5 */ /* 0x000fe40000010000 */
[----:B------:R-:W-:-:S06]  /*18940*/  WARPGROUP.ARRIVE ;  /* 0x00000000000079c5 */ /* 0x000fcc0000000000 */
[----:B------:R-:W-:Y:S01]  /*18950*/  QGMMA.64x64x32.F32.E4M3.E4M3 R152, gdesc[UR24], R152, gsb0 ;  /* 0x00e00000189879f3 */ /* 0x000fe20008000898 */
[----:B------:R-:W-:Y:S02]  /*18960*/  UIADD3.64 UR28, UR40, 0x1800, URZ ;  /* 0x00001800281c7897 */ /* 0x000fe4000fffe03f */
[----:B------:R-:W-:Y:S02]  /*18970*/  WARPGROUP.DEPBAR.LE gsb0, 0x0 ;  /* 0x00008000000079c5 */ /* 0x000fe40000010000 */
[----:B------:R-:W-:-:S06]  /*18980*/  WARPGROUP.ARRIVE ;  /* 0x00000000000079c5 */ /* 0x000fcc0000000000 */
[----:B------:R-:W-:Y:S01]  /*18990*/  QGMMA.64x64x32.F32.E4M3.E4M3 R152, gdesc[UR28], R152, gsb0 ;  /* 0x00e000001c9879f3 */ /* 0x000fe20008000898 */
[----:B------:R-:W-:Y:S02]  /*189a0*/  R2UR UR35, R150 ;  /* 0x00000000962372ca */ /* 0x000fe400000e0000 */
[----:B------:R-:W-:Y:S01]  /*189b0*/  R2UR UR34, R151 ;  /* 0x00000000972272ca */ /* 0x000fe200000e0000 */
[----:B------:R-:W-:Y:S01]  /*189c0*/  UIADD3.64 UR32, UR40, 0x1802, URZ ;  /* 0x0000180228207897 */ /* 0x000fe2000fffe03f */
[----:B------:R-:W-:Y:S02]  /*189d0*/  WARPGROUP.DEPBAR.LE gsb0, 0x0 ;  /* 0x00008000000079c5 */ /* 0x000fe40000010000 */
[----:B------:R-:W-:-:S09]  /*189e0*/  WARPGROUP.ARRIVE ;  /* 0x00000000000079c5 */ /* 0x000fd20000000000 */
[----:B------:R-:W-:Y:S01]  /*189f0*/  QGMMA.64x64x32.F32.E4M3.E4M3 R152, gdesc[UR32], R152, gsb0 ;  /* 0x00e00000209879f3 */ /* 0x000fe20008000898 */
[----:B------:R-:W-:Y:S02]  /*18a00*/  R2UR UR39, R19 ;  /* 0x00000000132772ca */ /* 0x000fe400000e0000 */
[----:B------:R-:W-:Y:S01]  /*18a10*/  R2UR UR38, R7 ;  /* 0x00000000072672ca */ /* 0x000fe200000e0000 */
[----:B------:R-:W-:Y:S01]  /*18a20*/  UIADD3.64 UR36, UR40, 0x1804, URZ ;  /* 0x0000180428247897 */ /* 0x000fe2000fffe03f */
[----:B------:R-:W0:Y:S01]  /*18a30*/  S2R R56, SR_TID.X ;  /* 0x0000000000387919 */ /* 0x000e220000002100 */
[----:B------:R-:W-:Y:S02]  /*18a40*/  WARPGROUP.DEPBAR.LE gsb0, 0x0 ;  /* 0x00008000000079c5 */ /* 0x000fe40000010000 */
[----:B------:R-:W-:-:S08]  /*18a50*/  WARPGROUP.ARRIVE ;  /* 0x00000000000079c5 */ /* 0x000fd00000000000 */
[----:B------:R-:W-:Y:S01]  /*18a60*/  QGMMA.64x64x32.F32.E4M3.E4M3 R152, gdesc[UR36], R152, gsb0 ;  /* 0x00e00000249879f3 */ /* 0x000fe20008000898 */
[----:B--2---:R-:W-:Y:S01]  /*18a70*/  R2UR UR57, R2 ;  /* 0x00000000023972ca */ /* 0x004fe200000e0000 */
[----:B0-----:R-:W-:-:S05]  /*18a80*/  IMAD.SHL.U32 R11, R56, 0x2, RZ ;  /* 0x00000002380b7824 */ /* 0x001fca00078e00ff */
[----:B------:R-:W-:-:S07]  /*18a90*/  LOP3.LUT R11, R11, 0x6, RZ, 0xc0, !PT ;  /* 0x000000060b0b7812 */ /* 0x000fce00078ec0ff */
[----:B------:R-:W-:-:S04]  /*18aa0*/  IADD3 R11, P0, R11, UR57, RZ ;  /* 0x000000390b0b7c10 */ /* 0x000fc8000ff1e0ff */
[-C--:B------:R-:W-:Y:S01]  /*18ab0*/  ISETP.GT.U32.AND P5, PT, R11, R9.reuse, PT ;  /* 0x000000090b00720c */ /* 0x080fe20003fa4070 */
[----:B------:R-:W-:Y:S01]  /*18ac0*/  IMAD.X R15, RZ, RZ, UR61, P0 ;  /* 0x0000003dff0f7e24 */ /* 0x000fe200080e06ff */
[----:B-1----:R-:W-:Y:S01]  /*18ad0*/  LOP3.LUT R12, R9, 0x8, RZ, 0xfc, !PT ;  /* 0x00000008090c7812 */ /* 0x002fe200078efcff */
[----:B------:R0:W-:Y:S03]  /*18ae0*/  STL [R1+0x1a98], R56 ;  /* 0x001a983801007387 */ /* 0x0001e60000100800 */
[----:B------:R-:W-:Y:S02]  /*18af0*/  ISETP.GT.U32.AND.EX P5, PT, R15, RZ, PT, P5 ;  /* 0x000000ff0f00720c */ /* 0x000fe40003fa4150 */
[C---:B------:R-:W-:Y:S02]  /*18b00*/  ISETP.GE.U32.AND P4, PT, R11.reuse, R12, PT ;  /* 0x0000000c0b00720c */ /* 0x040fe40003f86070 */
[----:B------:R-:W-:-:S02]  /*18b10*/  ISETP.GE.U32.AND P1, PT, R11, R9, PT ;  /* 0x000000090b00720c */ /* 0x000fc40003f26070 */
[CC--:B------:R-:W-:Y:S02]  /*18b20*/  ISETP.GT.U32.AND P0, PT, R11.reuse, R12.reuse, PT ;  /* 0x0000000c0b00720c */ /* 0x0c0fe40003f04070 */
[C---:B------:R-:W-:Y:S02]  /*18b30*/  IADD3 R30, P2, R11.reuse, 0x8, RZ ;  /* 0x000000080b1e7810 */ /* 0x040fe40007f5e0ff */
[----:B------:R-:W-:Y:S02]  /*18b40*/  IADD3 R18, P3, R11, 0x9, RZ ;  /* 0x000000090b127810 */ /* 0x000fe40007f7e0ff */
[C---:B------:R-:W-:Y:S02]  /*18b50*/  ISETP.GE.U32.AND.EX P4, PT, R15.reuse, RZ, PT, P4 ;  /* 0x000000ff0f00720c */ /* 0x040fe40003f86140 */
[C---:B------:R-:W-:Y:S01]  /*18b60*/  ISETP.GE.U32.AND.EX P1, PT, R15.reuse, RZ, PT, P1 ;  /* 0x000000ff0f00720c */ /* 0x040fe20003f26110 */
[--C-:B------:R-:W-:Y:S01]  /*18b70*/  IMAD.X R33, RZ, RZ, R15.reuse, P2 ;  /* 0x000000ffff217224 */ /* 0x100fe200010e060f */
[----:B------:R-:W-:Y:S01]  /*18b80*/  ISETP.GT.U32.AND.EX P0, PT, R15, RZ, PT, P0 ;  /* 0x000000ff0f00720c */ /* 0x000fe20003f04100 */
[----:B------:R-:W-:Y:S01]  /*18b90*/  IMAD.X R31, RZ, RZ, R15, P3 ;  /* 0x000000ffff1f7224 */ /* 0x000fe200018e060f */
[----:B------:R-:W-:-:S04]  /*18ba0*/  ISETP.GT.U32.AND P3, PT, R18, R12, PT ;  /* 0x0000000c1200720c */ /* 0x000fc80003f64070 */
[----:B------:R-:W-:Y:S01]  /*18bb0*/  ISETP.GT.U32.AND.EX P3, PT, R31, RZ, PT, P3 ;  /* 0x000000ff1f00720c */ /* 0x000fe20003f64130 */
[----:B------:R-:W-:Y:S02]  /*18bc0*/  WARPGROUP.DEPBAR.LE gsb0, 0x0 ;  /* 0x00008000000079c5 */ /* 0x000fe40000010000 */
[----:B------:R-:W-:Y:S01]  /*18bd0*/  FMUL R152, R152, UR60 ;  /* 0x0000003c98987c20 */ /* 0x000fe20008400000 */
[----:B------:R-:W-:Y:S01]  /*18be0*/  FMUL R158, R158, UR60 ;  /* 0x0000003c9e9e7c20 */ /* 0x000fe20008400000 */
[----:B------:R-:W-:-:S03]  /*18bf0*/  FMUL R155, R155, UR60 ;  /* 0x0000003c9b9b7c20 */ /* 0x000fc60008400000 */
[----:B0-----:R-:W-:Y:S02]  /*18c00*/  FSEL R56, R152, -INF , !P5 ;  /* 0xff80000098387808 */ /* 0x001fe40006800000 */
[----:B------:R-:W-:Y:S01]  /*18c10*/  FSEL R2, R158, -INF , !P5 ;  /* 0xff8000009e027808 */ /* 0x000fe20006800000 */
[----:B------:R-:W-:Y:S01]  /*18c20*/  FMUL R153, R153, UR60 ;  /* 0x0000003c99997c20 */ /* 0x000fe20008400000 */
[----:B------:R-:W-:Y:S01]  /*18c30*/  FMUL R154, R154, UR60 ;  /* 0x0000003c9a9a7c20 */ /* 0x000fe20008400000 */
[----:B------:R-:W-:Y:S01]  /*18c40*/  STL [R1+0x1ab0], R56 ;  /* 0x001ab03801007387 */ /* 0x000fe20000100800 */
[----:B------:R-:W-:-:S03]  /*18c50*/  IADD3 R249, P5, R11, 0x10, RZ ;  /* 0x000000100bf97810 */ /* 0x000fc60007fbe0ff */
[----:B------:R0:W-:Y:S01]  /*18c60*/  STL [R1+0x744], R2 ;  /* 0x0007440201007387 */ /* 0x0001e20000100800 */
[----:B------:R-:W-:Y:S01]  /*18c70*/  FSEL R7, R153, -INF , !P1 ;  /* 0xff80000099077808 */ /* 0x000fe20004800000 */
[----:B------:R-:W-:Y:S01]  /*18c80*/  FMUL R156, R156, UR60 ;  /* 0x0000003c9c9c7c20 */ /* 0x000fe20008400000 */
[----:B------:R-:W-:Y:S01]  /*18c90*/  FSEL R3, R154, -INF , !P0 ;  /* 0xff8000009a037808 */ /* 0x000fe20004000000 */
[----:B------:R-:W-:Y:S01]  /*18ca0*/  FMUL R159, R159, UR60 ;  /* 0x0000003c9f9f7c20 */ /* 0x000fe20008400000 */
[----:B0-----:R-:W-:Y:S02]  /*18cb0*/  FSEL R2, R155, -INF , !P4 ;  /* 0xff8000009b027808 */ /* 0x001fe40006000000 */
[----:B------:R-:W-:Y:S01]  /*18cc0*/  ISETP.GT.U32.AND P4, PT, R30, R9, PT ;  /* 0x000000091e00720c */ /* 0x000fe20003f84070 */
[----:B------:R-:W-:Y:S01]  /*18cd0*/  STL [R1+0x1ab4], R7 ;  /* 0x001ab40701007387 */ /* 0x000fe20000100800 */
[----:B------:R-:W-:Y:S02]  /*18ce0*/  IMAD.X R29, RZ, RZ, R15, P5 ;  /* 0x000000ffff1d7224 */ /* 0x000fe400028e060f */
[----:B------:R-:W-:Y:S01]  /*18cf0*/  ISETP.GT.U32.AND.EX P4, PT, R33, RZ, PT, P4 ;  /* 0x000000ff2100720c */ /* 0x000fe20003f84140 */
[----:B------:R-:W-:Y:S01]  /*18d00*/  STL [R1+0x70c], R3 ;  /* 0x00070c0301007387 */ /* 0x000fe20000100800 */
[----:B------:R-:W-:-:S02]  /*18d10*/  ISETP.GT.U32.AND P5, PT, R249, R12, PT ;  /* 0x0000000cf900720c */ /* 0x000fc40003fa4070 */
[----:B------:R-:W-:Y:S01]  /*18d20*/  FSEL R19, R156, -INF , !P4 ;  /* 0xff8000009c137808 */ /* 0x000fe20006000000 */
[----:B------:R0:W-:Y:S01]  /*18d30*/  STL [R1+0x724], R2 ;  /* 0x0007240201007387 */ /* 0x0001e20000100800 */
[----:B------:R-:W-:Y:S01]  /*18d40*/  IADD3 R248, P1, R11, 0x11, RZ ;  /* 0x000000110bf87810 */ /* 0x000fe20007f3e0ff */
[----:B------:R-:W-:Y:S01]  /*18d50*/  FMUL R162, R162, UR60 ;  /* 0x0000003ca2a27c20 */ /* 0x000fe20008400000 */
[----:B------:R-:W-:Y:S01]  /*18d60*/  ISETP.GT.U32.AND.EX P5, PT, R29, RZ, PT, P5 ;  /* 0x000000ff1d00720c */ /* 0x000fe20003fa4150 */
[----:B------:R-:W-:Y:S01]  /*18d70*/  STL [R1+0x1ab8], R19 ;  /* 0x001ab81301007387 */ /* 0x000fe20000100800 */
[----:B0-----:R-:W-:Y:S01]  /*18d80*/  FSEL R2, R159, -INF , !P3 ;  /* 0xff8000009f027808 */ /* 0x001fe20005800000 */
[----:B------:R-:W-:Y:S01]  /*18d90*/  IMAD.X R28, RZ, RZ, R15, P1 ;  /* 0x000000ffff1c7224 */ /* 0x000fe200008e060f */
[-C--:B------:R-:W-:Y:S02]  /*18da0*/  ISETP.GT.U32.AND P3, PT, R249, R9.reuse, PT ;  /* 0x00000009f900720c */ /* 0x080fe40003f64070 */
[----:B------:R-:W-:Y:S01]  /*18db0*/  ISETP.GT.U32.AND P1, PT, R248, R9, PT ;  /* 0x00000009f800720c */ /* 0x000fe20003f24070 */
[----:B------:R0:W-:Y:S01]  /*18dc0*/  STL [R1+0x740], R2 ;  /* 0x0007400201007387 */ /* 0x0001e20000100800 */
[----:B------:R-:W-:Y:S01]  /*18dd0*/  IADD3 R27, P0, R11, 0x18, RZ ;  /* 0x000000180b1b7810 */ /* 0x000fe20007f1e0ff */
[----:B------:R-:W-:Y:S01]  /*18de0*/  FMUL R160, R160, UR60 ;  /* 0x0000003ca0a07c20 */ /* 0x000fe20008400000 */
[----:B------:R-:W-:Y:S01]  /*18df0*/  FMUL R161, R161, UR60 ;  /* 0x0000003ca1a17c20 */ /* 0x000fe20008400000 */
[----:B------:R-:W-:Y:S01]  /*18e00*/  ISETP.GT.U32.AND.EX P3, PT, R29, RZ, PT, P3 ;  /* 0x000000ff1d00720c */ /* 0x000fe20003f64130 */
[----:B------:R-:W-:Y:S01]  /*18e10*/  FMUL R163, R163, UR60 ;  /* 0x0000003ca3a37c20 */ /* 0x000fe20008400000 */
[----:B------:R-:W-:-:S02]  /*18e20*/  ISETP.GT.U32.AND.EX P1, PT, R28, RZ, PT, P1 ;  /* 0x000000ff1c00720c */ /* 0x000fc40003f24110 */
[----:B0-----:R-:W-:Y:S02]  /*18e30*/  FSEL R2, R162, -INF , !P5 ;  /* 0xff800000a2027808 */ /* 0x001fe40006800000 */
[----:B------:R-:W-:Y:S01]  /*18e40*/  ISETP.GT.U32.AND P5, PT, R248, R12, PT ;  /* 0x0000000cf800720c */ /* 0x000fe20003fa4070 */
[----:B------:R-:W-:-:S03]  /*18e50*/  IMAD.X R26, RZ, RZ, R15, P0 ;  /* 0x000000ffff1a7224 */ /* 0x000fc600000e060f */
[----:B------:R-:W-:Y:S01]  /*18e60*/  ISETP.GT.U32.AND.EX P5, PT, R28, RZ, PT, P5 ;  /* 0x000000ff1c00720c */ /* 0x000fe20003fa4150 */
[----:B------:R0:W-:Y:S01]  /*18e70*/  STL [R1+0x73c], R2 ;  /* 0x00073c0201007387 */ /* 0x0001e20000100800 */
[----:B------:R-:W-:Y:S02]  /*18e80*/  FSEL R149, R160, -INF , !P3 ;  /* 0xff800000a0957808 */ /* 0x000fe40005800000 */
[----:B------:R-:W-:Y:S02]  /*18e90*/  FSEL R148, R161, -INF , !P1 ;  /* 0xff800000a1947808 */ /* 0x000fe40004800000 */
[----:B------:R-:W-:Y:S02]  /*18ea0*/  ISETP.GT.U32.AND P0, PT, R27, R12, PT ;  /* 0x0000000c1b00720c */ /* 0x000fe40003f04070 */
[----:B------:R-:W-:Y:S01]  /*18eb0*/  FSEL R3, R163, -INF , !P5 ;  /* 0xff800000a3037808 */ /* 0x000fe20006800000 */
[----:B------:R-:W-:Y:S01]  /*18ec0*/  FMUL R166, R166, UR60 ;  /* 0x0000003ca6a67c20 */ /* 0x000fe20008400000 */
[----:B------:R-:W-:-:S02]  /*18ed0*/  IADD3 R252, P4, R11, 0x19, RZ ;  /* 0x000000190bfc7810 */ /* 0x000fc40007f9e0ff */
[----:B0-----:R-:W-:Y:S01]  /*18ee0*/  IADD3 R2, P5, R11, 0x28, RZ ;  /* 0x000000280b027810 */ /* 0x001fe20007fbe0ff */
[----:B------:R-:W-:Y:S01]  /*18ef0*/  STL.64 [R1+0x1ac0], R148 ;  /* 0x001ac09401007387 */ /* 0x000fe20000100a00 */
[----:B------:R-:W-:-:S03]  /*18f00*/  ISETP.GT.U32.AND.EX P0, PT, R26, RZ, PT, P0 ;  /* 0x000000ff1a00720c */ /* 0x000fc60003f04100 */
[----:B------:R0:W-:Y:S04]  /*18f10*/  STL [R1+0x734], R3 ;  /* 0x0007340301007387 */ /* 0x0001e80000100800 */
[----:B------:R1:W-:Y:S01]  /*18f20*/  STL [R1+0x700], R2 ;  /* 0x0007000201007387 */ /* 0x0003e20000100800 */
[----:B------:R-:W-:Y:S01]  /*18f30*/  FMUL R165, R165, UR60 ;  /* 0x0000003ca5a57c20 */ /* 0x000fe20008400000 */
[----:B0-----:R-:W-:Y:S01]  /*18f40*/  IMAD.X R3, RZ, RZ, R15, P4 ;  /* 0x000000ffff037224 */ /* 0x001fe200020e060f */
[----:B-1----:R-:W-:Y:S02]  /*18f50*/  FSEL R2, R166, -INF , !P0 ;  /* 0xff800000a6027808 */ /* 0x002fe40004000000 */
[----:B------:R-:W-:-:S04]  /*18f60*/  ISETP.GT.U32.AND P0, PT, R252, R9, PT ;  /* 0x00000009fc00720c */ /* 0x000fc80003f04070 */
[----:B------:R-:W-:-:S04]  /*18f70*/  ISETP.GT.U32.AND.EX P0, PT, R3, RZ, PT, P0 ;  /* 0x000000ff0300720c */ /* 0x000fc80003f04100 */
[----:B------:R-:W-:Y:S01]  /*18f80*/  FSEL R146, R165, -INF , !P0 ;  /* 0xff800000a5927808 */ /* 0x000fe20004000000 */
[----:B------:R-:W-:Y:S04]  /*18f90*/  STL [R1+0x738], R2 ;  /* 0x0007380201007387 */ /* 0x000fe80000100800 */
[----:B------:R0:W-:Y:S04]  /*18fa0*/  STL [R1+0x1aac], R146 ;  /* 0x001aac9201007387 */ /* 0x0001e80000100800 */
[----:B0-----:R-:W2:Y:S01]  /*18fb0*/  LDL.LU R146, [R1+0x700] ;  /* 0x0007000001927983 */ /* 0x001ea20000300800 */
[----:B------:R-:W-:Y:S01]  /*18fc0*/  ISETP.GT.U32.AND P2, PT, R18, R9, PT ;  /* 0x000000091200720c */ /* 0x000fe20003f44070 */
[----:B------:R-:W-:-:S03]  /*18fd0*/  FMUL R157, R157, UR60 ;  /* 0x0000003c9d9d7c20 */ /* 0x000fc60008400000 */
[----:B------:R-:W-:Y:S02]  /*18fe0*/  ISETP.GT.U32.AND.EX P2, PT, R31, RZ, PT, P2 ;  /* 0x000000ff1f00720c */ /* 0x000fe40003f44120 */
[----:B------:R-:W-:Y:S02]  /*18ff0*/  ISETP.GT.U32.AND P4, PT, R252, R12, PT ;  /* 0x0000000cfc00720c */ /* 0x000fe40003f84070 */
[----:B------:R-:W-:Y:S02]  /*19000*/  FSEL R150, R157, -INF , !P2 ;  /* 0xff8000009d967808 */ /* 0x000fe40005000000 */
[----:B------:R-:W-:Y:S01]  /*19010*/  IADD3 R25, P2, R11, 0x20, RZ ;  /* 0x000000200b197810 */ /* 0x000fe20007f5e0ff */
[----:B------:R-:W-:Y:S01]  /*19020*/  FMUL R167, R167, UR60 ;  /* 0x0000003ca7a77c20 */ /* 0x000fe20008400000 */
[----:B------:R-:W-:-:S03]  /*19030*/  ISETP.GT.U32.AND.EX P4, PT, R3, RZ, PT, P4 ;  /* 0x000000ff0300720c */ /* 0x000fc60003f84140 */
[--C-:B------:R-:W-:Y:S01]  /*19040*/  IMAD.X R24, RZ, RZ, R15.reuse, P2 ;  /* 0x000000ffff187224 */ /* 0x100fe200010e060f */
[----:B------:R-:W-:Y:S01]  /*19050*/  ISETP.GT.U32.AND P2, PT, R25, R9, PT ;  /* 0x000000091900720c */ /* 0x000fe20003f44070 */
[----:B------:R-:W-:Y:S01]  /*19060*/  FMUL R168, R168, UR60 ;  /* 0x0000003ca8a87c20 */ /* 0x000fe20008400000 */
[----:B------:R-:W-:Y:S02]  /*19070*/  IADD3 R19, P3, R11, 0x21, RZ ;  /* 0x000000210b137810 */ /* 0x000fe40007f7e0ff */
[----:B------:R-:W-:Y:S02]  /*19080*/  FSEL R2, R167, -INF , !P4 ;  /* 0xff800000a7027808 */ /* 0x000fe40006000000 */
[----:B------:R-:W-:Y:S02]  /*19090*/  ISETP.GT.U32.AND.EX P2, PT, R24, RZ, PT, P2 ;  /* 0x000000ff1800720c */ /* 0x000fe40003f44120 */
[----:B------:R-:W-:Y:S01]  /*190a0*/  ISETP.GT.U32.AND P4, PT, R25, R12, PT ;  /* 0x0000000c1900720c */ /* 0x000fe20003f84070 */
[----:B------:R-:W-:Y:S01]  /*190b0*/  FMUL R170, R170, UR60 ;  /* 0x0000003caaaa7c20 */ /* 0x000fe20008400000 */
[----:B------:R-:W-:Y:S01]  /*190c0*/  FSEL R145, R168, -INF , !P2 ;  /* 0xff800000a8917808 */ /* 0x000fe20005000000 */
[----:B------:R-:W-:Y:S01]  /*190d0*/  IMAD.X R14, RZ, RZ, R15, P3 ;  /* 0x000000ffff0e7224 */ /* 0x000fe200018e060f */
[----:B------:R-:W-:-:S02]  /*190e0*/  ISETP.GT.U32.AND.EX P4, PT, R24, RZ, PT, P4 ;  /* 0x000000ff1800720c */ /* 0x000fc40003f84140 */
[CC--:B------:R-:W-:Y:S01]  /*190f0*/  ISETP.GT.U32.AND P2, PT, R19.reuse, R9.reuse, PT ;  /* 0x000000091300720c */ /* 0x0c0fe20003f44070 */
[----:B------:R0:W-:Y:S01]  /*19100*/  STL [R1+0x72c], R2 ;  /* 0x00072c0201007387 */ /* 0x0001e20000100800 */
[----:B------:R-:W-:Y:S01]  /*19110*/  ISETP.GT.U32.AND P3, PT, R19, R12, PT ;  /* 0x0000000c1300720c */ /* 0x000fe20003f64070 */
[----:B------:R-:W-:Y:S01]  /*19120*/  FMUL R169, R169, UR60 ;  /* 0x0000003ca9a97c20 */ /* 0x000fe20008400000 */
[----:B------:R-:W-:Y:S01]  /*19130*/  ISETP.GT.U32.AND P1, PT, R27, R9, PT ;  /* 0x000000091b00720c */ /* 0x000fe20003f24070 */
[----:B------:R-:W-:Y:S01]  /*19140*/  FMUL R171, R171, UR60 ;  /* 0x0000003cabab7c20 */ /* 0x000fe20008400000 */
[----:B------:R-:W-:Y:S01]  /*19150*/  ISETP.GT.U32.AND.EX P2, PT, R14, RZ, PT, P2 ;  /* 0x000000ff0e00720c */ /* 0x000fe20003f44120 */
[----:B------:R-:W-:Y:S01]  /*19160*/  FMUL R164, R164, UR60 ;  /* 0x0000003ca4a47c20 */ /* 0x000fe20008400000 */
[----:B------:R-:W-:Y:S02]  /*19170*/  ISETP.GT.U32.AND.EX P3, PT, R14, RZ, PT, P3 ;  /* 0x000000ff0e00720c */ /* 0x000fe40003f64130 */
[----:B0-----:R-:W-:-:S02]  /*19180*/  FSEL R2, R170, -INF , !P4 ;  /* 0xff800000aa027808 */ /* 0x001fc40006000000 */
[----:B------:R-:W-:Y:S02]  /*19190*/  ISETP.GT.U32.AND.EX P1, PT, R26, RZ, PT, P1 ;  /* 0x000000ff1a00720c */ /* 0x000fe40003f24110 */
[----:B------:R-:W-:Y:S01]  /*191a0*/  FSEL R144, R169, -INF , !P2 ;  /* 0xff800000a9907808 */ /* 0x000fe20005000000 */
[----:B------:R0:W-:Y:S01]  /*191b0*/  STL [R1+0x71c], R2 ;  /* 0x00071c0201007387 */ /* 0x0001e20000100800 */
[----:B------:R-:W-:Y:S01]  /*191c0*/  FSEL R147, R164, -INF , !P1 ;  /* 0xff800000a4937808 */ /* 0x000fe20004800000 */
[----:B------:R-:W-:Y:S02]  /*191d0*/  IMAD.X R151, RZ, RZ, R15, P5 ;  /* 0x000000ffff977224 */ /* 0x000fe400028e060f */
[----:B------:R-:W-:Y:S01]  /*191e0*/  STL.64 [R1+0x1ac8], R144 ;  /* 0x001ac89001007387 */ /* 0x000fe20000100a00 */
[----:B0-----:R-:W-:-:S05]  /*191f0*/  FSEL R2, R171, -INF , !P3 ;  /* 0xff800000ab027808 */ /* 0x001fca0005800000 */
[----:B------:R0:W-:Y:S04]  /*19200*/  STL [R1+0x728], R2 ;  /* 0x0007280201007387 */ /* 0x0001e80000100800 */
[----:B--2---:R-:W-:Y:S04]  /*19210*/  STL.64 [R1+0x1ad0], R146 ;  /* 0x001ad09201007387 */ /* 0x004fe80000100a00 */
[----:B------:R-:W-:Y:S04]  /*19220*/  STL [R1+0x1a9c], R151 ;  /* 0x001a9c9701007387 */ /* 0x000fe80000100800 */
[----:B0-----:R-:W2:Y:S01]  /*19230*/  LDL R2, [R1+0xe10] ;  /* 0x000e100001027983 */ /* 0x001ea20000100800 */
[----:B------:R-:W-:-:S02]  /*19240*/  IADD3 R139, P1, R11, 0x29, RZ ;  /* 0x000000290b8b7810 */ /* 0x000fc40007f3e0ff */
[----:B------:R-:W-:Y:S01]  /*19250*/  ISETP.GT.U32.AND P5, PT, R146, R12, PT ;  /* 0x0000000c9200720c */ /* 0x000fe20003fa4070 */
[----:B------:R-:W-:Y:S01]  /*19260*/  FMUL R174, R174, UR60 ;  /* 0x0000003caeae7c20 */ /* 0x000fe20008400000 */
[-C--:B------:R-:W-:Y:S01]  /*19270*/  ISETP.GT.U32.AND P3, PT, R146, R9.reuse, PT ;  /* 0x000000099200720c */ /* 0x080fe20003f64070 */
[----:B------:R-:W-:Y:S01]  /*19280*/  IMAD.X R57, RZ, RZ, R15, P1 ;  /* 0x000000ffff397224 */ /* 0x000fe200008e060f */
[----:B------:R-:W-:Y:S01]  /*19290*/  ISETP.GT.U32.AND.EX P5, PT, R151, RZ, PT, P5 ;  /* 0x000000ff9700720c */ /* 0x000fe20003fa4150 */
[----:B------:R-:W-:Y:S01]  /*192a0*/  FMUL R172, R172, UR60 ;  /* 0x0000003cacac7c20 */ /* 0x000fe20008400000 */
[----:B------:R-:W-:Y:S01]  /*192b0*/  ISETP.GT.U32.AND P1, PT, R139, R9, PT ;  /* 0x000000098b00720c */ /* 0x000fe20003f24070 */
[----:B------:R-:W-:Y:S01]  /*192c0*/  FMUL R173, R173, UR60 ;  /* 0x0000003cadad7c20 */ /* 0x000fe20008400000 */
[----:B------:R-:W-:Y:S01]  /*192d0*/  FSEL R5, R174, -INF , !P5 ;  /* 0xff800000ae057808 */ /* 0x000fe20006800000 */
[----:B------:R-:W-:Y:S01]  /*192e0*/  FMUL R175, R175, UR60 ;  /* 0x0000003cafaf7c20 */ /* 0x000fe20008400000 */
[----:B------:R-:W-:Y:S01]  /*192f0*/  ISETP.GT.U32.AND.EX P3, PT, R151, RZ, PT, P3 ;  /* 0x000000ff9700720c */ /* 0x000fe20003f64130 */
[----:B------:R-:W3:Y:S01]  /*19300*/  LDL R6, [R1+0xa18] ;  /* 0x000a180001067983 */ /* 0x000ee20000100800 */
[----:B------:R-:W-:-:S02]  /*19310*/  ISETP.GT.U32.AND.EX P1, PT, R57, RZ, PT, P1 ;  /* 0x000000ff3900720c */ /* 0x000fc40003f24110 */
[----:B------:R-:W-:Y:S02]  /*19320*/  ISETP.GT.U32.AND P5, PT, R139, R12, PT ;  /* 0x0000000c8b00720c */ /* 0x000fe40003fa4070 */
[----:B------:R-:W-:Y:S02]  /*19330*/  FSEL R143, R172, -INF , !P3 ;  /* 0xff800000ac8f7808 */ /* 0x000fe40005800000 */
[----:B------:R-:W-:Y:S02]  /*19340*/  FSEL R142, R173, -INF , !P1 ;  /* 0xff800000ad8e7808 */ /* 0x000fe40004800000 */
[----:B------:R-:W-:Y:S02]  /*19350*/  ISETP.GT.U32.AND.EX P5, PT, R57, RZ, PT, P5 ;  /* 0x000000ff3900720c */ /* 0x000fe40003fa4150 */
[----:B------:R-:W-:Y:S01]  /*19360*/  IADD3 R138, P0, R11, 0x30, RZ ;  /* 0x000000300b8a7810 */ /* 0x000fe20007f1e0ff */
[----:B------:R0:W-:Y:S01]  /*19370*/  STL [R1+0x720], R5 ;  /* 0x0007200501007387 */ /* 0x0001e20000100800 */
[----:B------:R-:W-:-:S02]  /*19380*/  FSEL R8, R175, -INF , !P5 ;  /* 0xff800000af087808 */ /* 0x000fc40006800000 */
[----:B------:R-:W-:Y:S01]  /*19390*/  IADD3 R135, P4, R11, 0x31, RZ ;  /* 0x000000310b877810 */ /* 0x000fe20007f9e0ff */
[----:B------:R-:W-:Y:S04]  /*193a0*/  STL [R1+0x1aa0], R139 ;  /* 0x001aa08b01007387 */ /* 0x000fe80000100800 */
[----:B------:R-:W-:Y:S04]  /*193b0*/  STL.64 [R1+0x1ad8], R142 ;  /* 0x001ad88e01007387 */ /* 0x000fe80000100a00 */
[----:B------:R-:W-:Y:S01]  /*193c0*/  STL [R1+0x1aa4], R138 ;  /* 0x001aa48a01007387 */ /* 0x000fe20000100800 */
[----:B------:R-:W-:-:S03]  /*193d0*/  IMAD.X R10, RZ, RZ, R15, P0 ;  /* 0x000000ffff0a7224 */ /* 0x000fc600000e060f */
[----:B------:R-:W-:Y:S01]  /*193e0*/  STL [R1+0x1aa8], R57 ;  /* 0x001aa83901007387 */ /* 0x000fe20000100800 */
[----:B------:R-:W-:-:S03]  /*193f0*/  ISETP.GT.U32.AND P1, PT, R138, R9, PT ;  /* 0x000000098a00720c */ /* 0x000fc60003f24070 */
[----:B0-----:R-:W4:Y:S04]  /*19400*/  LDL R5, [R1+0xa20] ;  /* 0x000a200001057983 */ /* 0x001f280000100800 */
[----:B------:R-:W4:Y:S04]  /*19410*/  LDL R7, [R1+0xa28] ;  /* 0x000a280001077983 */ /* 0x000f280000100800 */
[----:B------:R0:W-:Y:S01]  /*19420*/  STL [R1+0x714], R8 ;  /* 0x0007140801007387 */ /* 0x0001e20000100800 */
[----:B------:R-:W-:Y:S01]  /*19430*/  ISETP.GT.U32.AND P0, PT, R138, R12, PT ;  /* 0x0000000c8a00720c */ /* 0x000fe20003f04070 */
[----:B------:R-:W-:Y:S01]  /*19440*/  FMUL R176, R176, UR60 ;  /* 0x0000003cb0b07c20 */ /* 0x000fe20008400000 */
[----:B------:R-:W-:Y:S01]  /*19450*/  FMUL R177, R177, UR60 ;  /* 0x0000003cb1b17c20 */ /* 0x000fe20008400000 */
[----:B------:R-:W-:Y:S01]  /*19460*/  ISETP.GT.U32.AND.EX P1, PT, R10, RZ, PT, P1 ;  /* 0x000000ff0a00720c */ /* 0x000fe20003f24110 */
[----:B0-----:R-:W-:Y:S01]  /*19470*/  IMAD.X R8, RZ, RZ, R15, P4 ;  /* 0x000000ffff087224 */ /* 0x001fe200020e060f */
[----:B------:R-:W-:Y:S01]  /*19480*/  ISETP.GT.U32.AND P4, PT, R135, R9, PT ;  /* 0x000000098700720c */ /* 0x000fe20003f84070 */
[----:B------:R-:W-:-:S03]  /*19490*/  FMUL R178, R178, UR60 ;  /* 0x0000003cb2b27c20 */ /* 0x000fc60008400000 */
[----:B------:R-:W-:Y:S02]  /*194a0*/  ISETP.GT.U32.AND.EX P4, PT, R8, RZ, PT, P4 ;  /* 0x000000ff0800720c */ /* 0x000fe40003f84140 */
[----:B------:R-:W-:Y:S02]  /*194b0*/  ISETP.GT.U32.AND.EX P0, PT, R10, RZ, PT, P0 ;  /* 0x000000ff0a00720c */ /* 0x000fe40003f04100 */
[C---:B------:R-:W-:Y:S02]  /*194c0*/  IADD3 R134, P2, R11.reuse, 0x38, RZ ;  /* 0x000000380b867810 */ /* 0x040fe40007f5e0ff */
[----:B------:R-:W-:Y:S02]  /*194d0*/  IADD3 R131, P3, R11, 0x39, RZ ;  /* 0x000000390b837810 */ /* 0x000fe40007f7e0ff */
[----:B------:R-:W-:Y:S02]  /*194e0*/  FSEL R141, R176, -INF , !P1 ;  /* 0xff800000b08d7808 */ /* 0x000fe40004800000 */
[----:B------:R-:W-:-:S02]  /*194f0*/  FSEL R140, R177, -INF , !P4 ;  /* 0xff800000b18c7808 */ /* 0x000fc40006000000 */
[----:B------:R-:W-:Y:S02]  /*19500*/  FSEL R57, R178, -INF , !P0 ;  /* 0xff800000b2397808 */ /* 0x000fe40004000000 */
[-C--:B------:R-:W-:Y:S01]  /*19510*/  ISETP.GT.U32.AND P5, PT, R135, R12.reuse, PT ;  /* 0x0000000c8700720c */ /* 0x080fe20003fa4070 */
[----:B------:R-:W-:Y:S01]  /*19520*/  STL.64 [R1+0x1ae0], R140 ;  /* 0x001ae08c01007387 */ /* 0x000fe20000100a00 */
[-C--:B------:R-:W-:Y:S02]  /*19530*/  ISETP.GT.U32.AND P1, PT, R134, R12.reuse, PT ;  /* 0x0000000c8600720c */ /* 0x080fe40003f24070 */
[----:B------:R-:W-:Y:S01]  /*19540*/  ISETP.GT.U32.AND P0, PT, R131, R12, PT ;  /* 0x0000000c8300720c */ /* 0x000fe20003f04070 */
[----:B------:R-:W4:Y:S01]  /*19550*/  LDL R49, [R1+0xa30] ;  /* 0x000a300001317983 */ /* 0x000f220000100800 */
[----:B------:R-:W-:Y:S01]  /*19560*/  FMUL R179, R179, UR60 ;  /* 0x0000003cb3b37c20 */ /* 0x000fe20008400000 */
[----:B------:R-:W-:Y:S02]  /*19570*/  ISETP.GT.U32.AND.EX P5, PT, R8, RZ, PT, P5 ;  /* 0x000000ff0800720c */ /* 0x000fe40003fa4150 */
[----:B------:R-:W4:Y:S04]  /*19580*/  LDL R21, [R1+0xa2c] ;  /* 0x000a2c0001157983 */ /* 0x000f280000100800 */
[----:B------:R-:W4:Y:S04]  /*19590*/  LDL R20, [R1+0xa50] ;  /* 0x000a500001147983 */ /* 0x000f280000100800 */
[----:B------:R-:W4:Y:S04]  /*195a0*/  LDL R45, [R1+0xa24] ;  /* 0x000a2400012d7983 */ /* 0x000f280000100800 */
[----:B------:R-:W4:Y:S01]  /*195b0*/  LDL R44, [R1+0xa48] ;  /* 0x000a4800012c7983 */ /* 0x000f220000100800 */
[----:B------:R-:W-:-:S03]  /*195c0*/  USHF.R.S32.HI UR8, URZ, 0x1f, UR4 ;  /* 0x0000001f3f087899 */ /* 0x000fc60008011404 */
[----:B------:R-:W4:Y:S04]  /*195d0*/  LDL R39, [R1+0xa4c] ;  /* 0x000a4c0001277983 */ /* 0x000f280000100800 */
        /* <DEDUP_REMOVED lines=16> */
[----:B------:R-:W4:Y:S01]  /*196e0*/  LDL R23, [R1+0xa88] ;  /* 0x000a880001177983 */ /* 0x000f220000100800 */
[----:B--2---:R-:W-:-:S03]  /*196f0*/  IADD3 R12, P4, R2, UR4, RZ ;  /* 0x00000004020c7c10 */ /* 0x004fc6000ff9e0ff */
[----:B------:R-:W2:Y:S01]  /*19700*/  LDL R2, [R1+0xe0c] ;  /* 0x000e0c0001027983 */ /* 0x000ea20000100800 */
[----:B------:R-:W-:Y:S02]  /*19710*/  FSEL R138, R179, -INF , !P5 ;  /* 0xff800000b38a7808 */ /* 0x000fe40006800000 */
[----:B---3--:R-:W-:Y:S01]  /*19720*/  IADD3 R198, P5, R6, UR4, RZ ;  /* 0x0000000406c67c10 */ /* 0x008fe2000ffbe0ff */
[--C-:B------:R-:W-:Y:S01]  /*19730*/  IMAD.X R6, RZ, RZ, R15.reuse, P2 ;  /* 0x000000ffff067224 */ /* 0x100fe200010e060f */
[----:B----4-:R-:W-:Y:S01]  /*19740*/  IADD3 R196, P2, R5, UR4, RZ ;  /* 0x0000000405c47c10 */ /* 0x010fe2000ff5e0ff */
[----:B------:R-:W-:Y:S01]  /*19750*/  IMAD.X R5, RZ, RZ, R15, P3 ;  /* 0x000000ffff057224 */ /* 0x000fe200018e060f */
[----:B------:R-:W-:Y:S02]  /*19760*/  IADD3 R194, P3, R7, UR4, RZ ;  /* 0x0000000407c27c10 */ /* 0x000fe4000ff7e0ff */
[----:B------:R-:W3:Y:S01]  /*19770*/  LDL R7, [R1+0xa6c] ;  /* 0x000a6c0001077983 */ /* 0x000ee20000100800 */
[----:B--2---:R-:W-:-:S03]  /*19780*/  IADD3.X R13, R2, UR8, RZ, P4, !PT ;  /* 0x00000008020d7c10 */ /* 0x004fc6000a7fe4ff */
[----:B------:R-:W2:Y:S01]  /*19790*/  LDL R2, [R1+0xa90] ;  /* 0x000a900001027983 */ /* 0x000ea20000100800 */
[----:B------:R-:W-:Y:S02]  /*197a0*/  IADD3 R192, P4, R49, UR4, RZ ;  /* 0x0000000431c07c10 */ /* 0x000fe4000ff9e0ff */
[----:B------:R-:W-:Y:S01]  /*197b0*/  IADD3.X R195, R45, UR8, RZ, P3, !PT ;  /* 0x000000082dc37c10 */ /* 0x000fe20009ffe4ff */
[----:B------:R-:W4:Y:S01]  /*197c0*/  LDL R49, [R1+0xa8c] ;  /* 0x000a8c0001317983 */ /* 0x000f220000100800 */
[----:B------:R-:W-:Y:S02]  /*197d0*/  IADD3.X R193, R21, UR8, RZ, P4, !PT ;  /* 0x0000000815c17c10 */ /* 0x000fe4000a7fe4ff */
[----:B------:R-:W-:Y:S01]  /*197e0*/  IADD3 R184, P4, R20, UR4, RZ ;  /* 0x0000000414b87c10 */ /* 0x000fe2000ff9e0ff */
[----:B------:R-:W4:Y:S01]  /*197f0*/  LDL R21, [R1+0xa98] ;  /* 0x000a980001157983 */ /* 0x000f220000100800 */
[----:B------:R-:W-:Y:S02]  /*19800*/  IADD3 R186, P3, R44, UR4, RZ ;  /* 0x000000042cba7c10 */ /* 0x000fe4000ff7e0ff */
[----:B------:R-:W-:Y:S01]  /*19810*/  IADD3.X R185, R39, UR8, RZ, P4, !PT ;  /* 0x0000000827b97c10 */ /* 0x000fe2000a7fe4ff */
[----:B------:R-:W4:Y:S01]  /*19820*/  LDL R20, [R1+0xa7c] ;  /* 0x000a7c0001147983 */ /* 0x000f220000100800 */
[----:B------:R-:W-:-:S02]  /*19830*/  IADD3.X R199, R22, UR8, RZ, P5, !PT ;  /* 0x0000000816c77c10 */ /* 0x000fc4000affe4ff */
[----:B------:R-:W-:Y:S01]  /*19840*/  IADD3 R176, P4, R38, UR4, RZ ;  /* 0x0000000426b07c10 */ /* 0x000fe2000ff9e0ff */
[----:B------:R-:W4:Y:S01]  /*19850*/  LDL R22, [R1+0xa74] ;  /* 0x000a740001167983 */ /* 0x000f220000100800 */
[----:B------:R-:W-:Y:S02]  /*19860*/  IADD3.X R187, R40, UR8, RZ, P3, !PT ;  /* 0x0000000828bb7c10 */ /* 0x000fe40009ffe4ff */
[----:B------:R-:W-:Y:S01]  /*19870*/  IADD3 R178, P3, R16, UR4, RZ ;  /* 0x0000000410b27c10 */ /* 0x000fe2000ff7e0ff */
[----:B------:R-:W-:Y:S01]  /*19880*/  FMUL R210, R180, UR60 ;  /* 0x0000003cb4d27c20 */ /* 0x000fe20008400000 */
[----:B------:R-:W4:Y:S01]  /*19890*/  LDL R16, [R1+0xa84] ;  /* 0x000a840001107983 */ /* 0x000f220000100800 */
[----:B------:R-:W-:Y:S02]  /*198a0*/  IADD3 R190, P5, R48, UR4, RZ ;  /* 0x0000000430be7c10 */ /* 0x000fe4000ffbe0ff */
[----:B------:R-:W-:Y:S01]  /*198b0*/  IADD3.X R197, R47, UR8, RZ, P2, !PT ;  /* 0x000000082fc57c10 */ /* 0x000fe200097fe4ff */
[----:B------:R-:W-:Y:S01]  /*198c0*/  FMUL R205, R182, UR60 ;  /* 0x0000003cb6cd7c20 */ /* 0x000fe20008400000 */
[----:B------:R-:W-:Y:S01]  /*198d0*/  FMUL R209, R181, UR60 ;  /* 0x0000003cb5d17c20 */ /* 0x000fe20008400000 */
[----:B------:R-:W-:Y:S01]  /*198e0*/  FMUL R208, R183, UR60 ;  /* 0x0000003cb7d07c20 */ /* 0x000fe20008400000 */
[----:B------:R-:W4:Y:S04]  /*198f0*/  LDL R44, [R1+0xacc] ;  /* 0x000acc00012c7983 */ /* 0x000f280000100800 */
[----:B------:R-:W4:Y:S04]  /*19900*/  LDL R39, [R1+0xad4] ;  /* 0x000ad40001277983 */ /* 0x000f280000100800 */
[----:B------:R-:W4:Y:S04]  /*19910*/  LDL R38, [R1+0xaf8] ;  /* 0x000af80001267983 */ /* 0x000f280000100800 */
[----:B------:R-:W4:Y:S01]  /*19920*/  LDL R45, [R1+0xac0] ;  /* 0x000ac000012d7983 */ /* 0x000f220000100800 */
[----:B------:R-:W-:-:S02]  /*19930*/  ISETP.GT.U32.AND.EX P1, PT, R6, RZ, PT, P1 ;  /* 0x000000ff0600720c */ /* 0x000fc40003f24110 */
[----:B------:R-:W-:Y:S01]  /*19940*/  LOP3.LUT R133, R9, 0x80, RZ, 0xfc, !PT ;  /* 0x0000008009857812 */ /* 0x000fe200078efcff */
[----:B------:R-:W4:Y:S01]  /*19950*/  LDL R48, [R1+0xa94] ;  /* 0x000a940001307983 */ /* 0x000f220000100800 */
[----:B---3--:R-:W-:-:S03]  /*19960*/  IADD3.X R177, R7, UR8, RZ, P4, !PT ;  /* 0x0000000807b17c10 */ /* 0x008fc6000a7fe4ff */
[----:B------:R-:W3:Y:S04]  /*19970*/  LDL R47, [R1+0xab8] ;  /* 0x000ab800012f7983 */ /* 0x000ee80000100800 */
[----:B------:R-:W3:Y:S01]  /*19980*/  LDL R7, [R1+0xaa8] ;  /* 0x000aa80001077983 */ /* 0x000ee20000100800 */
[----:B------:R-:W-:-:S03]  /*19990*/  IADD3.X R191, R17, UR8, RZ, P5, !PT ;  /* 0x0000000811bf7c10 */ /* 0x000fc6000affe4ff */
[----:B------:R-:W3:Y:S01]  /*199a0*/  LDL R17, [R1+0xaa0] ;  /* 0x000aa00001117983 */ /* 0x000ee20000100800 */
[----:B------:R-:W-:Y:S02]  /*199b0*/  IADD3 R188, P2, R46, UR4, RZ ;  /* 0x000000042ebc7c10 */ /* 0x000fe4000ff5e0ff */
[----:B------:R-:W-:Y:S01]  /*199c0*/  IADD3.X R179, R32, UR8, RZ, P3, !PT ;  /* 0x0000000820b37c10 */ /* 0x000fe20009ffe4ff */
[----:B------:R-:W3:Y:S01]  /*199d0*/  LDL R40, [R1+0xaf0] ;  /* 0x000af00001287983 */ /* 0x000ee20000100800 */
[----:B------:R-:W-:Y:S02]  /*199e0*/  LOP3.LUT R132, R9, 0x88, RZ, 0xfc, !PT ;  /* 0x0000008809847812 */ /* 0x000fe400078efcff */
[----:B------:R-:W-:Y:S01]  /*199f0*/  ISETP.GT.U32.AND.EX P0, PT, R5, RZ, PT, P0 ;  /* 0x000000ff0500720c */ /* 0x000fe20003f04100 */
[----:B------:R-:W3:Y:S01]  /*19a00*/  LDL R32, [R1+0xb08] ;  /* 0x000b080001207983 */ /* 0x000ee20000100800 */
[----:B------:R-:W-:-:S03]  /*19a10*/  LOP3.LUT R0, R0, 0xfbffffff, RZ, 0xc0, !PT ;  /* 0xfbffffff00007812 */ /* 0x000fc600078ec0ff */
[----:B------:R-:W3:Y:S04]  /*19a20*/  LDG.E.U8 R82, desc[UR6][R196.64] ;  /* 0x00000006c4527981 */ /* 0x000ee8000c1e1100 */
[----:B------:R-:W3:Y:S04]  /*19a30*/  LDG.E.U8 R81, desc[UR6][R192.64] ;  /* 0x00000006c0517981 */ /* 0x000ee8000c1e1100 */
[----:B------:R-:W3:Y:S01]  /*19a40*/  LDG.E.U8 R79, desc[UR6][R184.64] ;  /* 0x00000006b84f7981 */ /* 0x000ee2000c1e1100 */
[----:B--2---:R-:W-:-:S03]  /*19a50*/  IADD3 R168, P4, R2, UR4, RZ ;  /* 0x0000000402a87c10 */ /* 0x004fc6000ff9e0ff */
[----:B------:R-:W2:Y:S04]  /*19a60*/  LDL R46, [R1+0xa9c] ;  /* 0x000a9c00012e7983 */ /* 0x000ea80000100800 */
[----:B------:R-:W2:Y:S01]  /*19a70*/  LDL R2, [R1+0xab0] ;  /* 0x000ab00001027983 */ /* 0x000ea20000100800 */
[----:B------:R-:W-:Y:S02]  /*19a80*/  IADD3.X R189, R42, UR8, RZ, P2, !PT ;  /* 0x000000082abd7c10 */ /* 0x000fe400097fe4ff */
[----:B------:R-:W-:Y:S01]  /*19a90*/  IADD3 R180, P2, R41, UR4, RZ ;  /* 0x0000000429b47c10 */ /* 0x000fe2000ff5e0ff */
[----:B------:R-:W2:Y:S01]  /*19aa0*/  LDL R42, [R1+0xaac] ;  /* 0x000aac00012a7983 */ /* 0x000ea20000100800 */
[----:B------:R-:W-:Y:S02]  /*19ab0*/  IADD3 R182, P5, R43, UR4, RZ ;  /* 0x000000042bb67c10 */ /* 0x000fe4000ffbe0ff */
[----:B------:R-:W-:Y:S01]  /*19ac0*/  IADD3.X R181, R35, UR8, RZ, P2, !PT ;  /* 0x0000000823b57c10 */ /* 0x000fe200097fe4ff */
[----:B------:R-:W2:Y:S01]  /*19ad0*/  LDL R43, [R1+0xaa4] ;  /* 0x000aa400012b7983 */ /* 0x000ea20000100800 */
[----:B------:R-:W-:-:S02]  /*19ae0*/  IADD3 R172, P2, R34, UR4, RZ ;  /* 0x0000000422ac7c10 */ /* 0x000fc4000ff5e0ff */
[----:B------:R-:W-:Y:S01]  /*19af0*/  IADD3.X R183, R37, UR8, RZ, P5, !PT ;  /* 0x0000000825b77c10 */ /* 0x000fe2000affe4ff */
[----:B------:R-:W2:Y:S01]  /*19b00*/  LDL R34, [R1+0xac8] ;  /* 0x000ac80001227983 */ /* 0x000ea20000100800 */
[----:B------:R-:W-:-:S03]  /*19b10*/  IADD3 R174, P5, R36, UR4, RZ ;  /* 0x0000000424ae7c10 */ /* 0x000fc6000ffbe0ff */
[----:B------:R-:W2:Y:S01]  /*19b20*/  LDL R41, [R1+0xad0] ;  /* 0x000ad00001297983 */ /* 0x000ea20000100800 */
[----:B------:R-:W-:Y:S02]  /*19b30*/  IADD3 R170, P3, R23, UR4, RZ ;  /* 0x0000000417aa7c10 */ /* 0x000fe4000ff7e0ff */
[----:B----4-:R-:W-:Y:S01]  /*19b40*/  IADD3.X R175, R22, UR8, RZ, P5, !PT ;  /* 0x0000000816af7c10 */ /* 0x010fe2000affe4ff */
[----:B------:R-:W4:Y:S01]  /*19b50*/  LDL R23, [R1+0xab4] ;  /* 0x000ab40001177983 */ /* 0x000f220000100800 */
[----:B------:R-:W-:-:S03]  /*19b60*/  IADD3.X R171, R16, UR8, RZ, P3, !PT ;  /* 0x0000000810ab7c10 */ /* 0x000fc60009ffe4ff */
[----:B------:R-:W4:Y:S01]  /*19b70*/  LDL R22, [R1+0xad8] ;  /* 0x000ad80001167983 */ /* 0x000f220000100800 */
[----:B------:R-:W-:Y:S02]  /*19b80*/  IADD3.X R169, R49, UR8, RZ, P4, !PT ;  /* 0x0000000831a97c10 */ /* 0x000fe4000a7fe4ff */
[----:B------:R-:W-:Y:S01]  /*19b90*/  IADD3.X R173, R20, UR8, RZ, P2, !PT ;  /* 0x0000000814ad7c10 */ /* 0x000fe200097fe4ff */
[----:B------:R-:W4:Y:S04]  /*19ba0*/  LDL R16, [R1+0xae8] ;  /* 0x000ae80001107983 */ /* 0x000f280000100800 */
[----:B------:R-:W4:Y:S01]  /*19bb0*/  LDL R35, [R1+0xae4] ;  /* 0x000ae40001237983 */ /* 0x000f220000100800 */
[----:B------:R-:W-:-:S03]  /*19bc0*/  IADD3 R166, P5, R21, UR4, RZ ;  /* 0x0000000415a67c10 */ /* 0x000fc6000ffbe0ff */
[----:B------:R-:W4:Y:S04]  /*19bd0*/  LDL R21, [R1+0xabc] ;  /* 0x000abc0001157983 */ /* 0x000f280000100800 */
[----:B------:R-:W4:Y:S04]  /*19be0*/  LDL R20, [R1+0xae0] ;  /* 0x000ae00001147983 */ /* 0x000f280000100800 */
[----:B------:R-:W4:Y:S01]  /*19bf0*/  LDL R37, [R1+0xadc] ;  /* 0x000adc0001257983 */ /* 0x000f220000100800 */
[----:B---3--:R-:W-:-:S03]  /*19c00*/  IADD3 R162, P3, R7, UR4, RZ ;  /* 0x0000000407a27c10 */ /* 0x008fc6000ff7e0ff */
[----:B------:R-:W3:Y:S04]  /*19c10*/  LDL R36, [R1+0xb00] ;  /* 0x000b000001247983 */ /* 0x000ee80000100800 */
[----:B------:R-:W3:Y:S01]  /*19c20*/  LDL R7, [R1+0xaec] ;  /* 0x000aec0001077983 */ /* 0x000ee20000100800 */
[----:B------:R-:W-:-:S03]  /*19c30*/  IADD3 R164, P2, R17, UR4, RZ ;  /* 0x0000000411a47c10 */ /* 0x000fc6000ff5e0ff */
[----:B------:R-:W3:Y:S01]  /*19c40*/  LDL R17, [R1+0xac4] ;  /* 0x000ac40001117983 */ /* 0x000ee20000100800 */
[----:B------:R-:W-:Y:S02]  /*19c50*/  FSEL R139, R205, -INF , !P1 ;  /* 0xff800000cd8b7808 */ /* 0x000fe40004800000 */
[----:B------:R-:W-:Y:S01]  /*19c60*/  FSEL R151, R208, -INF , !P0 ;  /* 0xff800000d0977808 */ /* 0x000fe20004000000 */
[----:B------:R-:W3:Y:S04]  /*19c70*/  LDG.E.U8 R77, desc[UR6][R176.64] ;  /* 0x00000006b04d7981 */ /* 0x000ee8000c1e1100 */
[----:B------:R-:W3:Y:S04]  /*19c80*/  LDG.E.U8 R130, desc[UR6][R170.64] ;  /* 0x00000006aa827981 */ /* 0x000ee8000c1e1100 */
[----:B------:R-:W3:Y:S04]  /*19c90*/  LDG.E.U8 R80, desc[UR6][R188.64] ;  /* 0x00000006bc507981 */ /* 0x000ee8000c1e1100 */
[----:B------:R-:W3:Y:S01]  /*19ca0*/  LDG.E.U8 R78, desc[UR6][R180.64] ;  /* 0x00000006b44e7981 */ /* 0x000ee2000c1e1100 */
[----:B--2---:R-:W-:-:S03]  /*19cb0*/  IADD3 R160, P4, R2, UR4, RZ ;  /* 0x0000000402a07c10 */ /* 0x004fc6000ff9e0ff */
[----:B------:R-:W2:Y:S04]  /*19cc0*/  LDG.E.U8 R76, desc[UR6][R172.64] ;  /* 0x00000006ac4c7981 */ /* 0x000ea8000c1e1100 */
[----:B------:R-:W2:Y:S01]  /*19cd0*/  LDL R2, [R1+0xb10] ;  /* 0x000b100001027983 */ /* 0x000ea20000100800 */
[----:B------:R-:W-:Y:S02]  /*19ce0*/  IADD3.X R167, R48, UR8, RZ, P5, !PT ;  /* 0x0000000830a77c10 */ /* 0x000fe4000affe4ff */
[----:B------:R-:W-:Y:S01]  /*19cf0*/  IADD3.X R163, R43, UR8, RZ, P3, !PT ;  /* 0x000000082ba37c10 */ /* 0x000fe20009ffe4ff */
[----:B------:R-:W2:Y:S01]  /*19d00*/  LDG.E.U8 R75, desc[UR6][R168.64] ;  /* 0x00000006a84b7981 */ /* 0x000ea2000c1e1100 */
[----:B------:R-:W-:Y:S02]  /*19d10*/  IADD3.X R161, R42, UR8, RZ, P4, !PT ;  /* 0x000000082aa17c10 */ /* 0x000fe4000a7fe4ff */
[----:B------:R-:W-:Y:S01]  /*19d20*/  IADD3 R154, P3, R34, UR4, RZ ;  /* 0x00000004229a7c10 */ /* 0x000fe2000ff7e0ff */
[----:B------:R-:W2:Y:S01]  /*19d30*/  LDL R42, [R1+0xafc] ;  /* 0x000afc00012a7983 */ /* 0x000ea20000100800 */
[----:B------:R-:W-:-:S02]  /*19d40*/  IADD3 R158, P5, R47, UR4, RZ ;  /* 0x000000042f9e7c10 */ /* 0x000fc4000ffbe0ff */
[----:B------:R-:W-:Y:S01]  /*19d50*/  IADD3 R152, P4, R41, UR4, RZ ;  /* 0x0000000429987c10 */ /* 0x000fe2000ff9e0ff */
[----:B------:R-:W2:Y:S01]  /*19d60*/  LDL R34, [R1+0xaf4] ;  /* 0x000af40001227983 */ /* 0x000ea20000100800 */
[----:B----4-:R-:W-:-:S03]  /*19d70*/  IADD3.X R159, R23, UR8, RZ, P5, !PT ;  /* 0x00000008179f7c10 */ /* 0x010fc6000affe4ff */
[----:B------:R-:W4:Y:S01]  /*19d80*/  LDL R43, [R1+0xb18] ;  /* 0x000b1800012b7983 */ /* 0x000f220000100800 */
[----:B------:R-:W-:Y:S02]  /*19d90*/  IADD3.X R153, R44, UR8, RZ, P4, !PT ;  /* 0x000000082c997c10 */ /* 0x000fe4000a7fe4ff */
[----:B------:R-:W-:Y:S01]  /*19da0*/  IADD3 R22, P5, R22, UR4, RZ ;  /* 0x0000000416167c10 */ /* 0x000fe2000ffbe0ff */
[----:B------:R-:W4:Y:S01]  /*19db0*/  LDL R41, [R1+0xb04] ;  /* 0x000b040001297983 */ /* 0x000f220000100800 */
[----:B------:R-:W-:Y:S02]  /*19dc0*/  IADD3 R202, P4, R40, UR4, RZ ;  /* 0x0000000428ca7c10 */ /* 0x000fe4000ff9e0ff */
[----:B------:R-:W-:Y:S01]  /*19dd0*/  IADD3.X R23, R39, UR8, RZ, P5, !PT ;  /* 0x0000000827177c10 */ /* 0x000fe2000affe4ff */
[----:B------:R-:W4:Y:S01]  /*19de0*/  LDL R40, [R1+0xb0c] ;  /* 0x000b0c0001287983 */ /* 0x000f220000100800 */
[----:B------:R-:W-:-:S03]  /*19df0*/  IADD3 R200, P5, R38, UR4, RZ ;  /* 0x0000000426c87c10 */ /* 0x000fc6000ffbe0ff */
[----:B------:R-:W4:Y:S04]  /*19e00*/  LDL R38, [R1+0xb28] ;  /* 0x000b280001267983 */ /* 0x000f280000100800 */
[----:B------:R-:W4:Y:S01]  /*19e10*/  LDL R39, [R1+0xb20] ;  /* 0x000b200001277983 */ /* 0x000f220000100800 */
[----:B------:R-:W-:Y:S02]  /*19e20*/  IADD3.X R165, R46, UR8, RZ, P2, !PT ;  /* 0x000000082ea57c10 */ /* 0x000fe400097fe4ff */
[----:B------:R-:W-:Y:S01]  /*19e30*/  ISETP.GT.U32.AND P1, PT, R134, R9, PT ;  /* 0x000000098600720c */ /* 0x000fe20003f24070 */
[----:B------:R-:W4:Y:S01]  /*19e40*/  LDG.E.U8 R128, desc[UR6][R162.64] ;  /* 0x00000006a2807981 */ /* 0x000f22000c1e1100 */
[----:B------:R-:W-:-:S03]  /*19e50*/  ISETP.GT.U32.AND P0, PT, R11, R133, PT ;  /* 0x000000850b00720c */ /* 0x000fc60003f04070 */
[----:B------:R-:W4:Y:S04]  /*19e60*/  LDG.E.U8 R71, desc[UR6][R152.64] ;  /* 0x0000000698477981 */ /* 0x000f28000c1e1100 */
[----:B------:R-:W4:Y:S01]  /*19e70*/  LDG.E.U8 R73, desc[UR6][R160.64] ;  /* 0x00000006a0497981 */ /* 0x000f22000c1e1100 */
[----:B---3--:R-:W-:-:S03]  /*19e80*/  IADD3.X R203, R7, UR8, RZ, P4, !PT ;  /* 0x0000000807cb7c10 */ /* 0x008fc6000a7fe4ff */
[----:B------:R-:W3:Y:S04]  /*19e90*/  LDG.E.U8 R125, desc[UR6][R22.64] ;  /* 0x00000006167d7981 */ /* 0x000ee8000c1e1100 */
[----:B------:R-:W3:Y:S01]  /*19ea0*/  LDL R7, [R1+0xb14] ;  /* 0x000b140001077983 */ /* 0x000ee20000100800 */
[----:B------:R-:W-:Y:S02]  /*19eb0*/  IADD3.X R155, R17, UR8, RZ, P3, !PT ;  /* 0x00000008119b7c10 */ /* 0x000fe40009ffe4ff */
[----:B------:R-:W-:Y:S01]  /*19ec0*/  IADD3 R16, P3, R16, UR4, RZ ;  /* 0x0000000410107c10 */ /* 0x000fe2000ff7e0ff */
[----:B------:R-:W3:Y:S03]  /*19ed0*/  LDG.E.U8 R127, desc[UR6][R158.64] ;  /* 0x000000069e7f7981 */ /* 0x000ee6000c1e1100 */
[----:B------:R-:W-:Y:S01]  /*19ee0*/  IADD3.X R17, R35, UR8, RZ, P3, !PT ;  /* 0x0000000823117c10 */ /* 0x000fe20009ffe4ff */
[----:B------:R-:W3:Y:S01]  /*19ef0*/  LDG.E.U8 R126, desc[UR6][R154.64] ;  /* 0x000000069a7e7981 */ /* 0x000ee2000c1e1100 */
[----:B------:R-:W-:-:S03]  /*19f00*/  IADD3 R204, P3, R32, UR4, RZ ;  /* 0x0000000420cc7c10 */ /* 0x000fc6000ff7e0ff */
[----:B------:R-:W3:Y:S01]  /*19f10*/  LDL R32, [R1+0xb38] ;  /* 0x000b380001207983 */ /* 0x000ee20000100800 */
[----:B------:R-:W-:-:S03]  /*19f20*/  IADD3 R156, P2, R45, UR4, RZ ;  /* 0x000000042d9c7c10 */ /* 0x000fc6000ff5e0ff */
[----:B------:R-:W3:Y:S04]  /*19f30*/  LDL R35, [R1+0xb2c] ;  /* 0x000b2c0001237983 */ /* 0x000ee80000100800 */
[----:B------:R-:W3:Y:S04]  /*19f40*/  LDG.E.U8 R129, desc[UR6][R166.64] ;  /* 0x00000006a6817981 */ /* 0x000ee8000c1e1100 */
[----:B------:R-:W3:Y:S01]  /*19f50*/  LDG.E.U8 R74, desc[UR6][R164.64] ;  /* 0x00000006a44a7981 */ /* 0x000ee2000c1e1100 */
[----:B--2---:R-:W-:-:S03]  /*19f60*/  IADD3 R214, P4, R2, UR4, RZ ;  /* 0x0000000402d67c10 */ /* 0x004fc6000ff9e0ff */
[----:B------:R-:W2:Y:S04]  /*19f70*/  LDG.E.U8 R124, desc[UR6][R16.64] ;  /* 0x00000006107c7981 */ /* 0x000ea8000c1e1100 */
[----:B------:R-:W2:Y:S01]  /*19f80*/  LDL R2, [R1+0xb24] ;  /* 0x000b240001027983 */ /* 0x000ea20000100800 */
[----:B------:R-:W-:Y:S02]  /*19f90*/  IADD3.X R157, R21, UR8, RZ, P2, !PT ;  /* 0x00000008159d7c10 */ /* 0x000fe400097fe4ff */
[----:B------:R-:W-:Y:S01]  /*19fa0*/  IADD3 R20, P2, R20, UR4, RZ ;  /* 0x0000000414147c10 */ /* 0x000fe2000ff5e0ff */
[----:B------:R-:W2:Y:S03]  /*19fb0*/  LDG.E.U8 R69, desc[UR6][R202.64] ;  /* 0x00000006ca457981 */ /* 0x000ea6000c1e1100 */
[----:B------:R-:W-:Y:S01]  /*19fc0*/  IADD3.X R21, R37, UR8, RZ, P2, !PT ;  /* 0x0000000825157c10 */ /* 0x000fe200097fe4ff */
[----:B------:R-:W2:Y:S01]  /*19fd0*/  LDG.E.U8 R72, desc[UR6][R156.64] ;  /* 0x000000069c487981 */ /* 0x000ea2000c1e1100 */
[----:B------:R-:W-:-:S02]  /*19fe0*/  IADD3 R206, P2, R36, UR4, RZ ;  /* 0x0000000424ce7c10 */ /* 0x000fc4000ff5e0ff */
[----:B------:R-:W-:Y:S01]  /*19ff0*/  IADD3.X R201, R34, UR8, RZ, P5, !PT ;  /* 0x0000000822c97c10 */ /* 0x000fe2000affe4ff */
[----:B------:R-:W2:Y:S01]  /*1a000*/  LDL R37, [R1+0xb1c] ;  /* 0x000b1c0001257983 */ /* 0x000ea20000100800 */
[----:B------:R-:W-:Y:S02]  /*1a010*/  IADD3.X R207, R42, UR8, RZ, P2, !PT ;  /* 0x000000082acf7c10 */ /* 0x000fe400097fe4ff */
[----:B------:R-:W-:Y:S01]  /*1a020*/  ISETP.GT.U32.AND P2, PT, R131, R9, PT ;  /* 0x000000098300720c */ /* 0x000fe20003f44070 */
[----:B------:R-:W2:Y:S04]  /*1a030*/  LDL R36, [R1+0xb30] ;  /* 0x000b300001247983 */ /* 0x000ea80000100800 */
[----:B------:R-:W2:Y:S04]  /*1a040*/  LDL R34, [R1+0xb40] ;  /* 0x000b400001227983 */ /* 0x000ea80000100800 */
[----:B------:R0:W-:Y:S01]  /*1a050*/  STL [R1+0x14b4], R9 ;  /* 0x0014b40901007387 */ /* 0x0001e20000100800 */
[----:B----4-:R-:W-:-:S02]  /*1a060*/  IADD3 R212, P5, R43, UR4, RZ ;  /* 0x000000042bd47c10 */ /* 0x010fc4000ffbe0ff */
[----:B------:R-:W-:Y:S01]  /*1a070*/  ISETP.GT.U32.AND.EX P2, PT, R5, RZ, PT, P2 ;  /* 0x000000ff0500720c */ /* 0x000fe20003f44120 */
[----:B------:R-:W4:Y:S04]  /*1a080*/  LDL R55, [R1+0xb44] ;  /* 0x000b440001377983 */ /* 0x000f280000100800 */
[----:B------:R-:W4:Y:S04]  /*1a090*/  LDL R54, [R1+0xb58] ;  /* 0x000b580001367983 */ /* 0x000f280000100800 */
[----:B0-----:R-:W4:Y:S01]  /*1a0a0*/  LDL R9, [R1+0xb34] ;  /* 0x000b340001097983 */ /* 0x001f220000100800 */
[----:B------:R-:W-:-:S03]  /*1a0b0*/  FSEL R136, R209, -INF , !P2 ;  /* 0xff800000d1887808 */ /* 0x000fc60005000000 */
[----:B------:R-:W4:Y:S04]  /*1a0c0*/  LDL R51, [R1+0xb54] ;  /* 0x000b540001337983 */ /* 0x000f280000100800 */
[----:B------:R-:W4:Y:S01]  /*1a0d0*/  LDL R50, [R1+0xb68] ;  /* 0x000b680001327983 */ /* 0x000f220000100800 */
[----:B---3--:R-:W-:-:S03]  /*1a0e0*/  IADD3.X R213, R7, UR8, RZ, P5, !PT ;  /* 0x0000000807d57c10 */ /* 0x008fc6000affe4ff */
[----:B------:R-:W3:Y:S01]  /*1a0f0*/  LDL R47, [R1+0xb64] ;  /* 0x000b6400012f7983 */ /* 0x000ee20000100800 */
[----:B------:R-:W-:-:S03]  /*1a100*/  IADD3 R208, P5, R38, UR4, RZ ;  /* 0x0000000426d07c10 */ /* 0x000fc6000ffbe0ff */
[----:B------:R-:W3:Y:S01]  /*1a110*/  LDL R7, [R1+0xb48] ;  /* 0x000b480001077983 */ /* 0x000ee20000100800 */
[----:B------:R-:W-:-:S03]  /*1a120*/  ISETP.GT.U32.AND.EX P1, PT, R6, RZ, PT, P1 ;  /* 0x000000ff0600720c */ /* 0x000fc60003f24110 */
[----:B------:R-:W3:Y:S01]  /*1a130*/  LDL R46, [R1+0xb78] ;  /* 0x000b7800012e7983 */ /* 0x000ee20000100800 */
[----:B------:R-:W-:-:S03]  /*1a140*/  FSEL R137, R210, -INF , !P1 ;  /* 0xff800000d2897808 */ /* 0x000fc60004800000 */
[----:B------:R-:W3:Y:S01]  /*1a150*/  LDL R43, [R1+0xb74] ;  /* 0x000b7400012b7983 */ /* 0x000ee20000100800 */
[----:B------:R-:W-:-:S03]  /*1a160*/  IADD3.X R215, R40, UR8, RZ, P4, !PT ;  /* 0x0000000828d77c10 */ /* 0x000fc6000a7fe4ff */
[----:B------:R-:W3:Y:S01]  /*1a170*/  LDL R42, [R1+0xb88] ;  /* 0x000b8800012a7983 */ /* 0x000ee20000100800 */
[----:B------:R-:W-:Y:S02]  /*1a180*/  IADD3.X R205, R41, UR8, RZ, P3, !PT ;  /* 0x0000000829cd7c10 */ /* 0x000fe40009ffe4ff */
[----:B------:R-:W-:Y:S01]  /*1a190*/  IADD3 R210, P4, R39, UR4, RZ ;  /* 0x0000000427d27c10 */ /* 0x000fe2000ff9e0ff */
[----:B------:R-:W3:Y:S01]  /*1a1a0*/  LDL R53, [R1+0xb4c] ;  /* 0x000b4c0001357983 */ /* 0x000ee20000100800 */
[C---:B------:R-:W-:Y:S02]  /*1a1b0*/  ISETP.GE.U32.AND P1, PT, R11.reuse, R133, PT ;  /* 0x000000850b00720c */ /* 0x040fe40003f26070 */
[CC--:B------:R-:W-:Y:S01]  /*1a1c0*/  ISETP.GT.U32.AND P2, PT, R11.reuse, R132.reuse, PT ;  /* 0x000000840b00720c */ /* 0x0c0fe20003f44070 */
[----:B------:R-:W3:Y:S01]  /*1a1d0*/  LDL R39, [R1+0xb84] ;  /* 0x000b840001277983 */ /* 0x000ee20000100800 */
[----:B------:R-:W-:-:S03]  /*1a1e0*/  ISETP.GE.U32.AND P3, PT, R11, R132, PT ;  /* 0x000000840b00720c */ /* 0x000fc60003f66070 */
[----:B------:R-:W3:Y:S04]  /*1a1f0*/  LDL R11, [R1+0xb98] ;  /* 0x000b9800010b7983 */ /* 0x000ee80000100800 */
        /* <DEDUP_REMOVED lines=10> */
[----:B------:R-:W3:Y:S01]  /*1a2a0*/  LDL R56, [R1+0xbcc] ;  /* 0x000bcc0001387983 */ /* 0x000ee20000100800 */
[----:B------:R-:W-:-:S03]  /*1a2b0*/  ISETP.GT.U32.AND.EX P0, PT, R15, RZ, PT, P0 ;  /* 0x000000ff0f00720c */ /* 0x000fc60003f04100 */
[----:B------:R-:W3:Y:S04]  /*1a2c0*/  LDG.E.U8 R70, desc[UR6][R20.64] ;  /* 0x0000000614467981 */ /* 0x000ee8000c1e1100 */
[----:B------:R-:W3:Y:S04]  /*1a2d0*/  LDG.E.U8 R68, desc[UR6][R206.64] ;  /* 0x00000006ce447981 */ /* 0x000ee8000c1e1100 */
[----:B------:R-:W3:Y:S04]  /*1a2e0*/  LDG.E.U8 R122, desc[UR6][R204.64] ;  /* 0x00000006cc7a7981 */ /* 0x000ee8000c1e1100 */
[----:B------:R-:W3:Y:S01]  /*1a2f0*/  LDG.E.U8 R123, desc[UR6][R200.64] ;  /* 0x00000006c87b7981 */ /* 0x000ee2000c1e1100 */
[----:B------:R-:W-:-:S02]  /*1a300*/  UIADD3.64 UR48, UR40, 0x3fe, URZ ;  /* 0x000003fe28307897 */ /* 0x000fc4000fffe03f */
[----:B------:R-:W-:Y:S01]  /*1a310*/  UIADD3.64 UR44, UR40, 0x400, URZ ;  /* 0x00000400282c7897 */ /* 0x000fe2000fffe03f */
[----:B------:R-:W3:Y:S01]  /*1a320*/  LDG.E.U8 R121, desc[UR6][R212.64] ;  /* 0x00000006d4797981 */ /* 0x000ee2000c1e1100 */
[----:B------:R-:W-:Y:S01]  /*1a330*/  UMOV UR46, UR42 ;  /* 0x0000002a002e7c82 */ /* 0x000fe20008000000 */
[----:B------:R-:W-:Y:S01]  /*1a340*/  UMOV UR47, UR43 ;  /* 0x0000002b002f7c82 */ /* 0x000fe20008000000 */
[----:B------:R-:W-:Y:S01]  /*1a350*/  UIADD3.64 UR12, UR42, 0x2, URZ ;  /* 0x000000022a0c7897 */ /* 0x000fe2000fffe03f */
[----:B------:R-:W3:Y:S01]  /*1a360*/  LDG.E.U8 R67, desc[UR6][R214.64] ;  /* 0x00000006d6437981 */ /* 0x000ee2000c1e1100 */
[----:B--2---:R-:W-:-:S03]  /*1a370*/  IADD3.X R209, R2, UR8, RZ, P5, !PT ;  /* 0x0000000802d17c10 */ /* 0x004fc6000affe4ff */
[----:B------:R-:W2:Y:S01]  /*1a380*/  LDL R2, [R1+0xb3c] ;  /* 0x000b3c0001027983 */ /* 0x000ea20000100800 */
[----:B------:R-:W-:-:S03]  /*1a390*/  IADD3 R216, P5, R32, UR4, RZ ;  /* 0x0000000420d87c10 */ /* 0x000fc6000ffbe0ff */
[----:B------:R-:W3:Y:S01]  /*1a3a0*/  LDL R32, [R1+0xb50] ;  /* 0x000b500001207983 */ /* 0x000ee20000100800 */
[----:B------:R-:W-:-:S03]  /*1a3b0*/  IADD3.X R211, R37, UR8, RZ, P4, !PT ;  /* 0x0000000825d37c10 */ /* 0x000fc6000a7fe4ff */
[----:B------:R-:W3:Y:S01]  /*1a3c0*/  LDG.E.U8 R120, desc[UR6][R208.64] ;  /* 0x00000006d0787981 */ /* 0x000ee2000c1e1100 */
[----:B------:R-:W-:-:S03]  /*1a3d0*/  IADD3 R218, P4, R36, UR4, RZ ;  /* 0x0000000424da7c10 */ /* 0x000fc6000ff9e0ff */
[----:B------:R-:W3:Y:S01]  /*1a3e0*/  LDL R37, [R1+0xb94] ;  /* 0x000b940001257983 */ /* 0x000ee20000100800 */
[----:B------:R-:W-:-:S03]  /*1a3f0*/  IADD3.X R219, R35, UR8, RZ, P4, !PT ;  /* 0x0000000823db7c10 */ /* 0x000fc6000a7fe4ff */
[----:B------:R-:W3:Y:S01]  /*1a400*/  LDL R36, [R1+0xba8] ;  /* 0x000ba80001247983 */ /* 0x000ee20000100800 */
[----:B------:R-:W-:-:S03]  /*1a410*/  IADD3 R222, P4, R34, UR4, RZ ;  /* 0x0000000422de7c10 */ /* 0x000fc6000ff9e0ff */
[----:B------:R-:W3:Y:S04]  /*1a420*/  LDL R35, [R1+0xb9c] ;  /* 0x000b9c0001237983 */ /* 0x000ee80000100800 */
[----:B------:R-:W3:Y:S01]  /*1a430*/  LDL R34, [R1+0xbb8] ;  /* 0x000bb80001227983 */ /* 0x000ee20000100800 */
[----:B------:R-:W-:-:S03]  /*1a440*/  @P0 LOP3.LUT R0, R0, 0x4000000, RZ, 0xfc, !PT ;  /* 0x0400000000000812 */ /* 0x000fc600078efcff */
[----:B------:R-:W3:Y:S01]  /*1a450*/  LDG.E.U8 R66, desc[UR6][R210.64] ;  /* 0x00000006d2427981 */ /* 0x000ee2000c1e1100 */
[----:B----4-:R-:W-:Y:S01]  /*1a460*/  IADD3.X R217, R9, UR8, RZ, P5, !PT ;  /* 0x0000000809d97c10 */ /* 0x010fe2000affe4ff */
[----:B------:R-:W-:Y:S02]  /*1a470*/  UIADD3.64 UR52, UR42, 0x4, URZ ;  /* 0x000000042a347897 */ /* 0x000fe4000fffe03f */
[----:B------:R-:W4:Y:S01]  /*1a480*/  LDL R9, [R1+0xba0] ;  /* 0x000ba00001097983 */ /* 0x000f220000100800 */
[----:B------:R-:W-:Y:S02]  /*1a490*/  UIADD3.64 UR16, UR40, 0x1402, URZ ;  /* 0x0000140228107897 */ /* 0x000fe4000fffe03f */
[----:B------:R-:W-:Y:S01]  /*1a4a0*/  UIADD3.64 UR20, UR40, 0x1404, URZ ;  /* 0x0000140428147897 */ /* 0x000fe2000fffe03f */
[----:B------:R-:W4:Y:S01]  /*1a4b0*/  LDG.E.U8 R65, desc[UR6][R218.64] ;  /* 0x00000006da417981 */ /* 0x000f22000c1e1100 */
[----:B--2---:R-:W-:Y:S01]  /*1a4c0*/  IADD3.X R223, R2, UR8, RZ, P4, !PT ;  /* 0x0000000802df7c10 */ /* 0x004fe2000a7fe4ff */
[----:B------:R-:W-:Y:S01]  /*1a4d0*/  UIADD3.64 UR24, UR40, 0x1bfe, URZ ;  /* 0x00001bfe28187897 */ /* 0x000fe2000fffe03f */
[----:B---3--:R-:W-:Y:S01]  /*1a4e0*/  IADD3 R220, P5, R7, UR4, RZ ;  /* 0x0000000407dc7c10 */ /* 0x008fe2000ffbe0ff */
[----:B------:R-:W2:Y:S04]  /*1a4f0*/  LDL R2, [R1+0xba4] ;  /* 0x000ba40001027983 */ /* 0x000ea80000100800 */
[----:B------:R-:W3:Y:S01]  /*1a500*/  LDL R7, [R1+0xbb0] ;  /* 0x000bb00001077983 */ /* 0x000ee20000100800 */
[----:B------:R-:W-:-:S02]  /*1a510*/  IADD3.X R221, R55, UR8, RZ, P5, !PT ;  /* 0x0000000837dd7c10 */ /* 0x000fc4000affe4ff */
[----:B------:R-:W-:Y:S01]  /*1a520*/  IADD3 R224, P5, R54, UR4, RZ ;  /* 0x0000000436e07c10 */ /* 0x000fe2000ffbe0ff */
[----:B------:R-:W-:Y:S01]  /*1a530*/  UIADD3.64 UR28, UR40, 0x1c00, URZ ;  /* 0x00001c00281c7897 */ /* 0x000fe2000fffe03f */
[----:B------:R-:W-:Y:S01]  /*1a540*/  IADD3 R226, P4, R32, UR4, RZ ;  /* 0x0000000420e27c10 */ /* 0x000fe2000ff9e0ff */
[----:B------:R-:W-:Y:S01]  /*1a550*/  UIADD3.64 UR32, UR40, 0x1c02, URZ ;  /* 0x00001c0228207897 */ /* 0x000fe2000fffe03f */
[----:B------:R-:W-:Y:S01]  /*1a560*/  IADD3.X R225, R51, UR8, RZ, P5, !PT ;  /* 0x0000000833e17c10 */ /* 0x000fe2000affe4ff */
[----:B------:R-:W3:Y:S01]  /*1a570*/  LDL R32, [R1+0xbac] ;  /* 0x000bac0001207983 */ /* 0x000ee20000100800 */
[----:B------:R-:W-:Y:S02]  /*1a580*/  IADD3 R228, P5, R50, UR4, RZ ;  /* 0x0000000432e47c10 */ /* 0x000fe4000ffbe0ff */
[----:B------:R-:W-:Y:S01]  /*1a590*/  IADD3.X R227, R53, UR8, RZ, P4, !PT ;  /* 0x0000000835e37c10 */ /* 0x000fe2000a7fe4ff */
[----:B------:R-:W3:Y:S01]  /*1a5a0*/  LDL R51, [R1+0xbe0] ;  /* 0x000be00001337983 */ /* 0x000ee20000100800 */
[----:B------:R-:W-:-:S02]  /*1a5b0*/  IADD3.X R229, R47, UR8, RZ, P5, !PT ;  /* 0x000000082fe57c10 */ /* 0x000fc4000affe4ff */
[----:B------:R-:W-:Y:S01]  /*1a5c0*/  IADD3 R232, P5, R46, UR4, RZ ;  /* 0x000000042ee87c10 */ /* 0x000fe2000ffbe0ff */
[----:B------:R-:W3:Y:S03]  /*1a5d0*/  LDL R50, [R1+0xbd4] ;  /* 0x000bd40001327983 */ /* 0x000ee60000100800 */
[----:B------:R-:W-:Y:S01]  /*1a5e0*/  IADD3.X R233, R43, UR8, RZ, P5, !PT ;  /* 0x000000082be97c10 */ /* 0x000fe2000affe4ff */
[----:B------:R-:W3:Y:S01]  /*1a5f0*/  LDL R47, [R1+0xbf0] ;  /* 0x000bf000012f7983 */ /* 0x000ee20000100800 */
[----:B------:R-:W-:Y:S02]  /*1a600*/  IADD3 R236, P5, R42, UR4, RZ ;  /* 0x000000042aec7c10 */ /* 0x000fe4000ffbe0ff */
[----:B------:R-:W-:Y:S01]  /*1a610*/  IADD3 R230, P4, R52, UR4, RZ ;  /* 0x0000000434e67c10 */ /* 0x000fe2000ff9e0ff */
[----:B------:R-:W3:Y:S01]  /*1a620*/  LDL R46, [R1+0xbe4] ;  /* 0x000be400012e7983 */ /* 0x000ee20000100800 */
[----:B------:R-:W-:-:S02]  /*1a630*/  IADD3.X R237, R39, UR8, RZ, P5, !PT ;  /* 0x0000000827ed7c10 */ /* 0x000fc4000affe4ff */
[----:B------:R-:W-:Y:S01]  /*1a640*/  IADD3 R240, P5, R11, UR4, RZ ;  /* 0x000000040bf07c10 */ /* 0x000fe2000ffbe0ff */
[----:B------:R-:W3:Y:S04]  /*1a650*/  LDL R52, [R1+0xbd0] ;  /* 0x000bd00001347983 */ /* 0x000ee80000100800 */
[----:B------:R-:W3:Y:S01]  /*1a660*/  LDL R11, [R1+0xbc0] ;  /* 0x000bc000010b7983 */ /* 0x000ee20000100800 */
[----:B------:R-:W-:Y:S02]  /*1a670*/  IADD3.X R231, R49, UR8, RZ, P4, !PT ;  /* 0x0000000831e77c10 */ /* 0x000fe4000a7fe4ff */
[----:B------:R-:W-:Y:S01]  /*1a680*/  IADD3 R234, P4, R48, UR4, RZ ;  /* 0x0000000430ea7c10 */ /* 0x000fe2000ff9e0ff */
[----:B------:R-:W3:Y:S03]  /*1a690*/  LDL R49, [R1+0xbe8] ;  /* 0x000be80001317983 */ /* 0x000ee60000100800 */
[----:B------:R-:W-:Y:S01]  /*1a6a0*/  IADD3.X R235, R45, UR8, RZ, P4, !PT ;  /* 0x000000082deb7c10 */ /* 0x000fe2000a7fe4ff */
[----:B------:R-:W3:Y:S01]  /*1a6b0*/  LDL R48, [R1+0xbdc] ;  /* 0x000bdc0001307983 */ /* 0x000ee20000100800 */
[----:B------:R-:W-:-:S02]  /*1a6c0*/  IADD3 R238, P4, R44, UR4, RZ ;  /* 0x000000042cee7c10 */ /* 0x000fc4000ff9e0ff */
[----:B------:R-:W-:Y:S01]  /*1a6d0*/  IADD3.X R241, R37, UR8, RZ, P5, !PT ;  /* 0x0000000825f17c10 */ /* 0x000fe2000affe4ff */
[----:B------:R-:W3:Y:S01]  /*1a6e0*/  LDL R45, [R1+0xbf8] ;  /* 0x000bf800012d7983 */ /* 0x000ee20000100800 */
[----:B------:R-:W-:Y:S02]  /*1a6f0*/  IADD3.X R239, R41, UR8, RZ, P4, !PT ;  /* 0x0000000829ef7c10 */ /* 0x000fe4000a7fe4ff */
[----:B------:R-:W-:Y:S01]  /*1a700*/  IADD3 R242, P4, R40, UR4, RZ ;  /* 0x0000000428f27c10 */ /* 0x000fe2000ff9e0ff */
[----:B------:R-:W3:Y:S03]  /*1a710*/  LDL R44, [R1+0xbec] ;  /* 0x000bec00012c7983 */ /* 0x000ee60000100800 */
[----:B------:R-:W-:Y:S01]  /*1a720*/  IADD3.X R243, R38, UR8, RZ, P4, !PT ;  /* 0x0000000826f37c10 */ /* 0x000fe2000a7fe4ff */
[----:B------:R-:W3:Y:S01]  /*1a730*/  LDL R43, [R1+0xc00] ;  /* 0x000c0000012b7983 */ /* 0x000ee20000100800 */
[----:B----4-:R-:W-:-:S03]  /*1a740*/  IADD3 R246, P4, R9, UR4, RZ ;  /* 0x0000000409f67c10 */ /* 0x010fc6000ff9e0ff */
[----:B------:R-:W4:Y:S01]  /*1a750*/  LDL R9, [R1+0xbb4] ;  /* 0x000bb40001097983 */ /* 0x000f220000100800 */
[----:B------:R-:W-:Y:S02]  /*1a760*/  IADD3.X R247, R35, UR8, RZ, P4, !PT ;  /* 0x0000000823f77c10 */ /* 0x000fe4000a7fe4ff */
[----:B------:R-:W-:Y:S01]  /*1a770*/  IADD3 R244, P5, R36, UR4, RZ ;  /* 0x0000000424f47c10 */ /* 0x000fe2000ffbe0ff */
        /* <DEDUP_REMOVED lines=8> */
[----:B------:R-:W-:-:S02]  /*1a800*/  LOP3.LUT R0, R0, 0xfdffffff, RZ, 0xc0, !PT ;  /* 0xfdffffff00007812 */ /* 0x000fc400078ec0ff */
[----:B------:R-:W-:Y:S01]  /*1a810*/  ISETP.GE.U32.AND.EX P0, PT, R15, RZ, PT, P3 ;  /* 0x000000ff0f00720c */ /* 0x000fe20003f06130 */
[----:B------:R-:W4:Y:S04]  /*1a820*/  LDG.E.U8 R113, desc[UR6][R240.64] ;  /* 0x00000006f0717981 */ /* 0x000f28000c1e1100 */
[----:B------:R-:W4:Y:S01]  /*1a830*/  LDG.E.U8 R118, desc[UR6][R220.64] ;  /* 0x00000006dc767981 */ /* 0x000f22000c1e1100 */
[----:B------:R-:W-:-:S03]  /*1a840*/  UIADD3.64 UR36, UR40, 0x1c04, URZ ;  /* 0x00001c0428247897 */ /* 0x000fc6000fffe03f */
[----:B------:R-:W4:Y:S04]  /*1a850*/  LDG.E.U8 R64, desc[UR6][R222.64] ;  /* 0x00000006de407981 */ /* 0x000f28000c1e1100 */
        /* <DEDUP_REMOVED lines=8> */
[----:B------:R-:W4:Y:S01]  /*1a8e0*/  LDG.E.U8 R114, desc[UR6][R236.64] ;  /* 0x00000006ec727981 */ /* 0x000f22000c1e1100 */
[----:B--2---:R-:W-:-:S03]  /*1a8f0*/  IADD3.X R245, R2, UR8, RZ, P5, !PT ;  /* 0x0000000802f57c10 */ /* 0x004fc6000affe4ff */
[----:B------:R-:W2:Y:S01]  /*1a900*/  LDL R2, [R1+0xbbc] ;  /* 0x000bbc0001027983 */ /* 0x000ea20000100800 */
[----:B---3--:R-:W-:-:S03]  /*1a910*/  IADD3 R54, P4, R7, UR4, RZ ;  /* 0x0000000407367c10 */ /* 0x008fc6000ff9e0ff */
[----:B------:R-:W3:Y:S01]  /*1a920*/  LDL R7, [R1+0xbc8] ;  /* 0x000bc80001077983 */ /* 0x000ee20000100800 */
[----:B------:R-:W-:-:S03]  /*1a930*/  IADD3 R250, P5, R34, UR4, RZ ;  /* 0x0000000422fa7c10 */ /* 0x000fc6000ffbe0ff */
[----:B------:R-:W3:Y:S01]  /*1a940*/  LDL R34, [R1+0xc1c] ;  /* 0x000c1c0001227983 */ /* 0x000ee20000100800 */
[----:B------:R-:W-:-:S03]  /*1a950*/  IADD3.X R55, R32, UR8, RZ, P4, !PT ;  /* 0x0000000820377c10 */ /* 0x000fc6000a7fe4ff */
[----:B------:R-:W3:Y:S04]  /*1a960*/  LDL R32, [R1+0xc04] ;  /* 0x000c040001207983 */ /* 0x000ee80000100800 */
[----:B------:R-:W3:Y:S04]  /*1a970*/  LDG.E.U8 R55, desc[UR6][R54.64] ;  /* 0x0000000636377981 */ /* 0x000ee8000c1e1100 */
[----:B------:R-:W3:Y:S01]  /*1a980*/  LDG.E.U8 R112, desc[UR6][R244.64] ;  /* 0x00000006f4707981 */ /* 0x000ee2000c1e1100 */
[----:B------:R-:W-:-:S03]  /*1a990*/  IADD3 R140, P4, R11, UR4, RZ ;  /* 0x000000040b8c7c10 */ /* 0x000fc6000ff9e0ff */
[----:B------:R-:W3:Y:S01]  /*1a9a0*/  LDL R11, [R1+0xc0c] ;  /* 0x000c0c00010b7983 */ /* 0x000ee20000100800 */
[----:B----4-:R-:W-:-:S03]  /*1a9b0*/  IADD3.X R251, R9, UR8, RZ, P5, !PT ;  /* 0x0000000809fb7c10 */ /* 0x010fc6000affe4ff */
[----:B------:R-:W4:Y:S04]  /*1a9c0*/  LDL R9, [R1+0xc24] ;  /* 0x000c240001097983 */ /* 0x000f280000100800 */
[----:B------:R-:W4:Y:S01]  /*1a9d0*/  LDG.E.U8 R111, desc[UR6][R250.64] ;  /* 0x00000006fa6f7981 */ /* 0x000f22000c1e1100 */
[----:B--2---:R-:W-:-:S03]  /*1a9e0*/  IADD3.X R141, R2, UR8, RZ, P4, !PT ;  /* 0x00000008028d7c10 */ /* 0x004fc6000a7fe4ff */
[----:B------:R-:W2:Y:S01]  /*1a9f0*/  LDL R2, [R1+0xc2c] ;  /* 0x000c2c0001027983 */ /* 0x000ea20000100800 */
[----:B---3--:R-:W-:-:S03]  /*1aa00*/  IADD3 R142, P5, R7, UR4, RZ ;  /* 0x00000004078e7c10 */ /* 0x008fc6000ffbe0ff */
[----:B------:R-:W3:Y:S01]  /*1aa10*/  LDL R7, [R1+0xc30] ;  /* 0x000c300001077983 */ /* 0x000ee20000100800 */
[----:B------:R-:W-:Y:S02]  /*1aa20*/  IADD3 R52, P4, R52, UR4, RZ ;  /* 0x0000000434347c10 */ /* 0x000fe4000ff9e0ff */
[----:B------:R-:W-:Y:S01]  /*1aa30*/  IADD3.X R143, R59, UR8, RZ, P5, !PT ;  /* 0x000000083b8f7c10 */ /* 0x000fe2000affe4ff */
[----:B------:R-:W2:Y:S01]  /*1aa40*/  LDG.E.U8 R54, desc[UR6][R140.64] ;  /* 0x000000068c367981 */ /* 0x000ea2000c1e1100 */
[----:B------:R-:W-:Y:S02]  /*1aa50*/  IADD3 R108, P5, R58, UR4, RZ ;  /* 0x000000043a6c7c10 */ /* 0x000fe4000ffbe0ff */
[----:B------:R-:W-:Y:S01]  /*1aa60*/  IADD3.X R53, R56, UR8, RZ, P4, !PT ;  /* 0x0000000838357c10 */ /* 0x000fe2000a7fe4ff */
[----:B------:R-:W2:Y:S01]  /*1aa70*/  LDL R58, [R1+0xd30] ;  /* 0x000d3000013a7983 */ /* 0x000ea20000100800 */
[----:B------:R-:W-:Y:S02]  /*1aa80*/  IADD3 R146, P4, R51, UR4, RZ ;  /* 0x0000000433927c10 */ /* 0x000fe4000ff9e0ff */
[----:B------:R-:W-:Y:S01]  /*1aa90*/  IADD3.X R109, R50, UR8, RZ, P5, !PT ;  /* 0x00000008326d7c10 */ /* 0x000fe2000affe4ff */
[----:B------:R-:W2:Y:S01]  /*1aaa0*/  LDG.E.U8 R110, desc[UR6][R142.64] ;  /* 0x000000068e6e7981 */ /* 0x000ea2000c1e1100 */
[----:B------:R-:W-:-:S02]  /*1aab0*/  IADD3 R106, P5, R49, UR4, RZ ;  /* 0x00000004316a7c10 */ /* 0x000fc4000ffbe0ff */
[----:B------:R-:W-:Y:S01]  /*1aac0*/  IADD3.X R147, R48, UR8, RZ, P4, !PT ;  /* 0x0000000830937c10 */ /* 0x000fe2000a7fe4ff */
[----:B------:R-:W2:Y:S01]  /*1aad0*/  LDG.E.U8 R53, desc[UR6][R52.64] ;  /* 0x0000000634357981 */ /* 0x000ea2000c1e1100 */
[----:B------:R-:W-:Y:S02]  /*1aae0*/  IADD3 R50, P4, R47, UR4, RZ ;  /* 0x000000042f327c10 */ /* 0x000fe4000ff9e0ff */
[----:B------:R-:W-:Y:S01]  /*1aaf0*/  IADD3.X R107, R46, UR8, RZ, P5, !PT ;  /* 0x000000082e6b7c10 */ /* 0x000fe2000affe4ff */
[----:B------:R-:W2:Y:S01]  /*1ab00*/  LDL R47, [R1+0xcfc] ;  /* 0x000cfc00012f7983 */ /* 0x000ea20000100800 */
[----:B------:R-:W-:Y:S02]  /*1ab10*/  IADD3 R90, P5, R45, UR4, RZ ;  /* 0x000000042d5a7c10 */ /* 0x000fe4000ffbe0ff */
[----:B------:R-:W-:Y:S01]  /*1ab20*/  IADD3.X R51, R44, UR8, RZ, P4, !PT ;  /* 0x000000082c337c10 */ /* 0x000fe2000a7fe4ff */
[----:B------:R-:W2:Y:S01]  /*1ab30*/  LDL R46, [R1+0xd18] ;  /* 0x000d1800012e7983 */ /* 0x000ea20000100800 */
[----:B------:R-:W-:-:S02]  /*1ab40*/  IADD3 R144, P4, R43, UR4, RZ ;  /* 0x000000042b907c10 */ /* 0x000fc4000ff9e0ff */
[----:B------:R-:W-:Y:S01]  /*1ab50*/  IADD3.X R91, R42, UR8, RZ, P5, !PT ;  /* 0x000000082a5b7c10 */ /* 0x000fe2000affe4ff */
[----:B------:R-:W2:Y:S01]  /*1ab60*/  LDG.E.U8 R52, desc[UR6][R146.64] ;  /* 0x0000000692347981 */ /* 0x000ea2000c1e1100 */
[----:B------:R-:W-:Y:S02]  /*1ab70*/  IADD3 R148, P5, R41, UR4, RZ ;  /* 0x0000000429947c10 */ /* 0x000fe4000ffbe0ff */
[----:B------:R-:W-:Y:S01]  /*1ab80*/  IADD3.X R145, R40, UR8, RZ, P4, !PT ;  /* 0x0000000828917c10 */ /* 0x000fe2000a7fe4ff */
[----:B------:R-:W2:Y:S01]  /*1ab90*/  LDG.E.U8 R109, desc[UR6][R108.64] ;  /* 0x000000066c6d7981 */ /* 0x000ea2000c1e1100 */
[----:B------:R-:W-:Y:S02]  /*1aba0*/  IADD3 R48, P4, R39, UR4, RZ ;  /* 0x0000000427307c10 */ /* 0x000fe4000ff9e0ff */
[----:B------:R-:W-:Y:S01]  /*1abb0*/  IADD3.X R149, R32, UR8, RZ, P5, !PT ;  /* 0x0000000820957c10 */ /* 0x000fe2000affe4ff */
[----:B------:R-:W2:Y:S01]  /*1abc0*/  LDG.E.U8 R51, desc[UR6][R50.64] ;  /* 0x0000000632337981 */ /* 0x000ea2000c1e1100 */
[----:B------:R-:W-:-:S03]  /*1abd0*/  IADD3.X R49, R11, UR8, RZ, P4, !PT ;  /* 0x000000080b317c10 */ /* 0x000fc6000a7fe4ff */
[----:B------:R-:W2:Y:S04]  /*1abe0*/  LDL R32, [R1+0xc38] ;  /* 0x000c380001207983 */ /* 0x000ea80000100800 */
[----:B------:R-:W2:Y:S01]  /*1abf0*/  LDL R11, [R1+0xc34] ;  /* 0x000c3400010b7983 */ /* 0x000ea20000100800 */
[----:B------:R-:W-:Y:S02]  /*1ac00*/  IADD3 R104, P5, R38, UR4, RZ ;  /* 0x0000000426687c10 */ /* 0x000fe4000ffbe0ff */
[----:B------:R-:W-:Y:S01]  /*1ac10*/  IADD3 R102, P4, R37, UR4, RZ ;  /* 0x0000000425667c10 */ /* 0x000fe2000ff9e0ff */
[----:B------:R-:W2:Y:S01]  /*1ac20*/  LDG.E.U8 R108, desc[UR6][R106.64] ;  /* 0x000000066a6c7981 */ /* 0x000ea2000c1e1100 */
[----:B------:R-:W-:Y:S02]  /*1ac30*/  IADD3.X R105, R36, UR8, RZ, P5, !PT ;  /* 0x0000000824697c10 */ /* 0x000fe4000affe4ff */
[----:B------:R-:W-:Y:S01]  /*1ac40*/  IADD3 R100, P5, R35, UR4, RZ ;  /* 0x0000000423647c10 */ /* 0x000fe2000ffbe0ff */
[----:B------:R-:W2:Y:S01]  /*1ac50*/  LDG.E.U8 R50, desc[UR6][R144.64] ;  /* 0x0000000690327981 */ /* 0x000ea2000c1e1100 */
[----:B------:R-:W-:-:S02]  /*1ac60*/  IADD3.X R103, R34, UR8, RZ, P4, !PT ;  /* 0x0000000822677c10 */ /* 0x000fc4000a7fe4ff */
[----:B----4-:R-:W-:Y:S01]  /*1ac70*/  IADD3.X R101, R9, UR8, RZ, P5, !PT ;  /* 0x0000000809657c10 */ /* 0x010fe2000affe4ff */
[----:B------:R-:W4:Y:S01]  /*1ac80*/  LDL R35, [R1+0xca4] ;  /* 0x000ca40001237983 */ /* 0x000f220000100800 */
[C---:B------:R-:W-:Y:S02]  /*1ac90*/  ISETP.GT.U32.AND P4, PT, R30.reuse, R133, PT ;  /* 0x000000851e00720c */ /* 0x040fe40003f84070 */
[----:B------:R-:W-:Y:S01]  /*1aca0*/  ISETP.GT.U32.AND P5, PT, R30, R132, PT ;  /* 0x000000841e00720c */ /* 0x000fe20003fa4070 */
[----:B------:R-:W4:Y:S04]  /*1acb0*/  LDL R9, [R1+0xc3c] ;  /* 0x000c3c0001097983 */ /* 0x000f280000100800 */
[----:B------:R-:W4:Y:S04]  /*1acc0*/  LDL R30, [R1+0xc40] ;  /* 0x000c4000011e7983 */ /* 0x000f280000100800 */
[----:B------:R-:W4:Y:S04]  /*1acd0*/  LDL R34, [R1+0xcd0] ;  /* 0x000cd00001227983 */ /* 0x000f280000100800 */
        /* <DEDUP_REMOVED lines=8> */
[----:B---3--:R-:W-:-:S03]  /*1ad60*/  IADD3 R98, P6, R7, UR4, RZ ;  /* 0x0000000407627c10 */ /* 0x008fc6000ffde0ff */
[----:B------:R-:W3:Y:S01]  /*1ad70*/  LDL R7, [R1+0xc48] ;  /* 0x000c480001077983 */ /* 0x000ee20000100800 */
[----:B--2---:R-:W-:Y:S02]  /*1ad80*/  IADD3.X R99, R2, UR8, RZ, P6, !PT ;  /* 0x0000000802637c10 */ /* 0x004fe4000b7fe4ff */
[C---:B------:R-:W-:Y:S01]  /*1ad90*/  ISETP.GE.U32.AND.EX P6, PT, R15.reuse, RZ, PT, P1 ;  /* 0x000000ff0f00720c */ /* 0x040fe20003fc6110 */
[----:B------:R-:W2:Y:S01]  /*1ada0*/  LDL R2, [R1+0xc44] ;  /* 0x000c440001027983 */ /* 0x000ea20000100800 */
[----:B------:R-:W-:-:S03]  /*1adb0*/  ISETP.GT.U32.AND.EX P1, PT, R15, RZ, PT, P2 ;  /* 0x000000ff0f00720c */ /* 0x000fc60003f24120 */
[----:B------:R-:W2:Y:S08]  /*1adc0*/  LDL R15, [R1+0xc50] ;  /* 0x000c5000010f7983 */ /* 0x000eb00000100800 */
[----:B------:R-:W-:-:S04]  /*1add0*/  @P6 LOP3.LUT R0, R0, 0x2000000, RZ, 0xfc, !PT ;  /* 0x0200000000006812 */ /* 0x000fc800078efcff */
[----:B------:R-:W-:-:S04]  /*1ade0*/  LOP3.LUT R0, R0, 0xfeffffff, RZ, 0xc0, !PT ;  /* 0xfeffffff00007812 */ /* 0x000fc800078ec0ff */
[----:B------:R-:W-:-:S04]  /*1adf0*/  @P1 LOP3.LUT R0, R0, 0x1000000, RZ, 0xfc, !PT ;  /* 0x0100000000001812 */ /* 0x000fc800078efcff */
[----:B------:R-:W-:-:S04]  /*1ae00*/  LOP3.LUT R0, R0, 0xff7fffff, RZ, 0xc0, !PT ;  /* 0xff7fffff00007812 */ /* 0x000fc800078ec0ff */
[----:B------:R-:W-:Y:S02]  /*1ae10*/  @P0 LOP3.LUT R0, R0, 0x800000, RZ, 0xfc, !PT ;  /* 0x0080000000000812 */ /* 0x000fe400078efcff */
[----:B------:R-:W-:-:S04]  /*1ae20*/  IADD3 R96, P0, R32, UR4, RZ ;  /* 0x0000000420607c10 */ /* 0x000fc8000ff1e0ff */
[----:B------:R-:W-:Y:S02]  /*1ae30*/  IADD3.X R97, R11, UR8, RZ, P0, !PT ;  /* 0x000000080b617c10 */ /* 0x000fe400087fe4ff */
[----:B------:R-:W2:Y:S01]  /*1ae40*/  LDL R11, [R1+0xc4c] ;  /* 0x000c4c00010b7983 */ /* 0x000ea20000100800 */
[C---:B------:R-:W-:Y:S02]  /*1ae50*/  ISETP.GT.U32.AND.EX P2, PT, R33.reuse, RZ, PT, P4 ;  /* 0x000000ff2100720c */ /* 0x040fe40003f44140 */
[----:B------:R-:W-:Y:S01]  /*1ae60*/  ISETP.GT.U32.AND.EX P1, PT, R33, RZ, PT, P5 ;  /* 0x000000ff2100720c */ /* 0x000fe20003f24150 */
[----:B------:R-:W2:Y:S01]  /*1ae70*/  LDG.E.U8 R103, desc[UR6][R96.64] ;  /* 0x0000000660677981 */ /* 0x000ea2000c1e1100 */
[----:B------:R-:W-:Y:S02]  /*1ae80*/  LOP3.LUT R0, R0, 0xffbfffff, RZ, 0xc0, !PT ;  /* 0xffbfffff00007812 */ /* 0x000fe400078ec0ff */
[----:B------:R-:W-:-:S07]  /*1ae90*/  ISETP.GT.U32.AND P0, PT, R18, R133, PT ;  /* 0x000000851200720c */ /* 0x000fce0003f04070 */
[----:B------:R-:W-:Y:S02]  /*1aea0*/  @P2 LOP3.LUT R0, R0, 0x400000, RZ, 0xfc, !PT ;  /* 0x0040000000002812 */ /* 0x000fe400078efcff */
[C---:B------:R-:W-:Y:S02]  /*1aeb0*/  ISETP.GT.U32.AND.EX P2, PT, R31.reuse, RZ, PT, P0 ;  /* 0x000000ff1f00720c */ /* 0x040fe40003f44100 */
[----:B------:R-:W-:Y:S02]  /*1aec0*/  LOP3.LUT R0, R0, 0xffefffff, RZ, 0xc0, !PT ;  /* 0xffefffff00007812 */ /* 0x000fe400078ec0ff */
[----:B------:R-:W-:Y:S02]  /*1aed0*/  ISETP.GT.U32.AND P0, PT, R18, R132, PT ;  /* 0x000000841200720c */ /* 0x000fe40003f04070 */
[----:B------:R-:W-:Y:S01]  /*1aee0*/  @P1 LOP3.LUT R0, R0, 0x100000, RZ, 0xfc, !PT ;  /* 0x0010000000001812 */ /* 0x000fe200078efcff */
[----:B------:R-:W2:Y:S01]  /*1aef0*/  LDL R18, [R1+0xc58] ;  /* 0x000c580001127983 */ /* 0x000ea20000100800 */
[----:B------:R-:W-:-:S02]  /*1af00*/  ISETP.GT.U32.AND.EX P1, PT, R31, RZ, PT, P0 ;  /* 0x000000ff1f00720c */ /* 0x000fc40003f24100 */
[----:B----4-:R-:W-:Y:S02]  /*1af10*/  IADD3 R94, P0, R30, UR4, RZ ;  /* 0x000000041e5e7c10 */ /* 0x010fe4000ff1e0ff */
[----:B------:R-:W-:Y:S02]  /*1af20*/  LOP3.LUT R0, R0, 0xffdfffff, RZ, 0xc0, !PT ;  /* 0xffdfffff00007812 */ /* 0x000fe400078ec0ff */
[----:B------:R-:W-:Y:S02]  /*1af30*/  IADD3.X R95, R9, UR8, RZ, P0, !PT ;  /* 0x00000008095f7c10 */ /* 0x000fe400087fe4ff */
[----:B------:R-:W4:Y:S01]  /*1af40*/  LDL R9, [R1+0xc54] ;  /* 0x000c540001097983 */ /* 0x000f220000100800 */
[----:B------:R-:W-:Y:S02]  /*1af50*/  @P2 LOP3.LUT R0, R0, 0x200000, RZ, 0xfc, !PT ;  /* 0x0020000000002812 */ /* 0x000fe400078efcff */
[----:B------:R-:W-:Y:S02]  /*1af60*/  ISETP.GT.U32.AND P0, PT, R249, R133, PT ;  /* 0x00000085f900720c */ /* 0x000fe40003f04070 */
[----:B------:R-:W-:-:S02]  /*1af70*/  LOP3.LUT R0, R0, 0xfff7ffff, RZ, 0xc0, !PT ;  /* 0xfff7ffff00007812 */ /* 0x000fc400078ec0ff */
[----:B------:R-:W-:Y:S02]  /*1af80*/  ISETP.GT.U32.AND.EX P2, PT, R29, RZ, PT, P0 ;  /* 0x000000ff1d00720c */ /* 0x000fe40003f44100 */
[----:B------:R-:W-:Y:S02]  /*1af90*/  ISETP.GT.U32.AND P0, PT, R249, R132, PT ;  /* 0x00000084f900720c */ /* 0x000fe40003f04070 */
[----:B------:R-:W-:Y:S02]  /*1afa0*/  @P1 LOP3.LUT R0, R0, 0x80000, RZ, 0xfc, !PT ;  /* 0x0008000000001812 */ /* 0x000fe400078efcff */
[----:B------:R-:W-:Y:S02]  /*1afb0*/  ISETP.GT.U32.AND.EX P1, PT, R29, RZ, PT, P0 ;  /* 0x000000ff1d00720c */ /* 0x000fe40003f24100 */
[----:B------:R-:W-:Y:S01]  /*1afc0*/  LOP3.LUT R0, R0, 0xfffbffff, RZ, 0xc0, !PT ;  /* 0xfffbffff00007812 */ /* 0x000fe200078ec0ff */
[----:B------:R-:W4:Y:S04]  /*1afd0*/  LDL R29, [R1+0xca8] ;  /* 0x000ca800011d7983 */ /* 0x000f280000100800 */
[----:B------:R-:W-:-:S04]  /*1afe0*/  @P2 LOP3.LUT R0, R0, 0x40000, RZ, 0xfc, !PT ;  /* 0x0004000000002812 */ /* 0x000fc800078efcff */
[----:B------:R-:W-:-:S04]  /*1aff0*/  LOP3.LUT R0, R0, 0xfffeffff, RZ, 0xc0, !PT ;  /* 0xfffeffff00007812 */ /* 0x000fc800078ec0ff */
[----:B------:R-:W-:Y:S02]  /*1b000*/  @P1 LOP3.LUT R0, R0, 0x10000, RZ, 0xfc, !PT ;  /* 0x0001000000001812 */ /* 0x000fe400078efcff */
[----:B---3--:R-:W-:Y:S02]  /*1b010*/  IADD3 R92, P0, R7, UR4, RZ ;  /* 0x00000004075c7c10 */ /* 0x008fe4000ff1e0ff */
[----:B------:R-:W3:Y:S02]  /*1b020*/  LDL R7, [R1+0xc60] ;  /* 0x000c600001077983 */ /* 0x000ee40000100800 */
[----:B--2---:R-:W-:Y:S02]  /*1b030*/  IADD3.X R93, R2, UR8, RZ, P0, !PT ;  /* 0x00000008025d7c10 */ /* 0x004fe400087fe4ff */
[----:B------:R-:W2:Y:S01]  /*1b040*/  LDL R2, [R1+0xc5c] ;  /* 0x000c5c0001027983 */ /* 0x000ea20000100800 */
[----:B------:R-:W-:Y:S02]  /*1b050*/  ISETP.GT.U32.AND P0, PT, R248, R133, PT ;  /* 0x00000085f800720c */ /* 0x000fe40003f04070 */
[----:B------:R-:W-:Y:S01]  /*1b060*/  LOP3.LUT R0, R0, 0xfffdffff, RZ, 0xc0, !PT ;  /* 0xfffdffff00007812 */ /* 0x000fe200078ec0ff */
[----:B------:R-:W2:Y:S01]  /*1b070*/  LDG.E.U8 R102, desc[UR6][R92.64] ;  /* 0x000000065c667981 */ /* 0x000ea2000c1e1100 */
[----:B------:R-:W-:-:S02]  /*1b080*/  ISETP.GT.U32.AND.EX P2, PT, R28, RZ, PT, P0 ;  /* 0x000000ff1c00720c */ /* 0x000fc40003f44100 */
[----:B------:R-:W-:-:S04]  /*1b090*/  ISETP.GT.U32.AND P0, PT, R248, R132, PT ;  /* 0x00000084f800720c */ /* 0x000fc80003f04070 */
[----:B------:R-:W-:Y:S02]  /*1b0a0*/  ISETP.GT.U32.AND.EX P1, PT, R28, RZ, PT, P0 ;  /* 0x000000ff1c00720c */ /* 0x000fe40003f24100 */
[----:B------:R-:W-:Y:S01]  /*1b0b0*/  IADD3 R44, P0, R15, UR4, RZ ;  /* 0x000000040f2c7c10 */ /* 0x000fe2000ff1e0ff */
[----:B------:R-:W2:Y:S04]  /*1b0c0*/  LDL R28, [R1+0xcb0] ;  /* 0x000cb000011c7983 */ /* 0x000ea80000100800 */
[----:B------:R-:W2:Y:S01]  /*1b0d0*/  LDL R15, [R1+0xc68] ;  /* 0x000c6800010f7983 */ /* 0x000ea20000100800 */
[----:B------:R-:W-:-:S03]  /*1b0e0*/  IADD3.X R45, R11, UR8, RZ, P0, !PT ;  /* 0x000000080b2d7c10 */ /* 0x000fc600087fe4ff */
[----:B------:R-:W2:Y:S01]  /*1b0f0*/  LDL R11, [R1+0xc64] ;  /* 0x000c6400010b7983 */ /* 0x000ea20000100800 */
[C---:B------:R-:W-:Y:S02]  /*1b100*/  ISETP.GT.U32.AND P0, PT, R27.reuse, R133, PT ;  /* 0x000000851b00720c */ /* 0x040fe40003f04070 */
[----:B------:R-:W-:Y:S01]  /*1b110*/  @P2 LOP3.LUT R0, R0, 0x20000, RZ, 0xfc, !PT ;  /* 0x0002000000002812 */ /* 0x000fe200078efcff */
[----:B------:R-:W2:Y:S01]  /*1b120*/  LDG.E.U8 R45, desc[UR6][R44.64] ;  /* 0x000000062c2d7981 */ /* 0x000ea2000c1e1100 */
[----:B------:R-:W-:Y:S02]  /*1b130*/  ISETP.GT.U32.AND.EX P2, PT, R26, RZ, PT, P0 ;  /* 0x000000ff1a00720c */ /* 0x000fe40003f44100 */
[----:B------:R-:W-:Y:S02]  /*1b140*/  LOP3.LUT R0, R0, 0xffff7fff, RZ, 0xc0, !PT ;  /* 0xffff7fff00007812 */ /* 0x000fe400078ec0ff */
[----:B------:R-:W-:Y:S02]  /*1b150*/  ISETP.GT.U32.AND P0, PT, R27, R132, PT ;  /* 0x000000841b00720c */ /* 0x000fe40003f04070 */
[----:B------:R-:W-:Y:S01]  /*1b160*/  @P1 LOP3.LUT R0, R0, 0x8000, RZ, 0xfc, !PT ;  /* 0x0000800000001812 */ /* 0x000fe200078efcff */
[----:B------:R-:W2:Y:S01]  /*1b170*/  LDL R27, [R1+0xc80] ;  /* 0x000c8000011b7983 */ /* 0x000ea20000100800 */
[----:B------:R-:W-:-:S02]  /*1b180*/  ISETP.GT.U32.AND.EX P1, PT, R26, RZ, PT, P0 ;  /* 0x000000ff1a00720c */ /* 0x000fc40003f24100 */
[----:B------:R-:W-:Y:S01]  /*1b190*/  LOP3.LUT R0, R0, 0xffffbfff, RZ, 0xc0, !PT ;  /* 0xffffbfff00007812 */ /* 0x000fe200078ec0ff */
[----:B------:R-:W2:Y:S01]  /*1b1a0*/  LDL R26, [R1+0xc7c] ;  /* 0x000c7c00011a7983 */ /* 0x000ea20000100800 */
[----:B------:R-:W-:Y:S02]  /*1b1b0*/  IADD3 R88, P0, R18, UR4, RZ ;  /* 0x0000000412587c10 */ /* 0x000fe4000ff1e0ff */
[----:B------:R-:W-:Y:S01]  /*1b1c0*/  @P2 LOP3.LUT R0, R0, 0x4000, RZ, 0xfc, !PT ;  /* 0x0000400000002812 */ /* 0x000fe200078efcff */
[----:B------:R-:W2:Y:S01]  /*1b1d0*/  LDL R18, [R1+0xc94] ;  /* 0x000c940001127983 */ /* 0x000ea20000100800 */
[----:B----4-:R-:W-:Y:S02]  /*1b1e0*/  IADD3.X R89, R9, UR8, RZ, P0, !PT ;  /* 0x0000000809597c10 */ /* 0x010fe400087fe4ff */
[----:B------:R-:W-:Y:S01]  /*1b1f0*/  ISETP.GT.U32.AND P0, PT, R252, R133, PT ;  /* 0x00000085fc00720c */ /* 0x000fe20003f04070 */
[----:B------:R-:W4:Y:S01]  /*1b200*/  LDL R9, [R1+0xc6c] ;  /* 0x000c6c0001097983 */ /* 0x000f220000100800 */
[----:B------:R-:W-:-:S02]  /*1b210*/  LOP3.LUT R0, R0, 0xffffefff, RZ, 0xc0, !PT ;  /* 0xffffefff00007812 */ /* 0x000fc400078ec0ff */
[C---:B------:R-:W-:Y:S01]  /*1b220*/  ISETP.GT.U32.AND.EX P2, PT, R3.reuse, RZ, PT, P0 ;  /* 0x000000ff0300720c */ /* 0x040fe20003f44100 */
[----:B------:R-:W4:Y:S01]  /*1b230*/  LDG.E.U8 R101, desc[UR6][R88.64] ;  /* 0x0000000658657981 */ /* 0x000f22000c1e1100 */
[----:B------:R-:W-:Y:S02]  /*1b240*/  ISETP.GT.U32.AND P0, PT, R252, R132, PT ;  /* 0x00000084fc00720c */ /* 0x000fe40003f04070 */
[----:B------:R-:W-:Y:S01]  /*1b250*/  @P1 LOP3.LUT R0, R0, 0x1000, RZ, 0xfc, !PT ;  /* 0x0000100000001812 */ /* 0x000fe200078efcff */
[----:B------:R-:W4:Y:S01]  /*1b260*/  LDG.E.U8 R252, desc[UR6][R186.64] ;  /* 0x00000006bafc7981 */ /* 0x000f22000c1e1100 */
[----:B------:R-:W-:-:S03]  /*1b270*/  ISETP.GT.U32.AND.EX P1, PT, R3, RZ, PT, P0 ;  /* 0x000000ff0300720c */ /* 0x000fc60003f24100 */
[----:B------:R-:W4:Y:S01]  /*1b280*/  LDL R3, [R1+0xc70] ;  /* 0x000c700001037983 */ /* 0x000f220000100800 */
[----:B------:R-:W-:-:S04]  /*1b290*/  LOP3.LUT R0, R0, 0xffffdfff, RZ, 0xc0, !PT ;  /* 0xffffdfff00007812 */ /* 0x000fc800078ec0ff */
[----:B------:R-:W-:-:S04]  /*1b2a0*/  @P2 LOP3.LUT R0, R0, 0x2000, RZ, 0xfc, !PT ;  /* 0x0000200000002812 */ /* 0x000fc800078efcff */
[----:B------:R-:W-:-:S04]  /*1b2b0*/  LOP3.LUT R0, R0, 0xffffffef, RZ, 0xc0, !PT ;  /* 0xffffffef00007812 */ /* 0x000fc800078ec0ff */
[----:B------:R-:W-:-:S04]  /*1b2c0*/  @P1 LOP3.LUT R0, R0, 0x10, RZ, 0xfc, !PT ;  /* 0x0000001000001812 */ /* 0x000fc800078efcff */
[----:B------:R-:W-:Y:S02]  /*1b2d0*/  LOP3.LUT R0, R0, 0xfffffff7, RZ, 0xc0, !PT ;  /* 0xfffffff700007812 */ /* 0x000fe400078ec0ff */
[----:B---3--:R-:W-:Y:S02]  /*1b2e0*/  IADD3 R86, P0, R7, UR4, RZ ;  /* 0x0000000407567c10 */ /* 0x008fe4000ff1e0ff */
[----:B------:R-:W3:Y:S02]  /*1b2f0*/  LDL R7, [R1+0xc78] ;  /* 0x000c780001077983 */ /* 0x000ee40000100800 */
[----:B--2---:R-:W-:Y:S02]  /*1b300*/  IADD3.X R87, R2, UR8, RZ, P0, !PT ;  /* 0x0000000802577c10 */ /* 0x004fe400087fe4ff */
[----:B------:R-:W2:Y:S01]  /*1b310*/  LDL R2, [R1+0xc74] ;  /* 0x000c740001027983 */ /* 0x000ea20000100800 */
[----:B------:R-:W-:-:S03]  /*1b320*/  ISETP.GT.U32.AND P0, PT, R25, R133, PT ;  /* 0x000000851900720c */ /* 0x000fc60003f04070 */
[----:B------:R-:W2:Y:S01]  /*1b330*/  LDG.E.U8 R44, desc[UR6][R86.64] ;  /* 0x00000006562c7981 */ /* 0x000ea2000c1e1100 */
[C---:B------:R-:W-:Y:S02]  /*1b340*/  ISETP.GT.U32.AND.EX P2, PT, R24.reuse, RZ, PT, P0 ;  /* 0x000000ff1800720c */ /* 0x040fe40003f44100 */
[----:B------:R-:W-:Y:S02]  /*1b350*/  ISETP.GT.U32.AND P0, PT, R25, R132, PT ;  /* 0x000000841900720c */ /* 0x000fe40003f04070 */
[----:B------:R-:W2:Y:S02]  /*1b360*/  LDL R25, [R1+0xc88] ;  /* 0x000c880001197983 */ /* 0x000ea40000100800 */
[----:B------:R-:W-:Y:S02]  /*1b370*/  ISETP.GT.U32.AND.EX P1, PT, R24, RZ, PT, P0 ;  /* 0x000000ff1800720c */ /* 0x000fe40003f24100 */
[----:B------:R-:W2:Y:S01]  /*1b380*/  LDL R24, [R1+0xc84] ;  /* 0x000c840001187983 */ /* 0x000ea20000100800 */
[----:B------:R-:W-:-:S04]  /*1b390*/  IADD3 R84, P0, R15, UR4, RZ ;  /* 0x000000040f547c10 */ /* 0x000fc8000ff1e0ff */
[----:B------:R-:W-:Y:S01]  /*1b3a0*/  @P2 LOP3.LUT R0, R0, 0x8, RZ, 0xfc, !PT ;  /* 0x0000000800002812 */ /* 0x000fe200078efcff */
[----:B------:R-:W2:Y:S03]  /*1b3b0*/  LDL R15, [R1+0xc9c] ;  /* 0x000c9c00010f7983 */ /* 0x000ea60000100800 */
[----:B------:R-:W-:-:S04]  /*1b3c0*/  LOP3.LUT R0, R0, 0xfffffffd, RZ, 0xc0, !PT ;  /* 0xfffffffd00007812 */ /* 0x000fc800078ec0ff */
[----:B------:R-:W-:Y:S02]  /*1b3d0*/  @P1 LOP3.LUT R0, R0, 0x2, RZ, 0xfc, !PT ;  /* 0x0000000200001812 */ /* 0x000fe400078efcff */
[----:B------:R-:W-:Y:S02]  /*1b3e0*/  IADD3.X R85, R11, UR8, RZ, P0, !PT ;  /* 0x000000080b557c10 */ /* 0x000fe400087fe4ff */
[C---:B------:R-:W-:Y:S01]  /*1b3f0*/  ISETP.GT.U32.AND P0, PT, R19.reuse, R133, PT ;  /* 0x000000851300720c */ /* 0x040fe20003f04070 */
[----:B------:R-:W2:Y:S03]  /*1b400*/  LDL R11, [R1+0xc8c] ;  /* 0x000c8c00010b7983 */ /* 0x000ea60000100800 */
[----:B------:R-:W-:Y:S01]  /*1b410*/  ISETP.GT.U32.AND.EX P2, PT, R14, RZ, PT, P0 ;  /* 0x000000ff0e00720c */ /* 0x000fe20003f44100 */
[----:B------:R-:W2:Y:S01]  /*1b420*/  LDG.E.U8 R100, desc[UR6][R84.64] ;  /* 0x0000000654647981 */ /* 0x000ea2000c1e1100 */
[----:B------:R-:W-:-:S03]  /*1b430*/  ISETP.GT.U32.AND P0, PT, R19, R132, PT ;  /* 0x000000841300720c */ /* 0x000fc60003f04070 */
[----:B------:R-:W2:Y:S01]  /*1b440*/  LDG.E.U8 R19, desc[UR6][R198.64] ;  /* 0x00000006c6137981 */ /* 0x000ea2000c1e1100 */
[----:B------:R-:W-:-:S03]  /*1b450*/  ISETP.GT.U32.AND.EX P1, PT, R14, RZ, PT, P0 ;  /* 0x000000ff0e00720c */ /* 0x000fc60003f24100 */
[----:B------:R-:W2:Y:S01]  /*1b460*/  LDL R14, [R1+0xc90] ;  /* 0x000c9000010e7983 */ /* 0x000ea20000100800 */
[----:B----4-:R-:W-:-:S03]  /*1b470*/  IADD3 R42, P0, R3, UR4, RZ ;  /* 0x00000004032a7c10 */ /* 0x010fc6000ff1e0ff */
[----:B------:R-:W4:Y:S01]  /*1b480*/  LDL R3, [R1+0xc98] ;  /* 0x000c980001037983 */ /* 0x000f220000100800 */
[----:B------:R-:W-:-:S03]  /*1b490*/  IADD3.X R43, R9, UR8, RZ, P0, !PT ;  /* 0x00000008092b7c10 */ /* 0x000fc600087fe4ff */
[----:B------:R-:W4:Y:S04]  /*1b4a0*/  LDG.E.U8 R9, desc[UR6][R12.64] ;  /* 0x000000060c097981 */ /* 0x000f28000c1e1100 */
[----:B------:R-:W4:Y:S04]  /*1b4b0*/  LDG.E.U8 R43, desc[UR6][R42.64] ;  /* 0x000000062a2b7981 */ /* 0x000f28000c1e1100 */
[----:B------:R-:W4:Y:S04]  /*1b4c0*/  LDL R13, [R1+0xcc0] ;  /* 0x000cc000010d7983 */ /* 0x000f280000100800 */
[----:B------:R-:W4:Y:S01]  /*1b4d0*/  LDL R12, [R1+0xcc8] ;  /* 0x000cc800010c7983 */ /* 0x000f220000100800 */
[----:B---3--:R-:W-:-:S03]  /*1b4e0*/  IADD3 R40, P0, R7, UR4, RZ ;  /* 0x0000000407287c10 */ /* 0x008fc6000ff1e0ff */
[----:B------:R-:W3:Y:S01]  /*1b4f0*/  LDG.E.U8 R7, desc[UR6][R194.64] ;  /* 0x00000006c2077981 */ /* 0x000ee2000c1e1100 */
[----:B--2---:R-:W-:-:S03]  /*1b500*/  IADD3.X R41, R2, UR8, RZ, P0, !PT ;  /* 0x0000000802297c10 */ /* 0x004fc600087fe4ff */
[----:B------:R-:W2:Y:S01]  /*1b510*/  LDL R2, [R1+0xca0] ;  /* 0x000ca00001027983 */ /* 0x000ea20000100800 */
[----:B------:R-:W-:-:S04]  /*1b520*/  IADD3 R38, P0, R27, UR4, RZ ;  /* 0x000000041b267c10 */ /* 0x000fc8000ff1e0ff */
[----:B------:R-:W-:Y:S02]  /*1b530*/  IADD3.X R39, R26, UR8, RZ, P0, !PT ;  /* 0x000000081a277c10 */ /* 0x000fe400087fe4ff */
[----:B------:R-:W-:Y:S02]  /*1b540*/  IADD3 R36, P0, R25, UR4, RZ ;  /* 0x0000000419247c10 */ /* 0x000fe4000ff1e0ff */
[----:B------:R-:W3:Y:S02]  /*1b550*/  LDL R25, [R1+0xcac] ;  /* 0x000cac0001197983 */ /* 0x000ee40000100800 */
[----:B------:R-:W-:Y:S02]  /*1b560*/  IADD3.X R37, R24, UR8, RZ, P0, !PT ;  /* 0x0000000818257c10 */ /* 0x000fe400087fe4ff */
[----:B------:R-:W3:Y:S04]  /*1b570*/  LDL R24, [R1+0xcb8] ;  /* 0x000cb80001187983 */ /* 0x000ee80000100800 */
[----:B------:R-:W3:Y:S01]  /*1b580*/  LDG.E.U8 R42, desc[UR6][R38.64] ;  /* 0x00000006262a7981 */ /* 0x000ee2000c1e1100 */
[----:B------:R-:W-:-:S03]  /*1b590*/  IADD3 R32, P0, R14, UR4, RZ ;  /* 0x000000040e207c10 */ /* 0x000fc6000ff1e0ff */
[----:B------:R-:W3:Y:S01]  /*1b5a0*/  LDL R14, [R1+0xcb4] ;  /* 0x000cb400010e7983 */ /* 0x000ee20000100800 */
[----:B------:R-:W-:-:S03]  /*1b5b0*/  IADD3.X R33, R11, UR8, RZ, P0, !PT ;  /* 0x000000080b217c10 */ /* 0x000fc600087fe4ff */
[----:B------:R-:W3:Y:S01]  /*1b5c0*/  LDG.E.U8 R11, desc[UR6][R182.64] ;  /* 0x00000006b60b7981 */ /* 0x000ee2000c1e1100 */
[----:B----4-:R-:W-:-:S03]  /*1b5d0*/  IADD3 R30, P0, R3, UR4, RZ ;  /* 0x00000004031e7c10 */ /* 0x010fc6000ff1e0ff */
[----:B------:R-:W4:Y:S01]  /*1b5e0*/  LDL R3, [R1+0xcbc] ;  /* 0x000cbc0001037983 */ /* 0x000f220000100800 */
[----:B------:R-:W-:-:S03]  /*1b5f0*/  IADD3.X R31, R18, UR8, RZ, P0, !PT ;  /* 0x00000008121f7c10 */ /* 0x000fc600087fe4ff */
[----:B------:R0:W4:Y:S04]  /*1b600*/  LDG.E.U8 R18, desc[UR6][R178.64] ;  /* 0x00000006b2127981 */ /* 0x000128000c1e1100 */
[----:B------:R-:W4:Y:S01]  /*1b610*/  LDG.E.U8 R97, desc[UR6][R30.64] ;  /* 0x000000061e617981 */ /* 0x000f22000c1e1100 */
[----:B--2---:R-:W-:-:S03]  /*1b620*/  IADD3 R26, P0, R2, UR4, RZ ;  /* 0x00000004021a7c10 */ /* 0x004fc6000ff1e0ff */
[----:B------:R-:W2:Y:S01]  /*1b630*/  LDL R2, [R1+0xcc4] ;  /* 0x000cc40001027983 */ /* 0x000ea20000100800 */
[----:B------:R-:W-:Y:S02]  /*1b640*/  IADD3.X R27, R15, UR8, RZ, P0, !PT ;  /* 0x000000080f1b7c10 */ /* 0x000fe400087fe4ff */
[----:B0-----:R-:W-:Y:S01]  /*1b650*/  IADD3 R178, P0, R29, UR4, RZ ;  /* 0x000000041db27c10 */ /* 0x001fe2000ff1e0ff */
[----:B------:R0:W2:Y:S03]  /*1b660*/  LDG.E.U8 R15, desc[UR6][R174.64] ;  /* 0x00000006ae0f7981 */ /* 0x0000a6000c1e1100 */
[----:B------:R-:W-:Y:S01]  /*1b670*/  IADD3.X R179, R35, UR8, RZ, P0, !PT ;  /* 0x0000000823b37c10 */ /* 0x000fe200087fe4ff */
[----:B------:R-:W2:Y:S01]  /*1b680*/  LDL R29, [R1+0xccc] ;  /* 0x000ccc00011d7983 */ /* 0x000ea20000100800 */
[----:B------:R-:W-:-:S03]  /*1b690*/  IADD3 R248, P0, R28, UR4, RZ ;  /* 0x000000041cf87c10 */ /* 0x000fc6000ff1e0ff */
[----:B------:R-:W2:Y:S04]  /*1b6a0*/  LDL R35, [R1+0xcd8] ;  /* 0x000cd80001237983 */ /* 0x000ea80000100800 */
[----:B------:R-:W2:Y:S01]  /*1b6b0*/  LDL R28, [R1+0xcd4] ;  /* 0x000cd400011c7983 */ /* 0x000ea20000100800 */
[----:B---3--:R-:W-:-:S03]  /*1b6c0*/  IADD3.X R249, R25, UR8, RZ, P0, !PT ;  /* 0x0000000819f97c10 */ /* 0x008fc600087fe4ff */
[----:B------:R-:W3:Y:S01]  /*1b6d0*/  LDL R25, [R1+0xce0] ;  /* 0x000ce00001197983 */ /* 0x000ee20000100800 */
[----:B------:R-:W-:-:S03]  /*1b6e0*/  IADD3 R176, P0, R24, UR4, RZ ;  /* 0x0000000418b07c10 */ /* 0x000fc6000ff1e0ff */
[----:B------:R-:W3:Y:S04]  /*1b6f0*/  LDL R24, [R1+0xcdc] ;  /* 0x000cdc0001187983 */ /* 0x000ee80000100800 */
[----:B------:R1:W3:Y:S04]  /*1b700*/  LDG.E.U8 R96, desc[UR6][R178.64] ;  /* 0x00000006b2607981 */ /* 0x0002e8000c1e1100 */
[----:B------:R-:W3:Y:S01]  /*1b710*/  LDG.E.U8 R39, desc[UR6][R248.64] ;  /* 0x00000006f8277981 */ /* 0x000ee2000c1e1100 */
[----:B------:R-:W-:-:S03]  /*1b720*/  IADD3.X R177, R14, UR8, RZ, P0, !PT ;  /* 0x000000080eb17c10 */ /* 0x000fc600087fe4ff */
[----:B------:R-:W3:Y:S01]  /*1b730*/  LDL R14, [R1+0xce8] ;  /* 0x000ce800010e7983 */ /* 0x000ee20000100800 */
[----:B0-----:R-:W-:-:S03]  /*1b740*/  IADD3 R174, P0, R13, UR4, RZ ;  /* 0x000000040dae7c10 */ /* 0x001fc6000ff1e0ff */
[----:B------:R-:W3:Y:S01]  /*1b750*/  LDL R13, [R1+0xce4] ;  /* 0x000ce400010d7983 */ /* 0x000ee20000100800 */
[----:B----4-:R-:W-:-:S03]  /*1b760*/  IADD3.X R175, R3, UR8, RZ, P0, !PT ;  /* 0x0000000803af7c10 */ /* 0x010fc600087fe4ff */
[----:B------:R-:W4:Y:S01]  /*1b770*/  LDL R3, [R1+0xcf0] ;  /* 0x000cf00001037983 */ /* 0x000f220000100800 */
[----:B------:R-:W-:-:S03]  /*1b780*/  IADD3 R172, P0, R12, UR4, RZ ;  /* 0x000000040cac7c10 */ /* 0x000fc6000ff1e0ff */
[----:B------:R-:W4:Y:S04]  /*1b790*/  LDL R12, [R1+0xcec] ;  /* 0x000cec00010c7983 */ /* 0x000f280000100800 */
[----:B------:R-:W4:Y:S01]  /*1b7a0*/  LDG.E.U8 R38, desc[UR6][R174.64] ;  /* 0x00000006ae267981 */ /* 0x000f22000c1e1100 */
[----:B--2---:R-:W-:-:S03]  /*1b7b0*/  IADD3.X R173, R2, UR8, RZ, P0, !PT ;  /* 0x0000000802ad7c10 */ /* 0x004fc600087fe4ff */
[----:B------:R-:W2:Y:S01]  /*1b7c0*/  LDL R2, [R1+0xcf8] ;  /* 0x000cf80001027983 */ /* 0x000ea20000100800 */
[----:B------:R-:W-:-:S03]  /*1b7d0*/  IADD3 R162, P0, R34, UR4, RZ ;  /* 0x0000000422a27c10 */ /* 0x000fc6000ff1e0ff */
[----:B------:R-:W2:Y:S01]  /*1b7e0*/  LDL R34, [R1+0xcf4] ;  /* 0x000cf40001227983 */ /* 0x000ea20000100800 */
[----:B------:R-:W-:-:S03]  /*1b7f0*/  IADD3.X R163, R29, UR8, RZ, P0, !PT ;  /* 0x000000081da37c10 */ /* 0x000fc600087fe4ff */
[----:B------:R-:W2:Y:S01]  /*1b800*/  LDL R29, [R1+0xd00] ;  /* 0x000d0000011d7983 */ /* 0x000ea20000100800 */
[----:B------:R-:W-:-:S03]  /*1b810*/  IADD3 R152, P0, R35, UR4, RZ ;  /* 0x0000000423987c10 */ /* 0x000fc6000ff1e0ff */
[----:B------:R-:W2:Y:S01]  /*1b820*/  LDL R35, [R1+0xd20] ;  /* 0x000d200001237983 */ /* 0x000ea20000100800 */
[----:B------:R-:W-:-:S03]  /*1b830*/  IADD3.X R153, R28, UR8, RZ, P0, !PT ;  /* 0x000000081c997c10 */ /* 0x000fc600087fe4ff */
[----:B------:R-:W2:Y:S01]  /*1b840*/  LDL R28, [R1+0xd08] ;  /* 0x000d0800011c7983 */ /* 0x000ea20000100800 */
[----:B---3--:R-:W-:-:S03]  /*1b850*/  IADD3 R22, P0, R25, UR4, RZ ;  /* 0x0000000419167c10 */ /* 0x008fc6000ff1e0ff */
[----:B------:R-:W3:Y:S01]  /*1b860*/  LDL R25, [R1+0xd04] ;  /* 0x000d040001197983 */ /* 0x000ee20000100800 */
[----:B------:R-:W-:-:S03]  /*1b870*/  IADD3.X R23, R24, UR8, RZ, P0, !PT ;  /* 0x0000000818177c10 */ /* 0x000fc600087fe4ff */
[----:B------:R-:W3:Y:S04]  /*1b880*/  LDL R24, [R1+0xd10] ;  /* 0x000d100001187983 */ /* 0x000ee80000100800 */
[----:B------:R-:W3:Y:S01]  /*1b890*/  LDG.E.U8 R93, desc[UR6][R152.64] ;  /* 0x00000006985d7981 */ /* 0x000ee2000c1e1100 */
[----:B------:R-:W-:-:S03]  /*1b8a0*/  IADD3 R20, P0, R14, UR4, RZ ;  /* 0x000000040e147c10 */ /* 0x000fc6000ff1e0ff */
[----:B------:R-:W3:Y:S01]  /*1b8b0*/  LDL R14, [R1+0xd0c] ;  /* 0x000d0c00010e7983 */ /* 0x000ee20000100800 */
[----:B------:R-:W-:-:S05]  /*1b8c0*/  IADD3.X R21, R13, UR8, RZ, P0, !PT ;  /* 0x000000080d157c10 */ /* 0x000fca00087fe4ff */
[----:B------:R-:W3:Y:S01]  /*1b8d0*/  LDG.E.U8 R92, desc[UR6][R20.64] ;  /* 0x00000006145c7981 */ /* 0x000ee2000c1e1100 */
[----:B----4-:R-:W-:-:S03]  /*1b8e0*/  IADD3 R16, P0, R3, UR4, RZ ;  /* 0x0000000403107c10 */ /* 0x010fc6000ff1e0ff */
[----:B------:R-:W4:Y:S01]  /*1b8f0*/  LDL R3, [R1+0xd14] ;  /* 0x000d140001037983 */ /* 0x000f220000100800 */
[----:B------:R-:W-:Y:S02]  /*1b900*/  IADD3.X R17, R12, UR8, RZ, P0, !PT ;  /* 0x000000080c117c10 */ /* 0x000fe400087fe4ff */
[----:B--2---:R-:W-:Y:S02]  /*1b910*/  IADD3 R12, P0, R2, UR4, RZ ;  /* 0x00000004020c7c10 */ /* 0x004fe4000ff1e0ff */
[----:B------:R-:W2:Y:S02]  /*1b920*/  LDL R2, [R1+0xd1c] ;  /* 0x000d1c0001027983 */ /* 0x000ea40000100800 */
[----:B------:R-:W-:Y:S02]  /*1b930*/  IADD3.X R13, R34, UR8, RZ, P0, !PT ;  /* 0x00000008220d7c10 */ /* 0x000fe400087fe4ff */
[----:B------:R-:W2:Y:S01]  /*1b940*/  LDL R34, [R1+0xd28] ;  /* 0x000d280001227983 */ /* 0x000ea20000100800 */
[----:B------:R-:W-:-:S03]  /*1b950*/  IADD3 R156, P0, R29, UR4, RZ ;  /* 0x000000041d9c7c10 */ /* 0x000fc6000ff1e0ff */
[----:B------:R-:W2:Y:S04]  /*1b960*/  LDG.E.U8 R91, desc[UR6][R12.64] ;  /* 0x000000060c5b7981 */ /* 0x000ea8000c1e1100 */
[----:B------:R-:W2:Y:S01]  /*1b970*/  LDL R29, [R1+0xd24] ;  /* 0x000d2400011d7983 */ /* 0x000ea20000100800 */
[----:B------:R-:W-:Y:S02]  /*1b980*/  IADD3.X R157, R47, UR8, RZ, P0, !PT ;  /* 0x000000082f9d7c10 */ /* 0x000fe400087fe4ff */
[----:B------:R-:W-:Y:S01]  /*1b990*/  IADD3 R154, P0, R28, UR4, RZ ;  /* 0x000000041c9a7c10 */ /* 0x000fe2000ff1e0ff */
[----:B------:R-:W2:Y:S04]  /*1b9a0*/  LDL R47, [R1+0xd3c] ;  /* 0x000d3c00012f7983 */ /* 0x000ea80000100800 */
[----:B------:R-:W2:Y:S01]  /*1b9b0*/  LDL R28, [R1+0xd2c] ;  /* 0x000d2c00011c7983 */ /* 0x000ea20000100800 */
[----:B---3--:R-:W-:-:S03]  /*1b9c0*/  IADD3.X R155, R25, UR8, RZ, P0, !PT ;  /* 0x00000008199b7c10 */ /* 0x008fc600087fe4ff */
[----:B------:R-:W3:Y:S01]  /*1b9d0*/  LDL R25, [R1+0xd38] ;  /* 0x000d380001197983 */ /* 0x000ee20000100800 */
[----:B------:R-:W-:-:S03]  /*1b9e0*/  IADD3 R160, P0, R24, UR4, RZ ;  /* 0x0000000418a07c10 */ /* 0x000fc6000ff1e0ff */
[----:B------:R-:W3:Y:S01]  /*1b9f0*/  LDL R24, [R1+0xd34] ;  /* 0x000d340001187983 */ /* 0x000ee20000100800 */
[----:B------:R-:W-:-:S03]  /*1ba00*/  IADD3.X R161, R14, UR8, RZ, P0, !PT ;  /* 0x000000080ea17c10 */ /* 0x000fc600087fe4ff */
[----:B------:R-:W3:Y:S01]  /*1ba10*/  LDL R14, [R1+0xd40] ;  /* 0x000d4000010e7983 */ /* 0x000ee20000100800 */
[----:B------:R-:W-:-:S03]  /*1ba20*/  IADD3 R158, P0, R46, UR4, RZ ;  /* 0x000000042e9e7c10 */ /* 0x000fc6000ff1e0ff */
        /* <DEDUP_REMOVED lines=13> */
[----:B------:R-:W2:Y:S01]  /*1bb00*/  LDG.E.U8 R58, desc[UR6][R246.64] ;  /* 0x00000006f63a7981 */ /* 0x000ea2000c1e1100 */
[----:B------:R-:W-:-:S03]  /*1bb10*/  IADD3.X R171, R28, UR8, RZ, P0, !PT ;  /* 0x000000081cab7c10 */ /* 0x000fc600087fe4ff */
[----:B------:R-:W2:Y:S01]  /*1bb20*/  LDL R28, [R1+0xd60] ;  /* 0x000d6000011c7983 */ /* 0x000ea20000100800 */
[----:B---3--:R-:W-:-:S03]  /*1bb30*/  IADD3 R168, P0, R25, UR4, RZ ;  /* 0x0000000419a87c10 */ /* 0x008fc6000ff1e0ff */
[----:B------:R-:W3:Y:S01]  /*1bb40*/  LDL R25, [R1+0xd5c] ;  /* 0x000d5c0001197983 */ /* 0x000ee20000100800 */
[----:B------:R-:W-:-:S03]  /*1bb50*/  IADD3.X R169, R24, UR8, RZ, P0, !PT ;  /* 0x0000000818a97c10 */ /* 0x000fc600087fe4ff */
[----:B------:R-:W3:Y:S04]  /*1bb60*/  LDL R24, [R1+0xd68] ;  /* 0x000d680001187983 */ /* 0x000ee80000100800 */
[----:B------:R-:W3:Y:S04]  /*1bb70*/  LDG.E.U8 R88, desc[UR6][R164.64] ;  /* 0x00000006a4587981 */ /* 0x000ee8000c1e1100 */
[----:B------:R-:W3:Y:S01]  /*1bb80*/  LDG.E.U8 R87, desc[UR6][R168.64] ;  /* 0x00000006a8577981 */ /* 0x000ee2000c1e1100 */
[----:B------:R-:W-:-:S03]  /*1bb90*/  IADD3 R210, P0, R14, UR4, RZ ;  /* 0x000000040ed27c10 */ /* 0x000fc6000ff1e0ff */
[----:B------:R-:W3:Y:S01]  /*1bba0*/  LDL R14, [R1+0xd64] ;  /* 0x000d6400010e7983 */ /* 0x000ee20000100800 */
[----:B------:R-:W-:-:S03]  /*1bbb0*/  IADD3.X R211, R47, UR8, RZ, P0, !PT ;  /* 0x000000082fd37c10 */ /* 0x000fc600087fe4ff */
[----:B------:R-:W3:Y:S01]  /*1bbc0*/  LDL R47, [R1+0xd70] ;  /* 0x000d7000012f7983 */ /* 0x000ee20000100800 */
[----:B----4-:R-:W-:-:S03]  /*1bbd0*/  IADD3 R208, P0, R3, UR4, RZ ;  /* 0x0000000403d07c10 */ /* 0x010fc6000ff1e0ff */
[----:B------:R-:W4:Y:S01]  /*1bbe0*/  LDL R3, [R1+0xd6c] ;  /* 0x000d6c0001037983 */ /* 0x000f220000100800 */
[----:B------:R-:W-:-:S03]  /*1bbf0*/  IADD3.X R209, R35, UR8, RZ, P0, !PT ;  /* 0x0000000823d17c10 */ /* 0x000fc600087fe4ff */
[----:B------:R-:W4:Y:S04]  /*1bc00*/  LDL.LU.64 R140, [R1+0x1ae0] ;  /* 0x001ae000018c7983 */ /* 0x000f280000300a00 */
[----:B------:R-:W4:Y:S04]  /*1bc10*/  LDL.LU.64 R142, [R1+0x1ad8] ;  /* 0x001ad800018e7983 */ /* 0x000f280000300a00 */
[----:B------:R-:W4:Y:S04]  /*1bc20*/  LDL R35, [R1+0xd78] ;  /* 0x000d780001237983 */ /* 0x000f280000100800 */
[----:B------:R-:W4:Y:S01]  /*1bc30*/  LDG.E.U8 R86, desc[UR6][R208.64] ;  /* 0x00000006d0567981 */ /* 0x000f22000c1e1100 */
[----:B--2---:R-:W-:-:S03]  /*1bc40*/  IADD3 R206, P0, R2, UR4, RZ ;  /* 0x0000000402ce7c10 */ /* 0x004fc6000ff1e0ff */
[----:B------:R-:W2:Y:S01]  /*1bc50*/  LDL R2, [R1+0xd74] ;  /* 0x000d740001027983 */ /* 0x000ea20000100800 */
[----:B------:R-:W-:Y:S02]  /*1bc60*/  IADD3.X R207, R46, UR8, RZ, P0, !PT ;  /* 0x000000082ecf7c10 */ /* 0x000fe400087fe4ff */
[----:B------:R-:W-:Y:S02]  /*1bc70*/  IADD3 R204, P0, R34, UR4, RZ ;  /* 0x0000000422cc7c10 */ /* 0x000fe4000ff1e0ff */
[----:B------:R-:W2:Y:S02]  /*1bc80*/  LDL R34, [R1+0xd80] ;  /* 0x000d800001227983 */ /* 0x000ea40000100800 */
[----:B------:R-:W-:Y:S02]  /*1bc90*/  IADD3.X R205, R29, UR8, RZ, P0, !PT ;  /* 0x000000081dcd7c10 */ /* 0x000fe400087fe4ff */
[----:B------:R-:W2:Y:S04]  /*1bca0*/  LDL R29, [R1+0xd7c] ;  /* 0x000d7c00011d7983 */ /* 0x000ea80000100800 */
[----:B------:R-:W2:Y:S04]  /*1bcb0*/  LDL.LU.64 R146, [R1+0x1ad0] ;  /* 0x001ad00001927983 */ /* 0x000ea80000300a00 */
[----:B------:R-:W2:Y:S01]  /*1bcc0*/  LDL R46, [R1+0xd88] ;  /* 0x000d8800012e7983 */ /* 0x000ea20000100800 */
[----:B------:R-:W-:-:S03]  /*1bcd0*/  IADD3 R202, P0, R28, UR4, RZ ;  /* 0x000000041cca7c10 */ /* 0x000fc6000ff1e0ff */
[----:B------:R-:W2:Y:S01]  /*1bce0*/  LDL R28, [R1+0xd84] ;  /* 0x000d8400011c7983 */ /* 0x000ea20000100800 */
[----:B---3--:R-:W-:-:S03]  /*1bcf0*/  IADD3.X R203, R25, UR8, RZ, P0, !PT ;  /* 0x0000000819cb7c10 */ /* 0x008fc600087fe4ff */
[----:B------:R-:W3:Y:S01]  /*1bd00*/  LDL R25, [R1+0xd90] ;  /* 0x000d900001197983 */ /* 0x000ee20000100800 */
[----:B------:R-:W-:-:S03]  /*1bd10*/  IADD3 R200, P0, R24, UR4, RZ ;  /* 0x0000000418c87c10 */ /* 0x000fc6000ff1e0ff */
[----:B------:R-:W3:Y:S04]  /*1bd20*/  LDL R90, [R1+0xd8c] ;  /* 0x000d8c00015a7983 */ /* 0x000ee80000100800 */
[----:B------:R-:W3:Y:S04]  /*1bd30*/  LDL.LU.64 R144, [R1+0x1ac8] ;  /* 0x001ac80001907983 */ /* 0x000ee80000300a00 */
[----:B------:R-:W3:Y:S04]  /*1bd40*/  LDL R24, [R1+0xd98] ;  /* 0x000d980001187983 */ /* 0x000ee80000100800 */
[----:B------:R-:W3:Y:S04]  /*1bd50*/  LDL.LU.64 R148, [R1+0x1ac0] ;  /* 0x001ac00001947983 */ /* 0x000ee80000300a00 */
[----:B------:R-:W3:Y:S01]  /*1bd60*/  LDL R83, [R1+0xda0] ;  /* 0x000da00001537983 */ /* 0x000ee20000100800 */
[----:B------:R-:W-:-:S03]  /*1bd70*/  IADD3.X R201, R14, UR8, RZ, P0, !PT ;  /* 0x000000080ec97c10 */ /* 0x000fc600087fe4ff */
[----:B------:R-:W3:Y:S01]  /*1bd80*/  LDL R14, [R1+0xd94] ;  /* 0x000d9400010e7983 */ /* 0x000ee20000100800 */
[----:B------:R-:W-:-:S03]  /*1bd90*/  IADD3 R198, P0, R47, UR4, RZ ;  /* 0x000000042fc67c10 */ /* 0x000fc6000ff1e0ff */
[----:B------:R-:W3:Y:S04]  /*1bda0*/  LDG.E.U8 R47, desc[UR6][R98.64] ;  /* 0x00000006622f7981 */ /* 0x000ee8000c1e1100 */
[----:B------:R-:W3:Y:S04]  /*1bdb0*/  LDL R31, [R1+0xddc] ;  /* 0x000ddc00011f7983 */ /* 0x000ee80000100800 */
[----:B------:R-:W3:Y:S04]  /*1bdc0*/  LDL R30, [R1+0xde0] ;  /* 0x000de000011e7983 */ /* 0x000ee80000100800 */
[----:B------:R-:W3:Y:S04]  /*1bdd0*/  LDG.E.U8 R98, desc[UR6][R36.64] ;  /* 0x0000000624627981 */ /* 0x000ee8000c1e1100 */
[----:B------:R-:W3:Y:S04]  /*1bde0*/  LDG.E.U8 R99, desc[UR6][R40.64] ;  /* 0x0000000628637981 */ /* 0x000ee8000c1e1100 */
[----:B------:R-:W3:Y:S04]  /*1bdf0*/  LDL.64 R212, [R1+0x8e8] ;  /* 0x0008e80001d47983 */ /* 0x000ee80000100a00 */
[----:B------:R-:W3:Y:S01]  /*1be00*/  LDL R36, [R1+0xe00] ;  /* 0x000e000001247983 */ /* 0x000ee20000100800 */
[----:B----4-:R-:W-:-:S03]  /*1be10*/  IADD3.X R199, R3, UR8, RZ, P0, !PT ;  /* 0x0000000803c77c10 */ /* 0x010fc600087fe4ff */
[----:B------:R-:W4:Y:S04]  /*1be20*/  LDL R3, [R1+0xd9c] ;  /* 0x000d9c0001037983 */ /* 0x000f280000100800 */
[----:B------:R-:W4:Y:S04]  /*1be30*/  LDG.E.U8 R41, desc[UR6][R32.64] ;  /* 0x0000000620297981 */ /* 0x000f28000c1e1100 */
[----:B------:R-:W4:Y:S01]  /*1be40*/  LDG.E.U8 R40, desc[UR6][R26.64] ;  /* 0x000000061a287981 */ /* 0x000f22000c1e1100 */
[----:B------:R-:W-:-:S03]  /*1be50*/  IADD3 R196, P0, R35, UR4, RZ ;  /* 0x0000000423c47c10 */ /* 0x000fc6000ff1e0ff */
[----:B------:R-:W4:Y:S04]  /*1be60*/  LDL R35, [R1+0xda4] ;  /* 0x000da40001237983 */ /* 0x000f280000100800 */
[----:B------:R-:W4:Y:S04]  /*1be70*/  LDL R33, [R1+0xdc4] ;  /* 0x000dc40001217983 */ /* 0x000f280000100800 */
[----:B------:R-:W4:Y:S04]  /*1be80*/  LDL R32, [R1+0xdfc] ;  /* 0x000dfc0001207983 */ /* 0x000f280000100800 */
[----:B------:R-:W4:Y:S04]  /*1be90*/  LDL R27, [R1+0xe04] ;  /* 0x000e0400011b7983 */ /* 0x000f280000100800 */
[----:B------:R-:W4:Y:S04]  /*1bea0*/  LDL R26, [R1+0xde4] ;  /* 0x000de400011a7983 */ /* 0x000f280000100800 */
[----:B------:R-:W4:Y:S04]  /*1beb0*/  LDG.E.U8 R37, desc[UR6][R162.64] ;  /* 0x00000006a2257981 */ /* 0x000f28000c1e1100 */
[----:B------:R-:W4:Y:S04]  /*1bec0*/  LDG.E.U8 R85, desc[UR6][R204.64] ;  /* 0x00000006cc557981 */ /* 0x000f28000c1e1100 */
        /* <DEDUP_REMOVED lines=14> */
[----:B------:R0:W3:Y:S04]  /*1bfb0*/  LDG.E.U8 R95, desc[UR6][R176.64] ;  /* 0x00000006b05f7981 */ /* 0x0000e8000c1e1100 */
[----:B------:R0:W3:Y:S01]  /*1bfc0*/  LDG.E.U8 R94, desc[UR6][R172.64] ;  /* 0x00000006ac5e7981 */ /* 0x0000e2000c1e1100 */
[----:B------:R-:W-:-:S03]  /*1bfd0*/  IADD3 R188, P0, R24, UR4, RZ ;  /* 0x0000000418bc7c10 */ /* 0x000fc6000ff1e0ff */
[----:B------:R-:W1:Y:S04]  /*1bfe0*/  LDL R24, [R1+0xdec] ;  /* 0x000dec0001187983 */ /* 0x000e680000100800 */
[----:B------:R-:W3:Y:S04]  /*1bff0*/  LDG.E.U8 R90, desc[UR6][R154.64] ;  /* 0x000000069a5a7981 */ /* 0x000ee8000c1e1100 */
[----:B------:R-:W3:Y:S01]  /*1c000*/  LDG.E.U8 R251, desc[UR6][R192.64] ;  /* 0x00000006c0fb7981 */ /* 0x000ee2000c1e1100 */
[----:B------:R-:W-:-:S03]  /*1c010*/  IADD3.X R189, R14, UR8, RZ, P0, !PT ;  /* 0x000000080ebd7c10 */ /* 0x000fc600087fe4ff */
[----:B------:R-:W3:Y:S01]  /*1c020*/  LDL R14, [R1+0xdbc] ;  /* 0x000dbc00010e7983 */ /* 0x000ee20000100800 */
[----:B------:R-:W-:-:S03]  /*1c030*/  IADD3 R186, P0, R83, UR4, RZ ;  /* 0x0000000453ba7c10 */ /* 0x000fc6000ff1e0ff */
[----:B------:R-:W3:Y:S04]  /*1c040*/  LDG.E.U8 R83, desc[UR6][R196.64] ;  /* 0x00000006c4537981 */ /* 0x000ee8000c1e1100 */
[----:B------:R-:W3:Y:S01]  /*1c050*/  LDG.E.U8 R250, desc[UR6][R188.64] ;  /* 0x00000006bcfa7981 */ /* 0x000ee2000c1e1100 */
[----:B----4-:R-:W-:-:S03]  /*1c060*/  IADD3.X R187, R3, UR8, RZ, P0, !PT ;  /* 0x0000000803bb7c10 */ /* 0x010fc600087fe4ff */
[----:B------:R-:W0:Y:S01]  /*1c070*/  LDL R3, [R1+0xdf0] ;  /* 0x000df00001037983 */ /* 0x000e220000100800 */
[----:B--2---:R-:W-:-:S03]  /*1c080*/  IADD3 R184, P0, R2, UR4, RZ ;  /* 0x0000000402b87c10 */ /* 0x004fc6000ff1e0ff */
[----:B------:R-:W2:Y:S01]  /*1c090*/  LDL R2, [R1+0xdc0] ;  /* 0x000dc00001027983 */ /* 0x000ea20000100800 */
[----:B------:R-:W-:Y:S02]  /*1c0a0*/  IADD3.X R185, R35, UR8, RZ, P0, !PT ;  /* 0x0000000823b97c10 */ /* 0x000fe400087fe4ff */
[----:B------:R-:W-:Y:S01]  /*1c0b0*/  IADD3 R182, P0, R34, UR4, RZ ;  /* 0x0000000422b67c10 */ /* 0x000fe2000ff1e0ff */
[----:B------:R-:W4:Y:S04]  /*1c0c0*/  LDL R35, [R1+0xdf4] ;  /* 0x000df40001237983 */ /* 0x000f280000100800 */
[----:B------:R-:W4:Y:S01]  /*1c0d0*/  LDL R34, [R1+0xdf8] ;  /* 0x000df80001227983 */ /* 0x000f220000100800 */
[----:B------:R-:W-:-:S03]  /*1c0e0*/  IADD3.X R183, R29, UR8, RZ, P0, !PT ;  /* 0x000000081db77c10 */ /* 0x000fc600087fe4ff */
[----:B------:R-:W4:Y:S04]  /*1c0f0*/  LDL R29, [R1+0xdc8] ;  /* 0x000dc800011d7983 */ /* 0x000f280000100800 */
[----:B------:R-:W4:Y:S01]  /*1c100*/  LDG.E.U8 R248, desc[UR6][R184.64] ;  /* 0x00000006b8f87981 */ /* 0x000f22000c1e1100 */
[----:B------:R-:W-:-:S03]  /*1c110*/  IADD3 R180, P0, R28, UR4, RZ ;  /* 0x000000041cb47c10 */ /* 0x000fc6000ff1e0ff */
[----:B------:R-:W4:Y:S01]  /*1c120*/  LDL R28, [R1+0xe08] ;  /* 0x000e0800011c7983 */ /* 0x000f220000100800 */
[----:B---3--:R-:W-:-:S03]  /*1c130*/  IADD3.X R181, R25, UR8, RZ, P0, !PT ;  /* 0x0000000819b57c10 */ /* 0x008fc600087fe4ff */
[----:B------:R-:W3:Y:S04]  /*1c140*/  LDL R25, [R1+0xdcc] ;  /* 0x000dcc0001197983 */ /* 0x000ee80000100800 */
[----:B------:R-:W3:Y:S01]  /*1c150*/  LDG.E.U8 R246, desc[UR6][R180.64] ;  /* 0x00000006b4f67981 */ /* 0x000ee2000c1e1100 */
[----:B-1----:R-:W-:-:S03]  /*1c160*/  IADD3 R178, P0, R24, UR4, RZ ;  /* 0x0000000418b27c10 */ /* 0x002fc6000ff1e0ff */
[----:B------:R-:W3:Y:S01]  /*1c170*/  LDL R24, [R1+0xde8] ;  /* 0x000de80001187983 */ /* 0x000ee20000100800 */
[----:B------:R-:W-:-:S03]  /*1c180*/  IADD3.X R179, R14, UR8, RZ, P0, !PT ;  /* 0x000000080eb37c10 */ /* 0x000fc600087fe4ff */
[----:B------:R-:W3:Y:S04]  /*1c190*/  LDL R14, [R1+0xdd0] ;  /* 0x000dd000010e7983 */ /* 0x000ee80000100800 */
[----:B------:R-:W3:Y:S01]  /*1c1a0*/  LDG.E.U8 R249, desc[UR6][R178.64] ;  /* 0x00000006b2f97981 */ /* 0x000ee2000c1e1100 */
[----:B0-----:R-:W-:-:S03]  /*1c1b0*/  IADD3 R176, P0, R3, UR4, RZ ;  /* 0x0000000403b07c10 */ /* 0x001fc6000ff1e0ff */
[----:B------:R-:W3:Y:S01]  /*1c1c0*/  LDL R3, [R1+0xdd8] ;  /* 0x000dd80001037983 */ /* 0x000ee20000100800 */
[----:B--2---:R-:W-:Y:S02]  /*1c1d0*/  IADD3.X R177, R2, UR8, RZ, P0, !PT ;  /* 0x0000000802b17c10 */ /* 0x004fe400087fe4ff */
[----:B------:R-:W-:Y:S01]  /*1c1e0*/  IADD3 R174, P0, R36, UR4, RZ ;  /* 0x0000000424ae7c10 */ /* 0x000fe2000ff1e0ff */
[----:B------:R-:W2:Y:S03]  /*1c1f0*/  LDL R2, [R1+0xdd4] ;  /* 0x000dd40001027983 */ /* 0x000ea60000100800 */
[----:B----4-:R-:W-:Y:S01]  /*1c200*/  IADD3.X R175, R35, UR8, RZ, P0, !PT ;  /* 0x0000000823af7c10 */ /* 0x010fe200087fe4ff */
[----:B------:R0:W4:Y:S01]  /*1c210*/  LDG.E.U8 R36, desc[UR6][R22.64] ;  /* 0x0000000616247981 */ /* 0x000122000c1e1100 */
[----:B------:R-:W-:-:S03]  /*1c220*/  IADD3 R172, P0, R34, UR4, RZ ;  /* 0x0000000422ac7c10 */ /* 0x000fc6000ff1e0ff */
[----:B------:R1:W4:Y:S01]  /*1c230*/  LDG.E.U8 R35, desc[UR6][R16.64] ;  /* 0x0000000610237981 */ /* 0x000322000c1e1100 */
[----:B------:R-:W-:Y:S02]  /*1c240*/  IADD3.X R173, R33, UR8, RZ, P0, !PT ;  /* 0x0000000821ad7c10 */ /* 0x000fe400087fe4ff */
[----:B------:R-:W-:Y:S01]  /*1c250*/  IADD3 R162, P0, R32, UR4, RZ ;  /* 0x0000000420a27c10 */ /* 0x000fe2000ff1e0ff */
[----:B------:R-:W4:Y:S03]  /*1c260*/  LDG.E.U8 R34, desc[UR6][R156.64] ;  /* 0x000000069c227981 */ /* 0x000f26000c1e1100 */
[----:B------:R-:W-:Y:S01]  /*1c270*/  IADD3.X R163, R31, UR8, RZ, P0, !PT ;  /* 0x000000081fa37c10 */ /* 0x000fe200087fe4ff */
[----:B------:R-:W4:Y:S01]  /*1c280*/  LDG.E.U8 R33, desc[UR6][R160.64] ;  /* 0x00000006a0217981 */ /* 0x000f22000c1e1100 */
[----:B------:R-:W-:-:S03]  /*1c290*/  IADD3 R152, P0, R30, UR4, RZ ;  /* 0x000000041e987c10 */ /* 0x000fc6000ff1e0ff */
[----:B------:R-:W4:Y:S01]  /*1c2a0*/  LDG.E.U8 R32, desc[UR6][R166.64] ;  /* 0x00000006a6207981 */ /* 0x000f22000c1e1100 */
[----:B------:R-:W-:Y:S02]  /*1c2b0*/  IADD3.X R153, R29, UR8, RZ, P0, !PT ;  /* 0x000000081d997c10 */ /* 0x000fe400087fe4ff */
[----:B0-----:R-:W-:Y:S01]  /*1c2c0*/  IADD3 R22, P0, R28, UR4, RZ ;  /* 0x000000041c167c10 */ /* 0x001fe2000ff1e0ff */
[----:B------:R-:W4:Y:S03]  /*1c2d0*/  LDG.E.U8 R31, desc[UR6][R170.64] ;  /* 0x00000006aa1f7981 */ /* 0x000f26000c1e1100 */
[----:B------:R-:W-:Y:S01]  /*1c2e0*/  IADD3.X R23, R27, UR8, RZ, P0, !PT ;  /* 0x000000081b177c10 */ /* 0x000fe200087fe4ff */
[----:B------:R-:W4:Y:S01]  /*1c2f0*/  LDG.E.U8 R244, desc[UR6][R176.64] ;  /* 0x00000006b0f47981 */ /* 0x000f22000c1e1100 */
[----:B------:R-:W-:-:S03]  /*1c300*/  IADD3 R20, P0, R26, UR4, RZ ;  /* 0x000000041a147c10 */ /* 0x000fc6000ff1e0ff */
[----:B------:R-:W4:Y:S01]  /*1c310*/  LDG.E.U8 R247, desc[UR6][R174.64] ;  /* 0x00000006aef77981 */ /* 0x000f22000c1e1100 */
[----:B---3--:R-:W-:Y:S02]  /*1c320*/  IADD3.X R21, R25, UR8, RZ, P0, !PT ;  /* 0x0000000819157c10 */ /* 0x008fe400087fe4ff */
[----:B-1----:R-:W-:Y:S01]  /*1c330*/  IADD3 R16, P0, R24, UR4, RZ ;  /* 0x0000000418107c10 */ /* 0x002fe2000ff1e0ff */
[----:B------:R-:W3:Y:S04]  /*1c340*/  LDG.E.U8 R242, desc[UR6][R172.64] ;  /* 0x00000006acf27981 */ /* 0x000ee8000c1e1100 */
[----:B------:R-:W3:Y:S04]  /*1c350*/  LDG.E.U8 R245, desc[UR6][R162.64] ;  /* 0x00000006a2f57981 */ /* 0x000ee8000c1e1100 */
[----:B------:R-:W3:Y:S01]  /*1c360*/  LDG.E.U8 R240, desc[UR6][R152.64] ;  /* 0x0000000698f07981 */ /* 0x000ee2000c1e1100 */
[----:B------:R-:W-:-:S03]  /*1c370*/  IADD3.X R17, R14, UR8, RZ, P0, !PT ;  /* 0x000000080e117c10 */ /* 0x000fc600087fe4ff */
[----:B------:R-:W3:Y:S04]  /*1c380*/  LDG.E.U8 R30, desc[UR6][R210.64] ;  /* 0x00000006d21e7981 */ /* 0x000ee8000c1e1100 */
[----:B------:R0:W3:Y:S04]  /*1c390*/  LDG.E.U8 R14, desc[UR6][R182.64] ;  /* 0x00000006b60e7981 */ /* 0x0000e8000c1e1100 */
[----:B------:R-:W3:Y:S04]  /*1c3a0*/  LDG.E.U8 R29, desc[UR6][R206.64] ;  /* 0x00000006ce1d7981 */ /* 0x000ee8000c1e1100 */
[----:B------:R-:W3:Y:S01]  /*1c3b0*/  LDG.E.U8 R28, desc[UR6][R202.64] ;  /* 0x00000006ca1c7981 */ /* 0x000ee2000c1e1100 */
[----:B0-----:R-:W-:-:S03]  /*1c3c0*/  WARPGROUP.ARRIVE ;  /* 0x00000000000079c5 */ /* 0x001fc60000000000 */
[----:B------:R-:W3:Y:S03]  /*1c3d0*/  LDG.E.U8 R27, desc[UR6][R198.64] ;  /* 0x00000006c61b7981 */ /* 0x000ee6000c1e1100 */
[----:B------:R-:W-:Y:S01]  /*1c3e0*/  QGMMA.64x64x32.F32.E4M3.E4M3 R152, gdesc[UR48], RZ, !UPT, gsb0 ;  /* 0x00e00000309879f3 */ /* 0x000fe2000c0008ff */
[----:B------:R-:W3:Y:S04]  /*1c3f0*/  LDG.E.U8 R26, desc[UR6][R194.64] ;  /* 0x00000006c21a7981 */ /* 0x000ee8000c1e1100 */
[----:B------:R-:W3:Y:S04]  /*1c400*/  LDG.E.U8 R25, desc[UR6][R190.64] ;  /* 0x00000006be197981 */ /* 0x000ee8000c1e1100 */
[----:B------:R-:W3:Y:S01]  /*1c410*/  LDG.E.U8 R24, desc[UR6][R186.64] ;  /* 0x00000006ba187981 */ /* 0x000ee2000c1e1100 */
[----:B------:R-:W-:-:S03]  /*1c420*/  IADD3 R12, P0, R3, UR4, RZ ;  /* 0x00000004030c7c10 */ /* 0x000fc6000ff1e0ff */
[----:B------:R-:W3:Y:S04]  /*1c430*/  LDG.E.U8 R243, desc[UR6][R22.64] ;  /* 0x0000000616f37981 */ /* 0x000ee8000c1e1100 */
[----:B------:R-:W3:Y:S04]  /*1c440*/  LDG.E.U8 R239, desc[UR6][R20.64] ;  /* 0x0000000614ef7981 */ /* 0x000ee8000c1e1100 */
[----:B------:R-:W3:Y:S01]  /*1c450*/  LDG.E.U8 R241, desc[UR6][R16.64] ;  /* 0x0000000610f17981 */ /* 0x000ee2000c1e1100 */
[----:B------:R-:W-:Y:S02]  /*1c460*/  WARPGROUP.DEPBAR.LE gsb0, 0x0 ;  /* 0x00008000000079c5 */ /* 0x000fe40000010000 */
[----:B------:R-:W-:-:S06]  /*1c470*/  WARPGROUP.ARRIVE ;  /* 0x00000000000079c5 */ /* 0x000fcc0000000000 */
[----:B------:R-:W-:Y:S01]  /*1c480*/  QGMMA.64x64x32.F32.E4M3.E4M3 R152, gdesc[UR44], R152, gsb0 ;  /* 0x00e000002c9879f3 */ /* 0x000fe20008000898 */
[----:B------:R-:W-:Y:S01]  /*1c490*/  UIADD3.64 UR44, UR40, 0x402, URZ ;  /* 0x00000402282c7897 */ /* 0x000fe2000fffe03f */
[----:B------:R-:W-:Y:S01]  /*1c4a0*/  UMOV UR46, UR12 ;  /* 0x0000000c002e7c82 */ /* 0x000fe20008000000 */
[----:B------:R-:W-:Y:S01]  /*1c4b0*/  UMOV UR47, UR13 ;  /* 0x0000000d002f7c82 */ /* 0x000fe20008000000 */
        /* <DEDUP_REMOVED lines=9> */
[----:B------:R-:W-:Y:S02]  /*1c550*/  UIADD3.64 UR12, UR42, 0x1fe, URZ ;  /* 0x000001fe2a0c7897 */ /* 0x000fe4000fffe03f */
[----:B------:R-:W-:-:S05]  /*1c560*/  UIADD3.64 UR44, UR40, 0xbfe, URZ ;  /* 0x00000bfe282c7897 */ /* 0x000fca000fffe03f */
        /* <DEDUP_REMOVED lines=24> */
[----:B--2---:R-:W-:Y:S01]  /*1c6f0*/  IADD3.X R13, R2, UR8, RZ, P0, !PT ;  /* 0x00000008020d7c10 */ /* 0x004fe200087fe4ff */
[----:B------:R-:W-:Y:S01]  /*1c700*/  UIADD3.64 UR8, UR40, 0x13fe, URZ ;  /* 0x000013fe28087897 */ /* 0x000fe2000fffe03f */
[----:B------:R-:W-:Y:S02]  /*1c710*/  WARPGROUP.DEPBAR.LE gsb0, 0x0 ;  /* 0x00008000000079c5 */ /* 0x000fe40000010000 */
[----:B------:R-:W-:Y:S01]  /*1c720*/  WARPGROUP.ARRIVE ;  /* 0x00000000000079c5 */ /* 0x000fe20000000000 */
[----:B------:R-:W-:Y:S01]  /*1c730*/  UIADD3.64 UR12, UR40, 0x1400, URZ ;  /* 0x00001400280c7897 */ /* 0x000fe2000fffe03f */
[----:B------:R-:W-:Y:S01]  /*1c740*/  MOV R2, UR51 ;  /* 0x0000003300027c02 */ /* 0x000fe20008000f00 */
[----:B------:R0:W2:Y:S03]  /*1c750*/  LDG.E.U8 R238, desc[UR6][R12.64] ;  /* 0x000000060cee7981 */ /* 0x0000a6000c1e1100 */
[----:B------:R-:W-:Y:S03]  /*1c760*/  QGMMA.64x64x32.F32.E4M3.E4M3 R152, gdesc[UR8], R152, gsb0 ;  /* 0x00e00000089879f3 */ /* 0x000fe60008000898 */
[----:B------:R-:W-:-:S02]  /*1c770*/  WARPGROUP.DEPBAR.LE gsb0, 0x0 ;  /* 0x00008000000079c5 */ /* 0x000fc40000010000 */
[----:B------:R-:W-:-:S06]  /*1c780*/  WARPGROUP.ARRIVE ;  /* 0x00000000000079c5 */ /* 0x000fcc0000000000 */
[----:B------:R-:W-:Y:S03]  /*1c790*/  QGMMA.64x64x32.F32.E4M3.E4M3 R152, gdesc[UR12], R152, gsb0 ;  /* 0x00e000000c9879f3 */ /* 0x000fe60008000898 */
[----:B------:R-:W-:Y:S02]  /*1c7a0*/  WARPGROUP.DEPBAR.LE gsb0, 0x0 ;  /* 0x00008000000079c5 */ /* 0x000fe40000010000 */
        /* <DEDUP_REMOVED lines=10> */
[----:B------:R-:W-:Y:S01]  /*1c850*/  QGMMA.64x64x32.F32.E4M3.E4M3 R152, gdesc[UR28], R152, gsb0 ;  /* 0x00e000001c9879f3 */ /* 0x000fe20008000898 */
[----:B------:R-:W-:Y:S02]  /*1c860*/  MOV R3, UR50 ;  /* 0x0000003200037c02 */ /* 0x000fe40008000f00 */
[----:B------:R-:W-:Y:S02]  /*1c870*/  WARPGROUP.DEPBAR.LE gsb0, 0x0 ;  /* 0x00008000000079c5 */ /* 0x000fe40000010000 */
[----:B------:R-:W-:-:S06]  /*1c880*/  WARPGROUP.ARRIVE ;  /* 0x00000000000079c5 */ /* 0x000fcc0000000000 */
[----:B------:R-:W-:Y:S01]  /*1c890*/  QGMMA.64x64x32.F32.E4M3.E4M3 R152, gdesc[UR32], R152, gsb0 ;  /* 0x00e00000209879f3 */ /* 0x000fe20008000898 */
[----:B------:R-:W-:Y:S04]  /*1c8a0*/  STL [R1+0x19a0], R2 ;  /* 0x0019a00201007387 */ /* 0x000fe80000100800 */
[----:B------:R-:W-:Y:S04]  /*1c8b0*/  STL [R1+0x19a4], R3 ;  /* 0x0019a40301007387 */ /* 0x000fe80000100800 */
[----:B------:R-:W4:Y:S04]  /*1c8c0*/  LDL.LU R220, [R1+0x70c] ;  /* 0x00070c0001dc7983 */ /* 0x000f280000300800 */
[----:B------:R-:W4:Y:S04]  /*1c8d0*/  LDL.LU R221, [R1+0x724] ;  /* 0x0007240001dd7983 */ /* 0x000f280000300800 */
[----:B------:R-:W3:Y:S04]  /*1c8e0*/  LDL.LU R222, [R1+0x744] ;  /* 0x0007440001de7983 */ /* 0x000ee80000300800 */
[----:B------:R-:W2:Y:S04]  /*1c8f0*/  LDL.LU R223, [R1+0x740] ;  /* 0x0007400001df7983 */ /* 0x000ea80000300800 */
[----:B------:R-:W2:Y:S04]  /*1c900*/  LDL.LU R216, [R1+0x73c] ;  /* 0x00073c0001d87983 */ /* 0x000ea80000300800 */
[----:B------:R-:W2:Y:S04]  /*1c910*/  LDL.LU R217, [R1+0x734] ;  /* 0x0007340001d97983 */ /* 0x000ea80000300800 */
[----:B------:R-:W2:Y:S01]  /*1c920*/  LDL.LU R218, [R1+0x738] ;  /* 0x0007380001da7983 */ /* 0x000ea20000300800 */
[----:B------:R-:W-:-:S03]  /*1c930*/  R2UR UR50, R212 ;  /* 0x00000000d43272ca */ /* 0x000fc600000e0000 */
[----:B------:R-:W2:Y:S01]  /*1c940*/  LDL.LU R219, [R1+0x72c] ;  /* 0x00072c0001db7983 */ /* 0x000ea20000300800 */
[----:B------:R-:W-:-:S03]  /*1c950*/  R2UR UR51, R213 ;  /* 0x00000000d53372ca */ /* 0x000fc600000e0000 */
[----:B------:R-:W2:Y:S04]  /*1c960*/  LDL.LU R212, [R1+0x71c] ;  /* 0x00071c0001d47983 */ /* 0x000ea80000300800 */
[----:B------:R-:W2:Y:S04]  /*1c970*/  LDL.LU R213, [R1+0x728] ;  /* 0x0007280001d57983 */ /* 0x000ea80000300800 */
[----:B------:R-:W2:Y:S04]  /*1c980*/  LDL.LU R214, [R1+0x720] ;  /* 0x0007200001d67983 */ /* 0x000ea80000300800 */
[----:B------:R-:W2:Y:S01]  /*1c990*/  LDL.LU R215, [R1+0x714] ;  /* 0x0007140001d77983 */ /* 0x000ea20000300800 */
[----:B------:R-:W-:-:S02]  /*1c9a0*/  WARPGROUP.DEPBAR.LE gsb0, 0x0 ;  /* 0x00008000000079c5 */ /* 0x000fc40000010000 */
[----:B------:R-:W-:-:S06]  /*1c9b0*/  WARPGROUP.ARRIVE ;  /* 0x00000000000079c5 */ /* 0x000fcc0000000000 */
[----:B------:R-:W-:Y:S01]  /*1c9c0*/  QGMMA.64x64x32.F32.E4M3.E4M3 R152, gdesc[UR36], R152, gsb0 ;  /* 0x00e00000249879f3 */ /* 0x000fe20008000898 */
[----:B------:R-:W-:-:S04]  /*1c9d0*/  LOP3.LUT R0, R0, 0xfffffffb, RZ, 0xc0, !PT ;  /* 0xfffffffb00007812 */ /* 0x000fc800078ec0ff */
[----:B------:R-:W-:-:S04]  /*1c9e0*/  @P2 LOP3.LUT R0, R0, 0x4, RZ, 0xfc, !PT ;  /* 0x0000000400002812 */ /* 0x000fc800078efcff */
[----:B------:R-:W-:Y:S02]  /*1c9f0*/  LOP3.LUT R0, R0, 0xfffffffe, RZ, 0xc0, !PT ;  /* 0xfffffffe00007812 */ /* 0x000fe400078ec0ff */
[----:B------:R-:W-:Y:S02]  /*1ca00*/  ISETP.GT.U32.AND P0, PT, R146, R132, PT ;  /* 0x000000849200720c */ /* 0x000fe40003f04070 */
[----:B------:R-:W-:Y:S02]  /*1ca10*/  @P1 LOP3.LUT R0, R0, 0x1, RZ, 0xfc, !PT ;  /* 0x0000000100001812 */ /* 0x000fe400078efcff */
[----:B------:R-:W-:Y:S01]  /*1ca20*/  ISETP.GT.U32.AND P1, PT, R146, R133, PT ;  /* 0x000000859200720c */ /* 0x000fe20003f24070 */
[----:B------:R-:W-:Y:S02]  /*1ca30*/  WARPGROUP.DEPBAR.LE gsb0, 0x0 ;  /* 0x00008000000079c5 */ /* 0x000fe40000010000 */
[----:B------:R-:W-:Y:S06]  /*1ca40*/  BAR.SYNC.DEFER_BLOCKING 0x0 ;  /* 0x0000000000007b1d */ /* 0x000fec0000010000 */
[----:B------:R1:W-:Y:S04]  /*1ca50*/  STS.U8 [R4+UR5+0x20000], R19 ;  /* 0x0200001304007988 */ /* 0x0003e80008000005 */
[----:B------:R0:W-:Y:S04]  /*1ca60*/  STS.U8 [R4+UR5+0x20200], R7 ;  /* 0x0202000704007988 */ /* 0x0001e80008000005 */
[----:B------:R0:W-:Y:S04]  /*1ca70*/  STS.U8 [R4+UR5+0x20400], R56 ;  /* 0x0204003804007988 */ /* 0x0001e80008000005 */
[----:B-1----:R-:W2:Y:S04]  /*1ca80*/  LDL.LU R19, [R1+0x1ab8] ;  /* 0x001ab80001137983 */ /* 0x002ea80000300800 */
[----:B0-----:R-:W2:Y:S04]  /*1ca90*/  LDL.LU R7, [R1+0x1ab4] ;  /* 0x001ab40001077983 */ /* 0x001ea80000300800 */
[----:B------:R-:W2:Y:S04]  /*1caa0*/  LDL.LU R56, [R1+0x1ab0] ;  /* 0x001ab00001387983 */ /* 0x000ea80000300800 */
[----:B------:R-:W2:Y:S04]  /*1cab0*/  LDL.LU R3, [R1+0x8a4] ;  /* 0x0008a40001037983 */ /* 0x000ea80000300800 */
[----:B------:R-:W2:Y:S04]  /*1cac0*/  LDL.LU R146, [R1+0x1aac] ;  /* 0x001aac0001927983 */ /* 0x000ea80000300800 */
[----:B------:R-:W2:Y:S04]  /*1cad0*/  LDL.LU R2, [R1+0x8a8] ;  /* 0x0008a80001027983 */ /* 0x000ea80000300800 */
[----:B------:R4:W-:Y:S02]  /*1cae0*/  STS.U8 [R4+UR5+0x20800], R11 ;  /* 0x0208000b04007988 */ /* 0x0009e40008000005 */
[----:B----4-:R-:W-:-:S04]  /*1caf0*/  FMNMX R11, R220, R221, !PT ;  /* 0x000000dddc0b7209 */ /* 0x010fc80007800000 */
[----:B---3--:R-:W-:-:S04]  /*1cb00*/  FMNMX R11, R222, R11, !PT ;  /* 0x0000000bde0b7209 */ /* 0x008fc80007800000 */
[----:B--2---:R-:W-:-:S04]  /*1cb10*/  FMNMX R11, R223, R11, !PT ;  /* 0x0000000bdf0b7209 */ /* 0x004fc80007800000 */
[----:B------:R-:W-:-:S04]  /*1cb20*/  FMNMX R11, R216, R11, !PT ;  /* 0x0000000bd80b7209 */ /* 0x000fc80007800000 */
        /* <DEDUP_REMOVED lines=10> */
[----:B------:R-:W-:-:S05]  /*1cbd0*/  FMNMX R11, R151, R11, !PT ;  /* 0x0000000b970b7209 */ /* 0x000fca0007800000 */
[----:B------:R-:W0:Y:S02]  /*1cbe0*/  SHFL.BFLY PT, R12, R11, 0x2, 0x1f ;  /* 0x0c401f000b0c7f89 */ /* 0x000e2400000e0000 */
[----:B0-----:R-:W-:-:S05]  /*1cbf0*/  FMNMX R11, R11, R12, !PT ;  /* 0x0000000c0b0b7209 */ /* 0x001fca0007800000 */
[----:B------:R-:W0:Y:S02]  /*1cc00*/  SHFL.BFLY PT, R12, R11, 0x1, 0x1f ;  /* 0x0c201f000b0c7f89 */ /* 0x000e2400000e0000 */
[----:B0-----:R-:W-:Y:S02]  /*1cc10*/  FMNMX R12, R11, R12, !PT ;  /* 0x0000000c0b0c7209 */ /* 0x001fe40007800000 */
[----:B------:R0:W-:Y:S01]  /*1cc20*/  STS.U8 [R4+UR5+0x20a00], R18 ;  /* 0x020a001204007988 */ /* 0x0001e20008000005 */
        /* <DEDUP_REMOVED lines=13> */
[----:B------:R-:W-:Y:S02]  /*1cd00*/  FMNMX R11, R137, R11, !PT ;  /* 0x0000000b890b7209 */ /* 0x000fe40007800000 */
[----:B0-----:R-:W-:Y:S02]  /*1cd10*/  FMNMX R18, R12, R3, !PT ;  /* 0x000000030c127209 */ /* 0x001fe40007800000 */
[----:B------:R-:W-:-:S03]  /*1cd20*/  FMNMX R11, R136, R11, !PT ;  /* 0x0000000b880b7209 */ /* 0x000fc60007800000 */
[--C-:B------:R-:W-:Y:S01]  /*1cd30*/  FADD R224, R219, -R18.reuse ;  /* 0x80000012dbe07221 */ /* 0x100fe20000000000 */
[--C-:B------:R-:W-:Y:S01]  /*1cd40*/  FADD R219, R57, -R18.reuse ;  /* 0x8000001239db7221 */ /* 0x100fe20000000000 */
[----:B------:R-:W0:Y:S01]  /*1cd50*/  SHFL.BFLY PT, R12, R11, 0x2, 0x1f ;  /* 0x0c401f000b0c7f89 */ /* 0x000e2200000e0000 */
[--C-:B------:R-:W-:Y:S01]  /*1cd60*/  FADD R205, R138, -R18.reuse ;  /* 0x800000128acd7221 */ /* 0x100fe20000000000 */
[----:B------:R-:W-:Y:S02]  /*1cd70*/  FADD R204, R139, -R18 ;  /* 0x800000128bcc7221 */ /* 0x000fe40000000000 */
[----:B------:R-:W2:Y:S04]  /*1cd80*/  LDL.LU R57, [R1+0x1aa8] ;  /* 0x001aa80001397983 */ /* 0x000ea80000300800 */
[----:B------:R-:W3:Y:S04]  /*1cd90*/  LDL.LU R138, [R1+0x1aa4] ;  /* 0x001aa400018a7983 */ /* 0x000ee80000300800 */
[----:B------:R-:W4:Y:S01]  /*1cda0*/  LDL.LU R139, [R1+0x1aa0] ;  /* 0x001aa000018b7983 */ /* 0x000f220000300800 */
[----:B0-----:R-:W-:-:S05]  /*1cdb0*/  FMNMX R11, R11, R12, !PT ;  /* 0x0000000c0b0b7209 */ /* 0x001fca0007800000 */
[----:B------:R-:W0:Y:S01]  /*1cdc0*/  SHFL.BFLY PT, R17, R11, 0x1, 0x1f ;  /* 0x0c201f000b117f89 */ /* 0x000e2200000e0000 */
[--C-:B------:R-:W-:Y:S01]  /*1cdd0*/  FADD R225, R218, -R18.reuse ;  /* 0x80000012dae17221 */ /* 0x100fe20000000000 */
[--C-:B------:R-:W-:Y:S01]  /*1cde0*/  FADD R203, R151, -R18.reuse ;  /* 0x8000001297cb7221 */ /* 0x100fe20000000000 */
[----:B------:R-:W-:Y:S01]  /*1cdf0*/  FADD R226, R217, -R18 ;  /* 0x80000012d9e27221 */ /* 0x000fe20000000000 */
[----:B------:R-:W2:Y:S01]  /*1ce00*/  LDL.LU R151, [R1+0x1a9c] ;  /* 0x001a9c0001977983 */ /* 0x000ea20000300800 */
[----:B0-----:R-:W-:-:S04]  /*1ce10*/  FMNMX R17, R11, R17, !PT ;  /* 0x000000110b117209 */ /* 0x001fc80007800000 */
[----:B------:R-:W-:-:S05]  /*1ce20*/  FMNMX R17, R17, R2, !PT ;  /* 0x0000000211117209 */ /* 0x000fca0007800000 */
[--C-:B------:R-:W-:Y:S01]  /*1ce30*/  FADD R218, R56, -R17.reuse ;  /* 0x8000001138da7221 */ /* 0x100fe20000000000 */
[----:B------:R-:W-:Y:S01]  /*1ce40*/  FADD R217, R7, -R17 ;  /* 0x8000001107d97221 */ /* 0x000fe20000000000 */
[----:B------:R-:W2:Y:S04]  /*1ce50*/  LDL.LU R56, [R1+0x1a98] ;  /* 0x001a980001387983 */ /* 0x000ea80000300800 */
[----:B------:R-:W2:Y:S01]  /*1ce60*/  LDL.LU R7, [R1+0x1a94] ;  /* 0x001a940001077983 */ /* 0x000ea20000300800 */
[----:B------:R-:W-:-:S04]  /*1ce70*/  LOP3.LUT R0, R0, 0xf7ffffff, RZ, 0xc0, !PT ;  /* 0xf7ffffff00007812 */ /* 0x000fc800078ec0ff */
[----:B------:R-:W-:-:S04]  /*1ce80*/  LOP3.LUT R0, R0, 0xfffffbff, RZ, 0xc0, !PT ;  /* 0xfffffbff00007812 */ /* 0x000fc800078ec0ff */
[----:B------:R-:W-:-:S04]  /*1ce90*/  @P1 LOP3.LUT R0, R0, 0x400, RZ, 0xfc, !PT ;  /* 0x0000040000001812 */ /* 0x000fc800078efcff */
[----:B------:R-:W-:-:S04]  /*1cea0*/  @P0 LOP3.LUT R0, R0, 0x8000000, RZ, 0xfc, !PT ;  /* 0x0800000000000812 */ /* 0x000fc800078efcff */
[----:B------:R-:W-:Y:S02]  /*1ceb0*/  LOP3.LUT R0, R0, 0xfffffdff, RZ, 0xc0, !PT ;  /* 0xfffffdff00007812 */ /* 0x000fe400078ec0ff */
[CC--:B------:R-:W-:Y:S02]  /*1cec0*/  ISETP.GT.U32.AND P3, PT, R135.reuse, R133.reuse, PT ;  /* 0x000000858700720c */ /* 0x0c0fe40003f64070 */
[-C--:B------:R-:W-:Y:S02]  /*1ced0*/  ISETP.GT.U32.AND P2, PT, R135, R132.reuse, PT ;  /* 0x000000848700720c */ /* 0x080fe40003f44070 */
[C---:B------:R-:W-:Y:S02]  /*1cee0*/  ISETP.GT.U32.AND P5, PT, R131.reuse, R133, PT ;  /* 0x000000858300720c */ /* 0x040fe40003fa4070 */
[-C--:B------:R-:W-:Y:S02]  /*1cef0*/  ISETP.GT.U32.AND P4, PT, R134, R132.reuse, PT ;  /* 0x000000848600720c */ /* 0x080fe40003f84070 */
[----:B------:R-:W-:Y:S01]  /*1cf00*/  ISETP.GT.U32.AND P6, PT, R131, R132, PT ;  /* 0x000000848300720c */ /* 0x000fe20003fc4070 */
[----:B------:R-:W-:Y:S01]  /*1cf10*/  FADD R227, R216, -R18 ;  /* 0x80000012d8e37221 */ /* 0x000fe20000000000 */
[----:B------:R-:W-:-:S02]  /*1cf20*/  FADD R216, R19, -R17 ;  /* 0x8000001113d87221 */ /* 0x000fc40000000000 */
[----:B------:R-:W2:Y:S01]  /*1cf30*/  LDL.LU R19, [R1+0x1a90] ;  /* 0x001a900001137983 */ /* 0x000ea20000300800 */
[--C-:B------:R-:W-:Y:S01]  /*1cf40*/  FADD R231, R220, -R18.reuse ;  /* 0x80000012dce77221 */ /* 0x100fe20000000000 */
[--C-:B------:R-:W-:Y:S01]  /*1cf50*/  FADD R230, R221, -R18.reuse ;  /* 0x80000012dde67221 */ /* 0x100fe20000000000 */
[--C-:B------:R-:W-:Y:S01]  /*1cf60*/  FADD R229, R222, -R18.reuse ;  /* 0x80000012dee57221 */ /* 0x100fe20000000000 */
[--C-:B------:R-:W-:Y:S01]  /*1cf70*/  FADD R228, R223, -R18.reuse ;  /* 0x80000012dfe47221 */ /* 0x100fe20000000000 */
[--C-:B------:R-:W-:Y:S01]  /*1cf80*/  FADD R220, R215, -R18.reuse ;  /* 0x80000012d7dc7221 */ /* 0x100fe20000000000 */
[----:B------:R-:W-:Y:S01]  /*1cf90*/  FMUL R231, R231, 1.4426950216293334961 ;  /* 0x3fb8aa3be7e77820 */ /* 0x000fe20000400000 */
[----:B------:R-:W-:Y:S01]  /*1cfa0*/  FMUL R230, R230, 1.4426950216293334961 ;  /* 0x3fb8aa3be6e67820 */ /* 0x000fe20000400000 */
[----:B------:R-:W-:Y:S01]  /*1cfb0*/  FMUL R229, R229, 1.4426950216293334961 ;  /* 0x3fb8aa3be5e57820 */ /* 0x000fe20000400000 */
[----:B------:R-:W-:Y:S01]  /*1cfc0*/  FMUL R228, R228, 1.4426950216293334961 ;  /* 0x3fb8aa3be4e47820 */ /* 0x000fe20000400000 */
[----:B------:R-:W-:Y:S01]  /*1cfd0*/  FADD R215, R150, -R17 ;  /* 0x8000001196d77221 */ /* 0x000fe20000000000 */
[----:B------:R-:W-:Y:S01]  /*1cfe0*/  FMUL R218, R218, 1.4426950216293334961 ;  /* 0x3fb8aa3bdada7820 */ /* 0x000fe20000400000 */
[----:B------:R-:W-:Y:S01]  /*1cff0*/  FMUL R217, R217, 1.4426950216293334961 ;  /* 0x3fb8aa3bd9d97820 */ /* 0x000fe20000400000 */
[----:B------:R-:W-:Y:S01]  /*1d000*/  FMUL R216, R216, 1.4426950216293334961 ;  /* 0x3fb8aa3bd8d87820 */ /* 0x000fe20000400000 */
[----:B------:R-:W-:Y:S01]  /*1d010*/  FMUL R215, R215, 1.4426950216293334961 ;  /* 0x3fb8aa3bd7d77820 */ /* 0x000fe20000400000 */
[----:B------:R-:W-:Y:S01]  /*1d020*/  MUFU.EX2 R231, R231 ;  /* 0x000000e700e77308 */ /* 0x000fe20000000800 */
[--C-:B------:R-:W-:Y:S01]  /*1d030*/  FADD R223, R212, -R18.reuse ;  /* 0x80000012d4df7221 */ /* 0x100fe20000000000 */
[--C-:B------:R-:W-:Y:S01]  /*1d040*/  FADD R222, R213, -R18.reuse ;  /* 0x80000012d5de7221 */ /* 0x100fe20000000000 */
[----:B------:R-:W-:Y:S01]  /*1d050*/  FADD R221, R214, -R18 ;  /* 0x80000012d6dd7221 */ /* 0x000fe20000000000 */
[----:B------:R-:W-:Y:S01]  /*1d060*/  FMUL R227, R227, 1.4426950216293334961 ;  /* 0x3fb8aa3be3e37820 */ /* 0x000fe20000400000 */
[----:B------:R-:W-:-:S03]  /*1d070*/  FMUL R226, R226, 1.4426950216293334961 ;  /* 0x3fb8aa3be2e27820 */ /* 0x000fc60000400000 */
[----:B------:R-:W0:Y:S01]  /*1d080*/  MUFU.EX2 R230, R230 ;  /* 0x000000e600e67308 */ /* 0x000e220000000800 */
[----:B------:R-:W-:Y:S01]  /*1d090*/  FMUL R225, R225, 1.4426950216293334961 ;  /* 0x3fb8aa3be1e17820 */ /* 0x000fe20000400000 */
[----:B------:R-:W-:Y:S01]  /*1d0a0*/  FMUL R224, R224, 1.4426950216293334961 ;  /* 0x3fb8aa3be0e07820 */ /* 0x000fe20000400000 */
[--C-:B------:R-:W-:Y:S01]  /*1d0b0*/  FADD R214, R149, -R17.reuse ;  /* 0x8000001195d67221 */ /* 0x100fe20000000000 */
[----:B------:R-:W-:Y:S01]  /*1d0c0*/  FADD R213, R148, -R17 ;  /* 0x8000001194d57221 */ /* 0x000fe20000000000 */
[C---:B----4-:R-:W-:Y:S02]  /*1d0d0*/  ISETP.GT.U32.AND P0, PT, R139.reuse, R133, PT ;  /* 0x000000858b00720c */ /* 0x050fe40003f04070 */
[----:B------:R-:W-:-:S11]  /*1d0e0*/  ISETP.GT.U32.AND P1, PT, R139, R132, PT ;  /* 0x000000848b00720c */ /* 0x000fd60003f24070 */
[----:B------:R-:W-:-:S04]  /*1d0f0*/  @P0 LOP3.LUT R0, R0, 0x200, RZ, 0xfc, !PT ;  /* 0x0000020000000812 */ /* 0x000fc800078efcff */
[----:B------:R-:W-:Y:S02]  /*1d100*/  LOP3.LUT R0, R0, 0xffffffdf, RZ, 0xc0, !PT ;  /* 0xffffffdf00007812 */ /* 0x000fe400078ec0ff */
[----:B---3--:R-:W-:Y:S02]  /*1d110*/  ISETP.GT.U32.AND P0, PT, R138, R133, PT ;  /* 0x000000858a00720c */ /* 0x008fe40003f04070 */
[----:B------:R-:W-:Y:S02]  /*1d120*/  @P1 LOP3.LUT R0, R0, 0x20, RZ, 0xfc, !PT ;  /* 0x0000002000001812 */ /* 0x000fe400078efcff */
[----:B------:R-:W-:Y:S02]  /*1d130*/  ISETP.GT.U32.AND P1, PT, R138, R132, PT ;  /* 0x000000848a00720c */ /* 0x000fe40003f24070 */
[----:B------:R-:W-:-:S04]  /*1d140*/  LOP3.LUT R0, R0, 0xefffffff, RZ, 0xc0, !PT ;  /* 0xefffffff00007812 */ /* 0x000fc800078ec0ff */
[----:B------:R-:W-:-:S04]  /*1d150*/  LOP3.LUT R0, R0, 0xffffff7f, RZ, 0xc0, !PT ;  /* 0xffffff7f00007812 */ /* 0x000fc800078ec0ff */
[----:B------:R-:W-:-:S04]  /*1d160*/  @P0 LOP3.LUT R0, R0, 0x80, RZ, 0xfc, !PT ;  /* 0x0000008000000812 */ /* 0x000fc800078efcff */
[----:B------:R-:W-:-:S04]  /*1d170*/  @P1 LOP3.LUT R0, R0, 0x10000000, RZ, 0xfc, !PT ;  /* 0x1000000000001812 */ /* 0x000fc800078efcff */
[C---:B------:R-:W-:Y:S02]  /*1d180*/  LOP3.LUT P0, RZ, R0.reuse, 0x4000000, RZ, 0xc0, !PT ;  /* 0x0400000000ff7812 */ /* 0x040fe4000780c0ff */
[----:B------:R-:W-:-:S04]  /*1d190*/  LOP3.LUT R0, R0, 0xffffffbf, RZ, 0xc0, !PT ;  /* 0xffffffbf00007812 */ /* 0x000fc800078ec0ff */
[----:B------:R-:W-:Y:S02]  /*1d1a0*/  @P3 LOP3.LUT R0, R0, 0x40, RZ, 0xfc, !PT ;  /* 0x0000004000003812 */ /* 0x000fe400078efcff */
[----:B------:R-:W-:Y:S02]  /*1d1b0*/  ISETP.GT.U32.AND P3, PT, R134, R133, PT ;  /* 0x000000858600720c */ /* 0x000fe40003f64070 */
[----:B------:R-:W-:-:S04]  /*1d1c0*/  LOP3.LUT R0, R0, 0xdfffffff, RZ, 0xc0, !PT ;  /* 0xdfffffff00007812 */ /* 0x000fc800078ec0ff */
[----:B------:R-:W-:-:S04]  /*1d1d0*/  @P2 LOP3.LUT R0, R0, 0x20000000, RZ, 0xfc, !PT ;  /* 0x2000000000002812 */ /* 0x000fc800078efcff */
[----:B------:R-:W-:Y:S02]  /*1d1e0*/  LOP3.LUT R0, R0, 0xbfffffff, RZ, 0xc0, !PT ;  /* 0xbfffffff00007812 */ /* 0x000fe400078ec0ff */
[----:B--2---:R-:W-:Y:S02]  /*1d1f0*/  LOP3.LUT R7, R7, 0xfffffffe, RZ, 0xc0, !PT ;  /* 0xfffffffe07077812 */ /* 0x004fe400078ec0ff */
[----:B------:R-:W-:Y:S02]  /*1d200*/  @P3 LOP3.LUT R0, R0, 0x40000000, RZ, 0xfc, !PT ;  /* 0x4000000000003812 */ /* 0x000fe400078efcff */
[----:B------:R-:W-:Y:S02]  /*1d210*/  @P5 LOP3.LUT R7, R7, 0x1, RZ, 0xfc, !PT ;  /* 0x0000000107075812 */ /* 0x000fe400078efcff */
[----:B------:R-:W-:Y:S02]  /*1d220*/  LOP3.LUT R0, R0, 0x7fffffff, RZ, 0xc0, !PT ;  /* 0x7fffffff00007812 */ /* 0x000fe400078ec0ff */
[----:B------:R-:W-:-:S02]  /*1d230*/  LOP3.LUT R7, R7, 0xfffffffd, RZ, 0xc0, !PT ;  /* 0xfffffffd07077812 */ /* 0x000fc400078ec0ff */
[----:B------:R-:W-:Y:S02]  /*1d240*/  @P4 LOP3.LUT R0, R0, 0x80000000, RZ, 0xfc, !PT ;  /* 0x8000000000004812 */ /* 0x000fe400078efcff */
[----:B------:R-:W-:Y:S02]  /*1d250*/  @P6 LOP3.LUT R7, R7, 0x2, RZ, 0xfc, !PT ;  /* 0x0000000207076812 */ /* 0x000fe400078efcff */
[----:B------:R-:W-:Y:S02]  /*1d260*/  LOP3.LUT P6, RZ, R0, 0x1000, RZ, 0xc0, !PT ;  /* 0x0000100000ff7812 */ /* 0x000fe400078cc0ff */
[----:B------:R-:W-:-:S11]  /*1d270*/  LOP3.LUT R7, R7, 0xfffffffb, RZ, 0xc0, !PT ;  /* 0xfffffffb07077812 */ /* 0x000fd600078ec0ff */
        /* <DEDUP_REMOVED lines=20> */
[----:B------:R-:W-:Y:S01]  /*1d3c0*/  LOP3.LUT R7, R7, 0xfffffdff, RZ, 0xc0, !PT ;  /* 0xfffffdff07077812 */ /* 0x000fe200078ec0ff */
[----:B------:R-:W-:Y:S01]  /*1d3d0*/  MUFU.EX2 R229, R229 ;  /* 0x000000e500e57308 */ /* 0x000fe20000000800 */
[--C-:B------:R-:W-:Y:S01]  /*1d3e0*/  FADD R212, R147, -R17.reuse ;  /* 0x8000001193d47221 */ /* 0x100fe20000000000 */
[----:B------:R-:W-:-:S06]  /*1d3f0*/  FADD R211, R146, -R17 ;  /* 0x8000001192d37221 */ /* 0x000fcc0000000000 */
[----:B------:R-:W1:Y:S02]  /*1d400*/  MUFU.EX2 R228, R228 ;  /* 0x000000e400e47308 */ /* 0x000e640000000800 */
[----:B------:R-:W-:Y:S02]  /*1d410*/  @P6 LOP3.LUT R7, R7, 0x200, RZ, 0xfc, !PT ;  /* 0x0000020007076812 */ /* 0x000fe400078efcff */
[----:B------:R-:W-:Y:S01]  /*1d420*/  LOP3.LUT P6, RZ, R0, 0x100000, RZ, 0xc0, !PT ;  /* 0x0010000000ff7812 */ /* 0x000fe200078cc0ff */
[----:B------:R-:W-:-:S03]  /*1d430*/  FMUL R214, R214, 1.4426950216293334961 ;  /* 0x3fb8aa3bd6d67820 */ /* 0x000fc60000400000 */
[----:B------:R-:W-:Y:S01]  /*1d440*/  MUFU.EX2 R218, R218 ;  /* 0x000000da00da7308 */ /* 0x000fe20000000800 */
[----:B------:R-:W-:Y:S01]  /*1d450*/  FMUL R213, R213, 1.4426950216293334961 ;  /* 0x3fb8aa3bd5d57820 */ /* 0x000fe20000400000 */
[----:B------:R-:W-:Y:S01]  /*1d460*/  FMUL R212, R212, 1.4426950216293334961 ;  /* 0x3fb8aa3bd4d47820 */ /* 0x000fe20000400000 */
[----:B------:R-:W-:-:S05]  /*1d470*/  FMUL R211, R211, 1.4426950216293334961 ;  /* 0x3fb8aa3bd3d37820 */ /* 0x000fca0000400000 */
[----:B------:R-:W2:Y:S08]  /*1d480*/  MUFU.EX2 R217, R217 ;  /* 0x000000d900d97308 */ /* 0x000eb00000000800 */
[----:B------:R-:W-:Y:S08]  /*1d490*/  MUFU.EX2 R216, R216 ;  /* 0x000000d800d87308 */ /* 0x000ff00000000800 */
[----:B------:R-:W3:Y:S01]  /*1d4a0*/  MUFU.EX2 R215, R215 ;  /* 0x000000d700d77308 */ /* 0x000ee20000000800 */
[----:B------:R-:W-:Y:S01]  /*1d4b0*/  FMUL R223, R223, 1.4426950216293334961 ;  /* 0x3fb8aa3bdfdf7820 */ /* 0x000fe20000400000 */
[----:B------:R-:W-:Y:S01]  /*1d4c0*/  FMUL R222, R222, 1.4426950216293334961 ;  /* 0x3fb8aa3bdede7820 */ /* 0x000fe20000400000 */
[----:B------:R-:W-:Y:S01]  /*1d4d0*/  FMUL R221, R221, 1.4426950216293334961 ;  /* 0x3fb8aa3bdddd7820 */ /* 0x000fe20000400000 */
[----:B------:R-:W-:Y:S01]  /*1d4e0*/  FMUL R220, R220, 1.4426950216293334961 ;  /* 0x3fb8aa3bdcdc7820 */ /* 0x000fe20000400000 */
[----:B------:R-:W-:-:S03]  /*1d4f0*/  FMUL R219, R219, 1.4426950216293334961 ;  /* 0x3fb8aa3bdbdb7820 */ /* 0x000fc60000400000 */
[----:B------:R-:W-:Y:S01]  /*1d500*/  MUFU.EX2 R227, R227 ;  /* 0x000000e300e37308 */ /* 0x000fe20000000800 */
[----:B------:R-:W-:Y:S01]  /*1d510*/  FMUL R205, R205, 1.4426950216293334961 ;  /* 0x3fb8aa3bcdcd7820 */ /* 0x000fe20000400000 */
[----:B------:R-:W-:Y:S01]  /*1d520*/  FMUL R204, R204, 1.4426950216293334961 ;  /* 0x3fb8aa3bcccc7820 */ /* 0x000fe20000400000 */
[----:B------:R-:W-:Y:S01]  /*1d530*/  FMUL R203, R203, 1.4426950216293334961 ;  /* 0x3fb8aa3bcbcb7820 */ /* 0x000fe20000400000 */
[--C-:B------:R-:W-:Y:S01]  /*1d540*/  FADD R210, R145, -R17.reuse ;  /* 0x8000001191d27221 */ /* 0x100fe20000000000 */
[----:B------:R-:W-:-:S03]  /*1d550*/  FADD R209, R144, -R17 ;  /* 0x8000001190d17221 */ /* 0x000fc60000000000 */
[----:B------:R-:W4:Y:S01]  /*1d560*/  MUFU.EX2 R226, R226 ;  /* 0x000000e200e27308 */ /* 0x000f220000000800 */
[--C-:B------:R-:W-:Y:S01]  /*1d570*/  FADD R208, R143, -R17.reuse ;  /* 0x800000118fd07221 */ /* 0x100fe20000000000 */
[--C-:B------:R-:W-:Y:S01]  /*1d580*/  FADD R207, R142, -R17.reuse ;  /* 0x800000118ecf7221 */ /* 0x100fe20000000000 */
[--C-:B------:R-:W-:Y:S01]  /*1d590*/  FADD R206, R141, -R17.reuse ;  /* 0x800000118dce7221 */ /* 0x100fe20000000000 */
[--C-:B------:R-:W-:Y:S01]  /*1d5a0*/  FADD R202, R140, -R17.reuse ;  /* 0x800000118cca7221 */ /* 0x100fe20000000000 */
[----:B------:R-:W-:-:S03]  /*1d5b0*/  FADD R201, R137, -R17 ;  /* 0x8000001189c97221 */ /* 0x000fc60000000000 */
[----:B------:R-:W-:Y:S01]  /*1d5c0*/  MUFU.EX2 R225, R225 ;  /* 0x000000e100e17308 */ /* 0x000fe20000000800 */
[----:B------:R-:W-:Y:S01]  /*1d5d0*/  FADD R200, R136, -R17 ;  /* 0x8000001188c87221 */ /* 0x000fe20000000000 */
[----:B------:R-:W-:-:S06]  /*1d5e0*/  LOP3.LUT R7, R7, 0xfffffbff, RZ, 0xc0, !PT ;  /* 0xfffffbff07077812 */ /* 0x000fcc00078ec0ff */
[----:B------:R-:W4:Y:S01]  /*1d5f0*/  MUFU.EX2 R224, R224 ;  /* 0x000000e000e07308 */ /* 0x000f220000000800 */
        /* <DEDUP_REMOVED lines=9> */
[----:B------:R-:W-:Y:S01]  /*1d690*/  @P6 LOP3.LUT R7, R7, 0x400, RZ, 0xfc, !PT ;  /* 0x0000040007076812 */ /* 0x000fe200078efcff */
[----:B------:R-:W-:-:S03]  /*1d6a0*/  FMUL R199, R156, UR60 ;  /* 0x0000003c9cc77c20 */ /* 0x000fc60008400000 */
[----:B------:R-:W4:Y:S01]  /*1d6b0*/  MUFU.EX2 R213, R213 ;  /* 0x000000d500d57308 */ /* 0x000f220000000800 */
[----:B0-----:R-:W-:Y:S02]  /*1d6c0*/  F2FP.SATFINITE.E4M3.F32.PACK_AB_MERGE_C R12, R230, R231, RZ ;  /* 0x000000e7e60c723e */ /* 0x001fe400048070ff */
[----:B-1----:R-:W-:-:S05]  /*1d6d0*/  F2FP.SATFINITE.E4M3.F32.PACK_AB_MERGE_C R11, R228, R229, RZ ;  /* 0x000000e5e40b723e */ /* 0x002fca00048070ff */
[----:B------:R-:W-:Y:S01]  /*1d6e0*/  MUFU.EX2 R212, R212 ;  /* 0x000000d400d47308 */ /* 0x000fe20000000800 */
[----:B------:R-:W-:-:S07]  /*1d6f0*/  LOP3.LUT P6, RZ, R0, 0x400000, RZ, 0xc0, !PT ;  /* 0x0040000000ff7812 */ /* 0x000fce00078cc0ff */
[----:B------:R-:W0:Y:S01]  /*1d700*/  MUFU.EX2 R211, R211 ;  /* 0x000000d300d37308 */ /* 0x000e220000000800 */
[----:B--2---:R-:W-:Y:S01]  /*1d710*/  F2FP.SATFINITE.E4M3.F32.PACK_AB_MERGE_C R12, R217, R218, R12 ;  /* 0x000000dad90c723e */ /* 0x004fe2000480700c */
[----:B------:R-:W-:Y:S01]  /*1d720*/  FMUL R194, R158, UR60 ;  /* 0x0000003c9ec27c20 */ /* 0x000fe20008400000 */
[----:B------:R-:W-:Y:S02]  /*1d730*/  LOP3.LUT P1, RZ, R56, 0x1, RZ, 0xc0, !PT ;  /* 0x0000000138ff7812 */ /* 0x000fe4000782c0ff */
[----:B---3--:R-:W-:-:S03]  /*1d740*/  F2FP.SATFINITE.E4M3.F32.PACK_AB_MERGE_C R11, R215, R216, R11 ;  /* 0x000000d8d70b723e */ /* 0x008fc6000480700b */
[----:B------:R-:W-:Y:S01]  /*1d750*/  MUFU.EX2 R223, R223 ;  /* 0x000000df00df7308 */ /* 0x000fe20000000800 */
[----:B------:R-:W-:Y:S02]  /*1d760*/  FSEL R199, R199, -INF , !P6 ;  /* 0xff800000c7c77808 */ /* 0x000fe40007000000 */
[----:B------:R-:W-:-:S05]  /*1d770*/  LOP3.LUT P6, RZ, R7, 0x400, RZ, 0xc0, !PT ;  /* 0x0000040007ff7812 */ /* 0x000fca00078cc0ff */
[----:B------:R-:W-:Y:S01]  /*1d780*/  MUFU.EX2 R222, R222 ;  /* 0x000000de00de7308 */ /* 0x000fe20000000800 */
[----:B------:R-:W-:-:S07]  /*1d790*/  SEL R237, R12, R11, !P1 ;  /* 0x0000000b0ced7207 */ /* 0x000fce0004800000 */
[----:B------:R-:W-:Y:S01]  /*1d7a0*/  MUFU.EX2 R221, R221 ;  /* 0x000000dd00dd7308 */ /* 0x000fe20000000800 */
[----:B------:R-:W-:-:S07]  /*1d7b0*/  SEL R236, R11, R12, !P1 ;  /* 0x0000000c0bec7207 */ /* 0x000fce0004800000 */
[----:B------:R-:W1:Y:S08]  /*1d7c0*/  MUFU.EX2 R220, R220 ;  /* 0x000000dc00dc7308 */ /* 0x000e700000000800 */
[----:B------:R-:W-:Y:S08]  /*1d7d0*/  MUFU.EX2 R219, R219 ;  /* 0x000000db00db7308 */ /* 0x000ff00000000800 */
[----:B------:R-:W2:Y:S08]  /*1d7e0*/  MUFU.EX2 R205, R205 ;  /* 0x000000cd00cd7308 */ /* 0x000eb00000000800 */
[----:B------:R-:W-:Y:S08]  /*1d7f0*/  MUFU.EX2 R204, R204 ;  /* 0x000000cc00cc7308 */ /* 0x000ff00000000800 */
[----:B------:R-:W3:Y:S01]  /*1d800*/  MUFU.EX2 R203, R203 ;  /* 0x000000cb00cb7308 */ /* 0x000ee20000000800 */
[----:B----4-:R-:W-:Y:S01]  /*1d810*/  F2FP.SATFINITE.E4M3.F32.PACK_AB_MERGE_C R12, R226, R227, RZ ;  /* 0x000000e3e20c723e */ /* 0x010fe200048070ff */
[----:B------:R-:W-:Y:S01]  /*1d820*/  FMUL R198, R157, UR60 ;  /* 0x0000003c9dc67c20 */ /* 0x000fe20008400000 */
[----:B------:R-:W-:-:S05]  /*1d830*/  F2FP.SATFINITE.E4M3.F32.PACK_AB_MERGE_C R11, R224, R225, RZ ;  /* 0x000000e1e00b723e */ /* 0x000fca00048070ff */
[----:B------:R-:W-:Y:S01]  /*1d840*/  MUFU.EX2 R210, R210 ;  /* 0x000000d200d27308 */ /* 0x000fe20000000800 */
[----:B------:R-:W-:Y:S02]  /*1d850*/  FSEL R194, R194, -INF , !P6 ;  /* 0xff800000c2c27808 */ /* 0x000fe40007000000 */
[----:B------:R-:W-:-:S05]  /*1d860*/  LOP3.LUT P6, RZ, R7, 0x200, RZ, 0xc0, !PT ;  /* 0x0000020007ff7812 */ /* 0x000fca00078cc0ff */
[----:B------:R-:W4:Y:S08]  /*1d870*/  MUFU.EX2 R209, R209 ;  /* 0x000000d100d17308 */ /* 0x000f300000000800 */
[----:B------:R-:W-:Y:S08]  /*1d880*/  MUFU.EX2 R208, R208 ;  /* 0x000000d000d07308 */ /* 0x000ff00000000800 */
[----:B------:R-:W4:Y:S08]  /*1d890*/  MUFU.EX2 R207, R207 ;  /* 0x000000cf00cf7308 */ /* 0x000f300000000800 */
[----:B------:R-:W-:Y:S08]  /*1d8a0*/  MUFU.EX2 R206, R206 ;  /* 0x000000ce00ce7308 */ /* 0x000ff00000000800 */
[----:B------:R-:W4:Y:S08]  /*1d8b0*/  MUFU.EX2 R202, R202 ;  /* 0x000000ca00ca7308 */ /* 0x000f300000000800 */
[----:B------:R-:W-:Y:S08]  /*1d8c0*/  MUFU.EX2 R201, R201 ;  /* 0x000000c900c97308 */ /* 0x000ff00000000800 */
[----:B------:R-:W4:Y:S01]  /*1d8d0*/  MUFU.EX2 R200, R200 ;  /* 0x000000c800c87308 */ /* 0x000f220000000800 */
[----:B------:R-:W-:Y:S01]  /*1d8e0*/  STL [R1+0x14bc], R230 ;  /* 0x0014bce601007387 */ /* 0x000fe20000100800 */
[----:B------:R-:W-:Y:S01]  /*1d8f0*/  F2FP.SATFINITE.E4M3.F32.PACK_AB_MERGE_C R12, R213, R214, R12 ;  /* 0x000000d6d50c723e */ /* 0x000fe2000480700c */
[----:B------:R-:W-:Y:S01]  /*1d900*/  FMUL R190, R159, UR60 ;  /* 0x0000003c9fbe7c20 */ /* 0x000fe20008400000 */
[----:B0-----:R-:W-:Y:S01]  /*1d910*/  F2FP.SATFINITE.E4M3.F32.PACK_AB_MERGE_C R11, R211, R212, R11 ;  /* 0x000000d4d30b723e */ /* 0x001fe2000480700b */
[----:B------:R-:W-:Y:S01]  /*1d920*/  STL [R1+0x14b8], R231 ;  /* 0x0014b8e701007387 */ /* 0x000fe20000100800 */
[----:B------:R-:W-:-:S02]  /*1d930*/  FSEL R198, R198, -INF , !P6 ;  /* 0xff800000c6c67808 */ /* 0x000fc40007000000 */
[----:B------:R-:W-:Y:S01]  /*1d940*/  LOP3.LUT P6, RZ, R7, 0x100, RZ, 0xc0, !PT ;  /* 0x0000010007ff7812 */ /* 0x000fe200078cc0ff */
[----:B------:R-:W-:Y:S01]  /*1d950*/  STL [R1+0x14c4], R228 ;  /* 0x0014c4e401007387 */ /* 0x000fe20000100800 */
[----:B------:R-:W-:Y:S02]  /*1d960*/  SEL R22, R12, R11, !P1 ;  /* 0x0000000b0c167207 */ /* 0x000fe40004800000 */
[----:B------:R-:W-:Y:S01]  /*1d970*/  SEL R16, R11, R12, !P1 ;  /* 0x0000000c0b107207 */ /* 0x000fe20004800000 */
[----:B------:R-:W-:Y:S01]  /*1d980*/  STL [R1+0x14c0], R229 ;  /* 0x0014c0e501007387 */ /* 0x000fe20000100800 */
[----:B-1----:R-:W-:Y:S01]  /*1d990*/  F2FP.SATFINITE.E4M3.F32.PACK_AB_MERGE_C R13, R220, R221, RZ ;  /* 0x000000dddc0d723e */ /* 0x002fe200048070ff */
[----:B------:R-:W-:Y:S01]  /*1d9a0*/  FMUL R197, R160, UR60 ;  /* 0x0000003ca0c57c20 */ /* 0x000fe20008400000 */
[----:B--2---:R-:W-:Y:S01]  /*1d9b0*/  F2FP.SATFINITE.E4M3.F32.PACK_AB_MERGE_C R12, R205, R219, RZ ;  /* 0x000000dbcd0c723e */ /* 0x004fe200048070ff */
[----:B------:R0:W-:Y:S01]  /*1d9c0*/  STS.U8 [R4+UR5+0x20c00], R15 ;  /* 0x020c000f04007988 */ /* 0x0001e20008000005 */
[----:B---3--:R-:W-:-:S03]  /*1d9d0*/  F2FP.SATFINITE.E4M3.F32.PACK_AB_MERGE_C R11, R203, R204, RZ ;  /* 0x000000cccb0b723e */ /* 0x008fc600048070ff */
[----:B------:R-:W-:Y:S01]  /*1d9e0*/  STL [R1+0x14cc], R217 ;  /* 0x0014ccd901007387 */ /* 0x000fe20000100800 */
[----:B------:R-:W-:-:S03]  /*1d9f0*/  FSEL R190, R190, -INF , !P6 ;  /* 0xff800000bebe7808 */ /* 0x000fc60007000000 */
[----:B------:R-:W-:Y:S01]  /*1da00*/  STL [R1+0x14c8], R218 ;  /* 0x0014c8da01007387 */ /* 0x000fe20000100800 */
[----:B0-----:R-:W-:-:S03]  /*1da10*/  F2FP.SATFINITE.E4M3.F32.PACK_AB_MERGE_C R15, R222, R223, RZ ;  /* 0x000000dfde0f723e */ /* 0x001fc600048070ff */
[----:B------:R-:W-:Y:S01]  /*1da20*/  STL [R1+0x14d4], R215 ;  /* 0x0014d4d701007387 */ /* 0x000fe20000100800 */
[----:B------:R-:W-:Y:S01]  /*1da30*/  LOP3.LUT P6, RZ, R7, 0x80, RZ, 0xc0, !PT ;  /* 0x0000008007ff7812 */ /* 0x000fe200078cc0ff */
[----:B------:R-:W-:Y:S02]  /*1da40*/  FMUL R193, R152, UR60 ;  /* 0x0000003c98c17c20 */ /* 0x000fe40008400000 */
[----:B------:R-:W-:Y:S01]  /*1da50*/  STL [R1+0x14d0], R216 ;  /* 0x0014d0d801007387 */ /* 0x000fe20000100800 */
[----:B----4-:R-:W-:Y:S02]  /*1da60*/  F2FP.SATFINITE.E4M3.F32.PACK_AB_MERGE_C R15, R209, R210, R15 ;  /* 0x000000d2d10f723e */ /* 0x010fe4000480700f */
[----:B------:R-:W-:Y:S01]  /*1da70*/  F2FP.SATFINITE.E4M3.F32.PACK_AB_MERGE_C R13, R207, R208, R13 ;  /* 0x000000d0cf0d723e */ /* 0x000fe2000480700d */
[----:B------:R-:W-:Y:S01]  /*1da80*/  STL [R1+0x14dc], R226 ;  /* 0x0014dce201007387 */ /* 0x000fe20000100800 */
[----:B------:R-:W-:Y:S02]  /*1da90*/  F2FP.SATFINITE.E4M3.F32.PACK_AB_MERGE_C R12, R202, R206, R12 ;  /* 0x000000ceca0c723e */ /* 0x000fe4000480700c */
[----:B------:R-:W-:Y:S01]  /*1daa0*/  F2FP.SATFINITE.E4M3.F32.PACK_AB_MERGE_C R11, R200, R201, R11 ;  /* 0x000000c9c80b723e */ /* 0x000fe2000480700b */
[----:B------:R-:W-:Y:S01]  /*1dab0*/  STL [R1+0x14d8], R227 ;  /* 0x0014d8e301007387 */ /* 0x000fe20000100800 */
[----:B------:R-:W-:Y:S01]  /*1dac0*/  FSEL R197, R197, -INF , !P6 ;  /* 0xff800000c5c57808 */ /* 0x000fe20007000000 */
[----:B------:R-:W-:-:S02]  /*1dad0*/  FMUL R188, R162, UR60 ;  /* 0x0000003ca2bc7c20 */ /* 0x000fc40008400000 */
[----:B------:R-:W-:Y:S01]  /*1dae0*/  STL [R1+0x14e4], R224 ;  /* 0x0014e4e001007387 */ /* 0x000fe20000100800 */
[----:B------:R-:W-:Y:S01]  /*1daf0*/  LOP3.LUT P6, RZ, R7, 0x40, RZ, 0xc0, !PT ;  /* 0x0000004007ff7812 */ /* 0x000fe200078cc0ff */
[----:B------:R-:W-:Y:S02]  /*1db00*/  IMAD.MOV.U32 R20, RZ, RZ, 0x5410 ;  /* 0x00005410ff147424 */ /* 0x000fe400078e00ff */
[----:B------:R-:W-:Y:S01]  /*1db10*/  STL [R1+0x14e0], R225 ;  /* 0x0014e0e101007387 */ /* 0x000fe20000100800 */
[----:B------:R-:W-:Y:S01]  /*1db20*/  SEL R234, R15, R13, !P1 ;  /* 0x0000000d0fea7207 */ /* 0x000fe20004800000 */
[----:B------:R-:W-:Y:S01]  /*1db30*/  IMAD.MOV.U32 R21, RZ, RZ, 0x7632 ;  /* 0x00007632ff157424 */ /* 0x000fe200078e00ff */
[----:B------:R-:W-:Y:S01]  /*1db40*/  SEL R235, R13, R15, !P1 ;  /* 0x0000000f0deb7207 */ /* 0x000fe20004800000 */
[----:B------:R-:W-:Y:S01]  /*1db50*/  STL [R1+0x14ec], R213 ;  /* 0x0014ecd501007387 */ /* 0x000fe20000100800 */
[----:B------:R-:W-:Y:S01]  /*1db60*/  SEL R233, R12, R11, !P1 ;  /* 0x0000000b0ce97207 */ /* 0x000fe20004800000 */
[----:B------:R-:W-:Y:S01]  /*1db70*/  FMUL R184, R155, UR60 ;  /* 0x0000003c9bb87c20 */ /* 0x000fe20008400000 */
[----:B------:R-:W-:Y:S01]  /*1db80*/  SEL R232, R11, R12, !P1 ;  /* 0x0000000c0be87207 */ /* 0x000fe20004800000 */
[----:B------:R-:W-:Y:S01]  /*1db90*/  STL [R1+0x14e8], R214 ;  /* 0x0014e8d601007387 */ /* 0x000fe20000100800 */
[----:B------:R-:W-:-:S02]  /*1dba0*/  FSEL R193, R193, -INF , !P0 ;  /* 0xff800000c1c17808 */ /* 0x000fc40004000000 */
[----:B------:R-:W-:Y:S01]  /*1dbb0*/  LOP3.LUT P1, RZ, R56, 0x2, RZ, 0xc0, !PT ;  /* 0x0000000238ff7812 */ /* 0x000fe2000782c0ff */
[----:B------:R-:W-:Y:S01]  /*1dbc0*/  STL [R1+0x14f4], R211 ;  /* 0x0014f4d301007387 */ /* 0x000fe20000100800 */
[----:B------:R-:W-:Y:S01]  /*1dbd0*/  LOP3.LUT P0, RZ, R0, 0x800000, RZ, 0xc0, !PT ;  /* 0x0080000000ff7812 */ /* 0x000fe2000780c0ff */
[----:B------:R-:W-:Y:S01]  /*1dbe0*/  FMUL R196, R161, UR60 ;  /* 0x0000003ca1c47c20 */ /* 0x000fe20008400000 */
[----:B------:R-:W-:Y:S01]  /*1dbf0*/  FSEL R188, R188, -INF , !P6 ;  /* 0xff800000bcbc7808 */ /* 0x000fe20007000000 */
[----:B------:R-:W-:Y:S01]  /*1dc00*/  STL [R1+0x14f0], R212 ;  /* 0x0014f0d401007387 */ /* 0x000fe20000100800 */
[----:B------:R-:W-:Y:S01]  /*1dc10*/  LOP3.LUT P6, RZ, R7, 0x20, RZ, 0xc0, !PT ;  /* 0x0000002007ff7812 */ /* 0x000fe200078cc0ff */
[----:B------:R-:W-:Y:S02]  /*1dc20*/  FMUL R192, R165, UR60 ;  /* 0x0000003ca5c07c20 */ /* 0x000fe40008400000 */
[----:B------:R-:W-:Y:S01]  /*1dc30*/  STL [R1+0x14fc], R222 ;  /* 0x0014fcde01007387 */ /* 0x000fe20000100800 */
[----:B------:R-:W-:Y:S01]  /*1dc40*/  SEL R20, R20, 0x1054, !P1 ;  /* 0x0000105414147807 */ /* 0x000fe20004800000 */
[----:B------:R-:W-:Y:S01]  /*1dc50*/  FMUL R185, R154, UR60 ;  /* 0x0000003c9ab97c20 */ /* 0x000fe20008400000 */
[----:B------:R-:W-:Y:S01]  /*1dc60*/  SEL R21, R21, 0x3276, !P1 ;  /* 0x0000327615157807 */ /* 0x000fe20004800000 */
[----:B------:R-:W-:Y:S01]  /*1dc70*/  STL [R1+0x14f8], R223 ;  /* 0x0014f8df01007387 */ /* 0x000fe20000100800 */
[----:B------:R-:W-:Y:S01]  /*1dc80*/  FSEL R184, R184, -INF , !P0 ;  /* 0xff800000b8b87808 */ /* 0x000fe20004000000 */
[----:B------:R-:W-:Y:S01]  /*1dc90*/  FMUL R165, R171, UR60 ;  /* 0x0000003caba57c20 */ /* 0x000fe20008400000 */
[C---:B------:R-:W-:Y:S01]  /*1dca0*/  LOP3.LUT P1, RZ, R0.reuse, 0x1000000, RZ, 0xc0, !PT ;  /* 0x0100000000ff7812 */ /* 0x040fe2000782c0ff */
[----:B------:R-:W-:Y:S01]  /*1dcb0*/  STL [R1+0x1504], R209 ;  /* 0x001504d101007387 */ /* 0x000fe20000100800 */
[----:B------:R-:W-:Y:S01]  /*1dcc0*/  LOP3.LUT P0, RZ, R0, 0x1, RZ, 0xc0, !PT ;  /* 0x0000000100ff7812 */ /* 0x000fe2000780c0ff */
[----:B------:R-:W-:-:S02]  /*1dcd0*/  FMUL R187, R163, UR60 ;  /* 0x0000003ca3bb7c20 */ /* 0x000fc40008400000 */
[----:B------:R-:W-:Y:S01]  /*1dce0*/  STL [R1+0x1500], R210 ;  /* 0x001500d201007387 */ /* 0x000fe20000100800 */
[----:B------:R-:W-:Y:S01]  /*1dcf0*/  FSEL R196, R196, -INF , !P6 ;  /* 0xff800000c4c47808 */ /* 0x000fe20007000000 */
[----:B------:R-:W-:Y:S02]  /*1dd00*/  FMUL R189, R168, UR60 ;  /* 0x0000003ca8bd7c20 */ /* 0x000fe40008400000 */
[----:B------:R-:W-:Y:S01]  /*1dd10*/  STL [R1+0x150c], R220 ;  /* 0x00150cdc01007387 */ /* 0x000fe20000100800 */
[----:B------:R-:W-:Y:S01]  /*1dd20*/  LOP3.LUT P6, RZ, R7, 0x10, RZ, 0xc0, !PT ;  /* 0x0000001007ff7812 */ /* 0x000fe200078cc0ff */
[----:B------:R-:W-:Y:S02]  /*1dd30*/  FMUL R168, R169, UR60 ;  /* 0x0000003ca9a87c20 */ /* 0x000fe40008400000 */
[----:B------:R-:W-:Y:S01]  /*1dd40*/  STL [R1+0x1508], R221 ;  /* 0x001508dd01007387 */ /* 0x000fe20000100800 */
[----:B------:R-:W-:Y:S01]  /*1dd50*/  FSEL R185, R185, -INF , !P1 ;  /* 0xff800000b9b97808 */ /* 0x000fe20004800000 */
[----:B------:R-:W-:Y:S01]  /*1dd60*/  FMUL R191, R153, UR60 ;  /* 0x0000003c99bf7c20 */ /* 0x000fe20008400000 */
[----:B------:R-:W-:Y:S01]  /*1dd70*/  FSEL R165, R165, -INF , !P0 ;  /* 0xff800000a5a57808 */ /* 0x000fe20004000000 */
[----:B------:R-:W-:Y:S01]  /*1dd80*/  STL [R1+0x1514], R205 ;  /* 0x001514cd01007387 */ /* 0x000fe20000100800 */
[----:B------:R-:W-:-:S02]  /*1dd90*/  LOP3.LUT P1, RZ, R0, 0x4, RZ, 0xc0, !PT ;  /* 0x0000000400ff7812 */ /* 0x000fc4000782c0ff */
[C---:B------:R-:W-:Y:S01]  /*1dda0*/  LOP3.LUT P0, RZ, R0.reuse, 0x8000000, RZ, 0xc0, !PT ;  /* 0x0800000000ff7812 */ /* 0x040fe2000780c0ff */
[----:B------:R-:W-:Y:S01]  /*1ddb0*/  STL [R1+0x1510], R219 ;  /* 0x001510db01007387 */ /* 0x000fe20000100800 */
[----:B------:R-:W-:Y:S01]  /*1ddc0*/  LOP3.LUT P2, RZ, R0, 0x2000000, RZ, 0xc0, !PT ;  /* 0x0200000000ff7812 */ /* 0x000fe2000784c0ff */
[----:B------:R-:W-:Y:S02]  /*1ddd0*/  FMUL R195, R164, UR60 ;  /* 0x0000003ca4c37c20 */ /* 0x000fe40008400000 */
[----:B------:R-:W-:Y:S01]  /*1dde0*/  STL [R1+0x151c], R203 ;  /* 0x00151ccb01007387 */ /* 0x000fe20000100800 */
[----:B------:R-:W-:Y:S01]  /*1ddf0*/  FSEL R187, R187, -INF , !P6 ;  /* 0xff800000bbbb7808 */ /* 0x000fe20007000000 */
[----:B------:R-:W-:Y:S02]  /*1de00*/  FMUL R164, R174, UR60 ;  /* 0x0000003caea47c20 */ /* 0x000fe40008400000 */
[----:B------:R-:W-:Y:S01]  /*1de10*/  STL [R1+0x1518], R204 ;  /* 0x001518cc01007387 */ /* 0x000fe20000100800 */
[----:B------:R-:W-:Y:S01]  /*1de20*/  LOP3.LUT P6, RZ, R7, 0x8, RZ, 0xc0, !PT ;  /* 0x0000000807ff7812 */ /* 0x000fe200078cc0ff */
[----:B------:R-:W-:-:S02]  /*1de30*/  FMUL R186, R166, UR60 ;  /* 0x0000003ca6ba7c20 */ /* 0x000fc40008400000 */
[----:B------:R-:W-:Y:S01]  /*1de40*/  STL [R1+0x1524], R207 ;  /* 0x001524cf01007387 */ /* 0x000fe20000100800 */
[----:B------:R-:W-:Y:S01]  /*1de50*/  FSEL R168, R168, -INF , !P1 ;  /* 0xff800000a8a87808 */ /* 0x000fe20004800000 */
[----:B------:R-:W-:Y:S01]  /*1de60*/  FMUL R166, R170, UR60 ;  /* 0x0000003caaa67c20 */ /* 0x000fe20008400000 */
[----:B------:R-:W-:Y:S01]  /*1de70*/  ISETP.GT.U32.AND.EX P0, PT, R151, RZ, PT, P0 ;  /* 0x000000ff9700720c */ /* 0x000fe20003f04100 */
[----:B------:R-:W-:Y:S01]  /*1de80*/  STL [R1+0x1520], R208 ;  /* 0x001520d001007387 */ /* 0x000fe20000100800 */
[----:B------:R-:W-:Y:S01]  /*1de90*/  FSEL R191, R191, -INF , !P2 ;  /* 0xff800000bfbf7808 */ /* 0x000fe20005000000 */
[----:B------:R-:W-:Y:S02]  /*1dea0*/  FMUL R167, R167, UR60 ;  /* 0x0000003ca7a77c20 */ /* 0x000fe40008400000 */
[----:B------:R-:W-:Y:S01]  /*1deb0*/  STL [R1+0x152c], R202 ;  /* 0x00152cca01007387 */ /* 0x000fe20000100800 */
[----:B------:R-:W-:-:S03]  /*1dec0*/  LOP3.LUT P2, RZ, R0, 0x2, RZ, 0xc0, !PT ;  /* 0x0000000200ff7812 */ /* 0x000fc6000784c0ff */
[----:B------:R-:W-:Y:S01]  /*1ded0*/  STL [R1+0x1528], R206 ;  /* 0x001528ce01007387 */ /* 0x000fe20000100800 */
[----:B------:R-:W-:Y:S02]  /*1dee0*/  LOP3.LUT P4, RZ, R0, 0x10, RZ, 0xc0, !PT ;  /* 0x0000001000ff7812 */ /* 0x000fe4000788c0ff */
[----:B------:R-:W-:Y:S01]  /*1def0*/  FSEL R195, R195, -INF , !P6 ;  /* 0xff800000c3c37808 */ /* 0x000fe20007000000 */
[----:B------:R-:W-:Y:S01]  /*1df00*/  STL [R1+0x1534], R200 ;  /* 0x001534c801007387 */ /* 0x000fe20000100800 */
[----:B------:R-:W-:Y:S02]  /*1df10*/  LOP3.LUT P6, RZ, R7, 0x4, RZ, 0xc0, !PT ;  /* 0x0000000407ff7812 */ /* 0x000fe400078cc0ff */
[----:B------:R-:W-:Y:S01]  /*1df20*/  FSEL R164, R164, -INF , !P0 ;  /* 0xff800000a4a47808 */ /* 0x000fe20004000000 */
[----:B------:R-:W-:Y:S01]  /*1df30*/  STL [R1+0x1530], R201 ;  /* 0x001530c901007387 */ /* 0x000fe20000100800 */
[----:B------:R-:W-:-:S03]  /*1df40*/  LOP3.LUT P0, RZ, R0, 0x20, RZ, 0xc0, !PT ;  /* 0x0000002000ff7812 */ /* 0x000fc6000780c0ff */
[----:B------:R-:W-:Y:S01]  /*1df50*/  STL [R1+0x19e0], R56 ;  /* 0x0019e03801007387 */ /* 0x000fe20000100800 */
[----:B------:R-:W-:Y:S02]  /*1df60*/  FSEL R166, R166, -INF , !P2 ;  /* 0xff800000a6a67808 */ /* 0x000fe40005000000 */
[C---:B------:R-:W-:Y:S01]  /*1df70*/  LOP3.LUT P1, RZ, R0.reuse, 0x10000000, RZ, 0xc0, !PT ;  /* 0x1000000000ff7812 */ /* 0x040fe2000782c0ff */
[----:B------:R-:W-:Y:S01]  /*1df80*/  STL [R1+0x19e4], R168 ;  /* 0x0019e4a801007387 */ /* 0x000fe20000100800 */
[----:B------:R-:W-:Y:S01]  /*1df90*/  FSEL R167, R167, -INF , !P4 ;  /* 0xff800000a7a77808 */ /* 0x000fe20006000000 */
[----:B------:R-:W-:Y:S01]  /*1dfa0*/  FMUL R163, R175, UR60 ;  /* 0x0000003cafa37c20 */ /* 0x000fe20008400000 */
[----:B------:R-:W-:Y:S01]  /*1dfb0*/  LOP3.LUT P2, RZ, R0, 0x20000000, RZ, 0xc0, !PT ;  /* 0x2000000000ff7812 */ /* 0x000fe2000784c0ff */
[----:B------:R-:W-:Y:S01]  /*1dfc0*/  STL [R1+0x1538], R0 ;  /* 0x0015380001007387 */ /* 0x000fe20000100800 */
[----:B------:R-:W-:Y:S01]  /*1dfd0*/  FSEL R186, R186, -INF , !P6 ;  /* 0xff800000baba7808 */ /* 0x000fe20007000000 */
[----:B------:R-:W-:Y:S01]  /*1dfe0*/  FMUL R162, R178, UR60 ;  /* 0x0000003cb2a27c20 */ /* 0x000fe20008400000 */
[----:B------:R-:W-:Y:S01]  /*1dff0*/  LOP3.LUT P4, RZ, R0, 0x80000000, RZ, 0xc0, !PT ;  /* 0x8000000000ff7812 */ /* 0x000fe2000788c0ff */
[----:B------:R-:W-:Y:S01]  /*1e000*/  STL [R1+0x19ec], R185 ;  /* 0x0019ecb901007387 */ /* 0x000fe20000100800 */
[----:B------:R-:W-:Y:S01]  /*1e010*/  LOP3.LUT P6, RZ, R7, 0x2, RZ, 0xc0, !PT ;  /* 0x0000000207ff7812 */ /* 0x000fe200078cc0ff */
[----:B------:R-:W-:Y:S01]  /*1e020*/  FMUL R161, R179, UR60 ;  /* 0x0000003cb3a17c20 */ /* 0x000fe20008400000 */
[----:B------:R-:W-:Y:S01]  /*1e030*/  ISETP.GT.U32.AND.EX P0, PT, R57, RZ, PT, P0 ;  /* 0x000000ff3900720c */ /* 0x000fe20003f04100 */
[----:B------:R-:W-:Y:S01]  /*1e040*/  STL [R1+0x19e8], R184 ;  /* 0x0019e8b801007387 */ /* 0x000fe20000100800 */
[----:B------:R-:W-:Y:S01]  /*1e050*/  ISETP.GT.U32.AND.EX P1, PT, R10, RZ, PT, P1 ;  /* 0x000000ff0a00720c */ /* 0x000fe20003f24110 */
[----:B------:R-:W-:-:S02]  /*1e060*/  FMUL R160, R182, UR60 ;  /* 0x0000003cb6a07c20 */ /* 0x000fc40008400000 */
[----:B------:R-:W-:Y:S01]  /*1e070*/  STL [R1+0x19f0], R194 ;  /* 0x0019f0c201007387 */ /* 0x000fe20000100800 */
[----:B------:R-:W-:Y:S01]  /*1e080*/  ISETP.GT.U32.AND.EX P2, PT, R8, RZ, PT, P2 ;  /* 0x000000ff0800720c */ /* 0x000fe20003f44120 */
[----:B------:R-:W-:Y:S02]  /*1e090*/  FMUL R23, R183, UR60 ;  /* 0x0000003cb7177c20 */ /* 0x000fe40008400000 */
[----:B------:R-:W-:Y:S01]  /*1e0a0*/  STL [R1+0x19f4], R190 ;  /* 0x0019f4be01007387 */ /* 0x000fe20000100800 */
[----:B------:R-:W-:-:S03]  /*1e0b0*/  ISETP.GT.U32.AND.EX P4, PT, R6, RZ, PT, P4 ;  /* 0x000000ff0600720c */ /* 0x000fc60003f84140 */
[----:B------:R-:W-:Y:S01]  /*1e0c0*/  STL [R1+0x19f8], R188 ;  /* 0x0019f8bc01007387 */ /* 0x000fe20000100800 */
[----:B------:R-:W-:Y:S02]  /*1e0d0*/  FSEL R163, R163, -INF , !P0 ;  /* 0xff800000a3a37808 */ /* 0x000fe40004000000 */
[----:B------:R-:W-:Y:S01]  /*1e0e0*/  ISETP.GT.U32.AND.EX P6, PT, R5, RZ, PT, P6 ;  /* 0x000000ff0500720c */ /* 0x000fe20003fc4160 */
[----:B------:R-:W-:Y:S01]  /*1e0f0*/  STL [R1+0x19fc], R187 ;  /* 0x0019fcbb01007387 */ /* 0x000fe20000100800 */
[----:B------:R-:W-:-:S03]  /*1e100*/  FSEL R162, R162, -INF , !P1 ;  /* 0xff800000a2a27808 */ /* 0x000fc60004800000 */
[----:B------:R-:W-:Y:S01]  /*1e110*/  STL [R1+0x1a00], R186 ;  /* 0x001a00ba01007387 */ /* 0x000fe20000100800 */
[----:B------:R-:W-:-:S03]  /*1e120*/  FSEL R161, R161, -INF , !P2 ;  /* 0xff800000a1a17808 */ /* 0x000fc60005000000 */
[----:B------:R-:W-:Y:S01]  /*1e130*/  STL [R1+0x1a04], R167 ;  /* 0x001a04a701007387 */ /* 0x000fe20000100800 */
[----:B------:R-:W-:-:S03]  /*1e140*/  FSEL R160, R160, -INF , !P4 ;  /* 0xff800000a0a07808 */ /* 0x000fc60006000000 */
[----:B------:R-:W-:Y:S01]  /*1e150*/  STL [R1+0x1a08], R166 ;  /* 0x001a08a601007387 */ /* 0x000fe20000100800 */
[----:B------:R-:W-:-:S03]  /*1e160*/  FSEL R23, R23, -INF , !P6 ;  /* 0xff80000017177808 */ /* 0x000fc60007000000 */
[----:B------:R-:W-:Y:S04]  /*1e170*/  STL [R1+0x1a0c], R165 ;  /* 0x001a0ca501007387 */ /* 0x000fe80000100800 */
        /* <DEDUP_REMOVED lines=9> */
[----:B------:R-:W2:Y:S04]  /*1e210*/  LDL.LU R141, [R1+0x408] ;  /* 0x00040800018d7983 */ /* 0x000ea80000300800 */
[----:B------:R-:W3:Y:S04]  /*1e220*/  LDL.LU R140, [R1+0x40c] ;  /* 0x00040c00018c7983 */ /* 0x000ee80000300800 */
[----:B------:R-:W4:Y:S04]  /*1e230*/  LDL.LU R139, [R1+0x418] ;  /* 0x00041800018b7983 */ /* 0x000f280000300800 */
[----:B------:R-:W4:Y:S04]  /*1e240*/  LDL.LU R138, [R1+0x41c] ;  /* 0x00041c00018a7983 */ /* 0x000f280000300800 */
[----:B------:R-:W4:Y:S04]  /*1e250*/  LDL.LU R137, [R1+0x428] ;  /* 0x0004280001897983 */ /* 0x000f280000300800 */
[----:B------:R-:W4:Y:S04]  /*1e260*/  LDL.LU R136, [R1+0x42c] ;  /* 0x00042c0001887983 */ /* 0x000f280000300800 */
[----:B------:R-:W4:Y:S04]  /*1e270*/  LDL.LU R135, [R1+0x438] ;  /* 0x0004380001877983 */ /* 0x000f280000300800 */
[----:B------:R-:W4:Y:S04]  /*1e280*/  LDL.LU R134, [R1+0x43c] ;  /* 0x00043c0001867983 */ /* 0x000f280000300800 */
[----:B------:R-:W4:Y:S04]  /*1e290*/  LDL.LU R133, [R1+0x448] ;  /* 0x0004480001857983 */ /* 0x000f280000300800 */
[----:B------:R-:W4:Y:S04]  /*1e2a0*/  LDL.LU R132, [R1+0x44c] ;  /* 0x00044c0001847983 */ /* 0x000f280000300800 */
[----:B------:R0:W-:Y:S04]  /*1e2b0*/  STS.U8 [R4+UR5+0x20e00], R130 ;  /* 0x020e008204007988 */ /* 0x0001e80008000005 */
[----:B------:R-:W4:Y:S04]  /*1e2c0*/  LDL.LU R131, [R1+0x458] ;  /* 0x0004580001837983 */ /* 0x000f280000300800 */
[----:B------:R1:W-:Y:S04]  /*1e2d0*/  STS.U8 [R4+UR5+0x21000], R129 ;  /* 0x0210008104007988 */ /* 0x0003e80008000005 */
[----:B0-----:R-:W4:Y:S04]  /*1e2e0*/  LDL.LU R130, [R1+0x45c] ;  /* 0x00045c0001827983 */ /* 0x001f280000300800 */
[----:B------:R0:W-:Y:S04]  /*1e2f0*/  STS.U8 [R4+UR5+0x21200], R128 ;  /* 0x0212008004007988 */ /* 0x0001e80008000005 */
[----:B-1----:R-:W4:Y:S04]  /*1e300*/  LDL.LU R129, [R1+0x468] ;  /* 0x0004680001817983 */ /* 0x002f280000300800 */
        /* <DEDUP_REMOVED lines=61> */
[----:B0-----:R-:W4:Y:S01]  /*1e6e0*/  LDL.LU R98, [R1+0x55c] ;  /* 0x00055c0001627983 */ /* 0x001f220000300800 */
[----:B------:R-:W-:-:S03]  /*1e6f0*/  LOP3.LUT P3, RZ, R0, 0x8, RZ, 0xc0, !PT ;  /* 0x0000000800ff7812 */ /* 0x000fc6000786c0ff */
        /* <DEDUP_REMOVED lines=8> */
[----:B------:R-:W-:-:S03]  /*1e780*/  FSEL R189, R189, -INF , !P3 ;  /* 0xff800000bdbd7808 */ /* 0x000fc60005800000 */
[----:B------:R0:W-:Y:S04]  /*1e790*/  STS.U8 [R4+UR5+0x25a00], R92 ;  /* 0x025a005c04007988 */ /* 0x0001e80008000005 */
[----:B-1----:R-:W4:Y:S01]  /*1e7a0*/  LDL.LU R93, [R1+0x588] ;  /* 0x00058800015d7983 */ /* 0x002f220000300800 */
[----:B------:R-:W-:-:S03]  /*1e7b0*/  LOP3.LUT P5, RZ, R0, 0x2000, RZ, 0xc0, !PT ;  /* 0x0000200000ff7812 */ /* 0x000fc600078ac0ff */
[----:B------:R1:W-:Y:S01]  /*1e7c0*/  STS.U8 [R4+UR5+0x25c00], R91 ;  /* 0x025c005b04007988 */ /* 0x0003e20008000005 */
[----:B------:R-:W-:-:S03]  /*1e7d0*/  LOP3.LUT P3, RZ, R0, 0x40000000, RZ, 0xc0, !PT ;  /* 0x4000000000ff7812 */ /* 0x000fc6000786c0ff */
[----:B0-----:R-:W4:Y:S01]  /*1e7e0*/  LDL.LU R92, [R1+0x58c] ;  /* 0x00058c00015c7983 */ /* 0x001f220000300800 */
[----:B------:R-:W-:-:S03]  /*1e7f0*/  LOP3.LUT P0, RZ, R0, 0x400, RZ, 0xc0, !PT ;  /* 0x0000040000ff7812 */ /* 0x000fc6000780c0ff */
[----:B------:R0:W-:Y:S01]  /*1e800*/  STS.U8 [R4+UR5+0x25e00], R90 ;  /* 0x025e005a04007988 */ /* 0x0001e20008000005 */
[----:B------:R-:W-:-:S03]  /*1e810*/  LOP3.LUT P1, RZ, R0, 0x200, RZ, 0xc0, !PT ;  /* 0x0000020000ff7812 */ /* 0x000fc6000782c0ff */
[----:B-1----:R-:W4:Y:S01]  /*1e820*/  LDL.LU R91, [R1+0x598] ;  /* 0x00059800015b7983 */ /* 0x002f220000300800 */
[C---:B------:R-:W-:Y:S02]  /*1e830*/  LOP3.LUT P2, RZ, R0.reuse, 0x80, RZ, 0xc0, !PT ;  /* 0x0000008000ff7812 */ /* 0x040fe4000784c0ff */
[----:B------:R-:W-:Y:S01]  /*1e840*/  LOP3.LUT P4, RZ, R0, 0x40, RZ, 0xc0, !PT ;  /* 0x0000004000ff7812 */ /* 0x000fe2000788c0ff */
[----:B------:R1:W-:Y:S01]  /*1e850*/  STS.U8 [R4+UR5+0x26000], R89 ;  /* 0x0260005904007988 */ /* 0x0003e20008000005 */
[----:B------:R-:W-:-:S03]  /*1e860*/  LOP3.LUT R0, R4, 0x20, RZ, 0x3c, !PT ;  /* 0x0000002004007812 */ /* 0x000fc600078e3cff */
[----:B0-----:R-:W4:Y:S04]  /*1e870*/  LDL.LU R90, [R1+0x59c] ;  /* 0x00059c00015a7983 */ /* 0x001f280000300800 */
[----:B------:R0:W-:Y:S04]  /*1e880*/  STS.U8 [R4+UR5+0x26200], R88 ;  /* 0x0262005804007988 */ /* 0x0001e80008000005 */
[----:B-1----:R-:W4:Y:S04]  /*1e890*/  LDL.LU R89, [R1+0x5a8] ;  /* 0x0005a80001597983 */ /* 0x002f280000300800 */
[----:B------:R1:W-:Y:S04]  /*1e8a0*/  STS.U8 [R4+UR5+0x26400], R87 ;  /* 0x0264005704007988 */ /* 0x0003e80008000005 */
[----:B0-----:R-:W4:Y:S04]  /*1e8b0*/  LDL.LU R88, [R1+0x5ac] ;  /* 0x0005ac0001587983 */ /* 0x001f280000300800 */
[----:B------:R0:W-:Y:S04]  /*1e8c0*/  STS.U8 [R4+UR5+0x26600], R86 ;  /* 0x0266005604007988 */ /* 0x0001e80008000005 */
[----:B-1----:R-:W4:Y:S01]  /*1e8d0*/  LDL.LU R87, [R1+0x5b8] ;  /* 0x0005b80001577983 */ /* 0x002f220000300800 */
[----:B------:R-:W-:-:S03]  /*1e8e0*/  FSEL R192, R192, -INF , !P5 ;  /* 0xff800000c0c07808 */ /* 0x000fc60006800000 */
[----:B------:R1:W-:Y:S04]  /*1e8f0*/  STS.U8 [R4+UR5+0x26800], R85 ;  /* 0x0268005504007988 */ /* 0x0003e80008000005 */
[----:B0-----:R-:W4:Y:S01]  /*1e900*/  LDL.LU R86, [R1+0x5bc] ;  /* 0x0005bc0001567983 */ /* 0x001f220000300800 */
[----:B------:R-:W-:-:S03]  /*1e910*/  LOP3.LUT P5, RZ, R7, 0x1, RZ, 0xc0, !PT ;  /* 0x0000000107ff7812 */ /* 0x000fc600078ac0ff */
[----:B------:R0:W-:Y:S04]  /*1e920*/  STS.U8 [R4+UR5+0x26a00], R84 ;  /* 0x026a005404007988 */ /* 0x0001e80008000005 */
[----:B-1----:R-:W4:Y:S01]  /*1e930*/  LDL.LU R85, [R1+0x5c8] ;  /* 0x0005c80001557983 */ /* 0x002f220000300800 */
[----:B------:R-:W-:-:S03]  /*1e940*/  FMNMX R7, R185, R184, !PT ;  /* 0x000000b8b9077209 */ /* 0x000fc60007800000 */
[----:B------:R-:W-:Y:S04]  /*1e950*/  STS.U8 [R4+UR5+0x20600], R252 ;  /* 0x020600fc04007988 */ /* 0x000fe80008000005 */
[----:B------:R1:W-:Y:S04]  /*1e960*/  STS.U8 [R4+UR5+0x26c00], R83 ;  /* 0x026c005304007988 */ /* 0x0003e80008000005 */
        /* <DEDUP_REMOVED lines=9> */
[----:B0-----:R-:W4:Y:S04]  /*1ea00*/  LDL.LU R84, [R1+0x5cc] ;  /* 0x0005cc0001547983 */ /* 0x001f280000300800 */
[----:B------:R0:W-:Y:S04]  /*1ea10*/  STS.U8 [R0+UR5+0x20100], R82 ;  /* 0x0201005200007988 */ /* 0x0001e80008000005 */
[----:B-1----:R-:W4:Y:S04]  /*1ea20*/  LDL.LU R83, [R1+0x5d8] ;  /* 0x0005d80001537983 */ /* 0x002f280000300800 */
[----:B------:R1:W-:Y:S04]  /*1ea30*/  STS.U8 [R0+UR5+0x20300], R81 ;  /* 0x0203005100007988 */ /* 0x0003e80008000005 */
[----:B0-----:R-:W4:Y:S04]  /*1ea40*/  LDL.LU R82, [R1+0x5dc] ;  /* 0x0005dc0001527983 */ /* 0x001f280000300800 */
[----:B------:R0:W-:Y:S04]  /*1ea50*/  STS.U8 [R0+UR5+0x20500], R80 ;  /* 0x0205005000007988 */ /* 0x0001e80008000005 */
[----:B-1----:R-:W4:Y:S01]  /*1ea60*/  LDL.LU R81, [R1+0x5e8] ;  /* 0x0005e80001517983 */ /* 0x002f220000300800 */
[----:B------:R-:W-:-:S03]  /*1ea70*/  FMNMX R7, R194, R7, !PT ;  /* 0x00000007c2077209 */ /* 0x000fc60007800000 */
[----:B------:R1:W-:Y:S04]  /*1ea80*/  STS.U8 [R0+UR5+0x20700], R79 ;  /* 0x0207004f00007988 */ /* 0x0003e80008000005 */
        /* <DEDUP_REMOVED lines=50> */
[----:B------:R-:W4:Y:S01]  /*1edb0*/  LDL.LU R56, [R1+0x4a0] ;  /* 0x0004a00001387983 */ /* 0x000f220000300800 */
[----:B------:R-:W-:-:S03]  /*1edc0*/  FMNMX R7, R166, R7, !PT ;  /* 0x00000007a6077209 */ /* 0x000fc60007800000 */
        /* <DEDUP_REMOVED lines=59> */
[----:B-1----:R-:W4:Y:S01]  /*1f180*/  LDL.LU R29, [R1+0x574] ;  /* 0x00057400011d7983 */ /* 0x002f220000300800 */
[----:B------:R-:W-:-:S03]  /*1f190*/  LOP3.LUT R238, R19, 0x1, RZ, 0x3c, !PT ;  /* 0x0000000113ee7812 */ /* 0x000fc600078e3cff */
[----:B------:R1:W-:Y:S04]  /*1f1a0*/  STS.U8 [R0+UR5+0x26b00], R27 ;  /* 0x026b001b00007988 */ /* 0x0003e80008000005 */
[----:B0-----:R-:W4:Y:S01]  /*1f1b0*/  LDL.LU R28, [R1+0x580] ;  /* 0x00058000011c7983 */ /* 0x001f220000300800 */
[----:B------:R-:W-:-:S03]  /*1f1c0*/  FMNMX R7, R23, R7, !PT ;  /* 0x0000000717077209 */ /* 0x000fc60007800000 */
[----:B------:R0:W-:Y:S04]  /*1f1d0*/  STS.U8 [R0+UR5+0x26d00], R26 ;  /* 0x026d001a00007988 */ /* 0x0001e80008000005 */
[----:B-1----:R-:W4:Y:S04]  /*1f1e0*/  LDL.LU R27, [R1+0x584] ;  /* 0x00058400011b7983 */ /* 0x002f280000300800 */
[----:B------:R1:W-:Y:S04]  /*1f1f0*/  STS.U8 [R0+UR5+0x26f00], R25 ;  /* 0x026f001900007988 */ /* 0x0003e80008000005 */
[----:B0-----:R-:W4:Y:S01]  /*1f200*/  LDL.LU R26, [R1+0x590] ;  /* 0x00059000011a7983 */ /* 0x001f220000300800 */
[----:B------:R-:W-:-:S03]  /*1f210*/  FADD R12, -R18, R3 ;  /* 0x00000003120c7221 */ /* 0x000fc60000000100 */
[----:B------:R0:W-:Y:S04]  /*1f220*/  STS.U8 [R0+UR5+0x27100], R24 ;  /* 0x0271001800007988 */ /* 0x0001e80008000005 */
[----:B-1----:R-:W4:Y:S01]  /*1f230*/  LDL.LU R25, [R1+0x594] ;  /* 0x0005940001197983 */ /* 0x002f220000300800 */
[----:B------:R-:W-:-:S03]  /*1f240*/  FADD R13, -R17, R2 ;  /* 0x00000002110d7221 */ /* 0x000fc60000000100 */
[----:B------:R-:W-:Y:S04]  /*1f250*/  STS.U8 [R0+UR5+0x27300], R14 ;  /* 0x0273000e00007988 */ /* 0x000fe80008000005 */
[----:B0-----:R-:W4:Y:S04]  /*1f260*/  LDL.LU R24, [R1+0x5a0] ;  /* 0x0005a00001187983 */ /* 0x001f280000300800 */
[----:B------:R0:W-:Y:S04]  /*1f270*/  SHFL.IDX PT, R11, R22, R19, 0x1f ;  /* 0x00001f13160b7589 */ /* 0x0001e800000e0000 */
[----:B------:R-:W-:Y:S04]  /*1f280*/  STS.U8 [R0+UR5+0x27500], R249 ;  /* 0x027500f900007988 */ /* 0x000fe80008000005 */
[----:B------:R-:W4:Y:S04]  /*1f290*/  LDL.LU R23, [R1+0x5a4] ;  /* 0x0005a40001177983 */ /* 0x000f280000300800 */
[----:B------:R-:W-:Y:S04]  /*1f2a0*/  STS.U8 [R0+UR5+0x27700], R247 ;  /* 0x027700f700007988 */ /* 0x000fe80008000005 */
[----:B0-----:R-:W4:Y:S04]  /*1f2b0*/  LDL.LU R22, [R1+0x5b0] ;  /* 0x0005b00001167983 */ /* 0x001f280000300800 */
[----:B------:R-:W-:Y:S04]  /*1f2c0*/  STS.U8 [R0+UR5+0x27900], R245 ;  /* 0x027900f500007988 */ /* 0x000fe80008000005 */
[----:B------:R-:W4:Y:S04]  /*1f2d0*/  LDL.LU R18, [R1+0x5b4] ;  /* 0x0005b40001127983 */ /* 0x000f280000300800 */
[----:B------:R0:W-:Y:S04]  /*1f2e0*/  SHFL.IDX PT, R159, R16, R238, 0x1f ;  /* 0x00001fee109f7589 */ /* 0x0001e800000e0000 */
[----:B------:R-:W-:Y:S04]  /*1f2f0*/  STS.U8 [R0+UR5+0x27b00], R243 ;  /* 0x027b00f300007988 */ /* 0x000fe80008000005 */
[----:B------:R-:W4:Y:S04]  /*1f300*/  LDL.LU R17, [R1+0x5c0] ;  /* 0x0005c00001117983 */ /* 0x000f280000300800 */
[----:B------:R-:W-:Y:S04]  /*1f310*/  STS.U8 [R0+UR5+0x27d00], R241 ;  /* 0x027d00f100007988 */ /* 0x000fe80008000005 */
[----:B0-----:R-:W4:Y:S04]  /*1f320*/  LDL.LU R16, [R1+0x5c4] ;  /* 0x0005c40001107983 */ /* 0x001f280000300800 */
[----:B------:R0:W-:Y:S04]  /*1f330*/  STS.U8 [R0+UR5+0x27f00], R9 ;  /* 0x027f000900007988 */ /* 0x0001e80008000005 */
[----:B------:R-:W4:Y:S01]  /*1f340*/  LDL.LU R14, [R1+0x5d0] ;  /* 0x0005d000010e7983 */ /* 0x000f220000300800 */
[----:B------:R-:W-:Y:S01]  /*1f350*/  FMUL R12, R12, 1.4426950216293334961 ;  /* 0x3fb8aa3b0c0c7820 */ /* 0x000fe20000400000 */
[----:B------:R-:W-:-:S02]  /*1f360*/  FMUL R13, R13, 1.4426950216293334961 ;  /* 0x3fb8aa3b0d0d7820 */ /* 0x000fc40000400000 */
[----:B------:R-:W1:Y:S04]  /*1f370*/  SHFL.IDX PT, R153, R235, R238, 0x1f ;  /* 0x00001feeeb997589 */ /* 0x000e6800000e0000 */
[----:B0-----:R-:W4:Y:S04]  /*1f380*/  LDL.LU R9, [R1+0x5d4] ;  /* 0x0005d40001097983 */ /* 0x001f280000300800 */
[----:B------:R-:W4:Y:S04]  /*1f390*/  LDL.LU R4, [R1+0x5e0] ;  /* 0x0005e00001047983 */ /* 0x000f280000300800 */
[----:B------:R-:W4:Y:S04]  /*1f3a0*/  LDL.LU R3, [R1+0x5e4] ;  /* 0x0005e40001037983 */ /* 0x000f280000300800 */
[----:B------:R-:W4:Y:S04]  /*1f3b0*/  LDL.LU R2, [R1+0x5f0] ;  /* 0x0005f00001027983 */ /* 0x000f280000300800 */
[----:B------:R-:W4:Y:S01]  /*1f3c0*/  LDL.LU R0, [R1+0x5f4] ;  /* 0x0005f40001007983 */ /* 0x000f220000300800 */
[----:B------:R-:W2:Y:S03]  /*1f3d0*/  MUFU.EX2 R12, R12 ;  /* 0x0000000c000c7308 */ /* 0x000ea60000000800 */
[----:B------:R-:W0:Y:S01]  /*1f3e0*/  SHFL.BFLY PT, R15, R7, 0x2, 0x1f ;  /* 0x0c401f00070f7f89 */ /* 0x000e2200000e0000 */
[----:B------:R3:W-:Y:S06]  /*1f3f0*/  MEMBAR.ALL.CTA ;  /* 0x0000000000007992 */ /* 0x0007ec0000008000 */
[----:B---3--:R-:W3:Y:S01]  /*1f400*/  FENCE.VIEW.ASYNC.S ;  /* 0x00000000000073c6 */ /* 0x008ee20000000000 */
[-C--:B--2---:R-:W-:Y:S01]  /*1f410*/  FMUL R141, R141, R12.reuse ;  /* 0x0000000c8d8d7220 */ /* 0x084fe20000400000 */
[-C--:B------:R-:W-:Y:S01]  /*1f420*/  FMUL R140, R140, R12.reuse ;  /* 0x0000000c8c8c7220 */ /* 0x080fe20000400000 */
[-C--:B----4-:R-:W-:Y:S01]  /*1f430*/  FMUL R139, R139, R12.reuse ;  /* 0x0000000c8b8b7220 */ /* 0x090fe20000400000 */
[-C--:B------:R-:W-:Y:S01]  /*1f440*/  FMUL R138, R138, R12.reuse ;  /* 0x0000000c8a8a7220 */ /* 0x080fe20000400000 */
[-C--:B------:R-:W-:Y:S01]  /*1f450*/  FMUL R137, R137, R12.reuse ;  /* 0x0000000c89897220 */ /* 0x080fe20000400000 */
[----:B------:R-:W-:Y:S01]  /*1f460*/  STL [R1+0x408], R141 ;  /* 0x0004088d01007387 */ /* 0x000fe20000100800 */
[-C--:B------:R-:W-:Y:S01]  /*1f470*/  FMUL R136, R136, R12.reuse ;  /* 0x0000000c88887220 */ /* 0x080fe20000400000 */
[-C--:B------:R-:W-:Y:S01]  /*1f480*/  FMUL R135, R135, R12.reuse ;  /* 0x0000000c87877220 */ /* 0x080fe20000400000 */
[-C--:B------:R-:W-:Y:S01]  /*1f490*/  FMUL R134, R134, R12.reuse ;  /* 0x0000000c86867220 */ /* 0x080fe20000400000 */
[----:B------:R-:W-:Y:S01]  /*1f4a0*/  STL [R1+0x40c], R140 ;  /* 0x00040c8c01007387 */ /* 0x000fe20000100800 */
[-C--:B------:R-:W-:Y:S01]  /*1f4b0*/  FMUL R133, R133, R12.reuse ;  /* 0x0000000c85857220 */ /* 0x080fe20000400000 */
[----:B------:R-:W-:-:S02]  /*1f4c0*/  FMUL R132, R132, R12 ;  /* 0x0000000c84847220 */ /* 0x000fc40000400000 */
[----:B------:R-:W-:Y:S01]  /*1f4d0*/  STL [R1+0x418], R139 ;  /* 0x0004188b01007387 */ /* 0x000fe20000100800 */
[----:B------:R-:W-:-:S03]  /*1f4e0*/  FMUL R131, R131, R12 ;  /* 0x0000000c83837220 */ /* 0x000fc60000400000 */
        /* <DEDUP_REMOVED lines=73> */
[----:B------:R-:W2:Y:S01]  /*1f980*/  MUFU.EX2 R13, R13 ;  /* 0x0000000d000d7308 */ /* 0x000ea20000000800 */
[-C--:B------:R-:W-:Y:S02]  /*1f990*/  FMUL R94, R94, R12.reuse ;  /* 0x0000000c5e5e7220 */ /* 0x080fe40000400000 */
        /* <DEDUP_REMOVED lines=33> */
[----:B--2---:R-:W-:-:S03]  /*1fbb0*/  FMUL R77, R77, R13 ;  /* 0x0000000d4d4d7220 */ /* 0x004fc60000400000 */
        /* <DEDUP_REMOVED lines=110> */
[----:B------:R2:W-:Y:S01]  /*202a0*/  STL [R1+0x580], R28 ;  /* 0x0005801c01007387 */ /* 0x0005e20000100800 */
        /* <DEDUP_REMOVED lines=25> */
[----:B-1----:R-:W-:Y:S04]  /*20440*/  STL [R1+0x1a8c], R153 ;  /* 0x001a8c9901007387 */ /* 0x002fe80000100800 */
[----:B------:R-:W-:Y:S04]  /*20450*/  STL [R1+0x1a88], R151 ;  /* 0x001a889701007387 */ /* 0x000fe80000100800 */
[----:B------:R1:W-:Y:S04]  /*20460*/  STL [R1+0x1a84], R57 ;  /* 0x001a843901007387 */ /* 0x0003e80000100800 */
[----:B--2---:R-:W2:Y:S04]  /*20470*/  LDL.LU.64 R28, [R1+0x400] ;  /* 0x00040000011c7983 */ /* 0x004ea80000300a00 */
[----:B------:R-:W2:Y:S04]  /*20480*/  LDL.LU.64 R30, [R1+0x408] ;  /* 0x00040800011e7983 */ /* 0x000ea80000300a00 */
        /* <DEDUP_REMOVED lines=12> */
[----:B-1----:R-:W2:Y:S04]  /*20550*/  LDL.LU.64 R56, [R1+0x470] ;  /* 0x0004700001387983 */ /* 0x002ea80000300a00 */
        /* <DEDUP_REMOVED lines=48> */
[----:B------:R-:W2:Y:S01]  /*20860*/  LDL.LU.64 R154, [R1+0x5f8] ;  /* 0x0005f800019a7983 */ /* 0x000ea20000300a00 */
[----:B0-----:R-:W-:-:S03]  /*20870*/  FMNMX R15, R7, R15, !PT ;  /* 0x0000000f070f7209 */ /* 0x001fc60007800000 */
[----:B---3--:R-:W-:Y:S04]  /*20880*/  SHFL.IDX PT, R7, R237, R19, 0x1f ;  /* 0x00001f13ed077589 */ /* 0x008fe800000e0000 */
[----:B------:R-:W0:Y:S01]  /*20890*/  SHFL.IDX PT, R157, R236, R238, 0x1f ;  /* 0x00001feeec9d7589 */ /* 0x000e2200000e0000 */
[CCC-:B------:R-:W-:Y:S02]  /*208a0*/  PRMT R158, R11.reuse, R20.reuse, R159.reuse ;  /* 0x000000140b9e7216 */ /* 0x1c0fe4000000009f */
[-C--:B------:R-:W-:Y:S02]  /*208b0*/  PRMT R159, R11, R21.reuse, R159 ;  /* 0x000000150b9f7216 */ /* 0x080fe4000000009f */
[C-C-:B0-----:R-:W-:Y:S02]  /*208c0*/  PRMT R156, R7.reuse, R20, R157.reuse ;  /* 0x00000014079c7216 */ /* 0x141fe4000000009d */
[----:B------:R-:W-:Y:S01]  /*208d0*/  PRMT R157, R7, R21, R157 ;  /* 0x00000015079d7216 */ /* 0x000fe2000000009d */
[----:B------:R-:W-:Y:S06]  /*208e0*/  BAR.SYNC.DEFER_BLOCKING 0x0 ;  /* 0x0000000000007b1d */ /* 0x000fec0000010000 */
[----:B--2---:R-:W-:-:S06]  /*208f0*/  WARPGROUP.ARRIVE ;  /* 0x00000000000079c5 */ /* 0x004fcc0000000000 */
[----:B------:R-:W-:Y:S03]  /*20900*/  QGMMA.64x256x32.F32.E4M3.E4M3 R28, R156, gdesc[UR48], R28, gsb0 ;  /* 0x03e000309c1c7df3 */ /* 0x000fe6000800081c */
[----:B------:R-:W-:Y:S02]  /*20910*/  WARPGROUP.DEPBAR.LE gsb0, 0x0 ;  /* 0x00008000000079c5 */ /* 0x000fe40000010000 */
[----:B------:R-:W-:Y:S04]  /*20920*/  STL [R1+0x414], R33 ;  /* 0x0004142101007387 */ /* 0x000fe80000100800 */
[----:B------:R-:W-:Y:S04]  /*20930*/  STL.64 [R1+0x418], R34 ;  /* 0x0004182201007387 */ /* 0x000fe80000100a00 */
        /* <DEDUP_REMOVED lines=58> */
[----:B------:R0:W-:Y:S01]  /*20ce0*/  STL.64 [R1+0x5f0], R152 ;  /* 0x0005f09801007387 */ /* 0x0001e20000100a00 */
[----:B------:R-:W-:-:S03]  /*20cf0*/  IMAD.MOV.U32 R25, RZ, RZ, R29 ;  /* 0x000000ffff197224 */ /* 0x000fc600078e001d */
[----:B------:R1:W-:Y:S01]  /*20d00*/  STL.64 [R1+0x5f8], R154 ;  /* 0x0005f89a01007387 */ /* 0x0003e20000100a00 */
[----:B------:R-:W-:Y:S02]  /*20d10*/  IMAD.MOV.U32 R26, RZ, RZ, R30 ;  /* 0x000000ffff1a7224 */ /* 0x000fe400078e001e */
[----:B------:R-:W-:Y:S01]  /*20d20*/  IMAD.MOV.U32 R24, RZ, RZ, R28 ;  /* 0x000000ffff187224 */ /* 0x000fe200078e001c */
[----:B0-----:R-:W2:Y:S01]  /*20d30*/  LDL.LU R153, [R1+0x1a8c] ;  /* 0x001a8c0001997983 */ /* 0x001ea20000300800 */
[----:B------:R-:W-:-:S03]  /*20d40*/  IMAD.MOV.U32 R27, RZ, RZ, R31 ;  /* 0x000000ffff1b7224 */ /* 0x000fc600078e001f */
[----:B------:R-:W3:Y:S01]  /*20d50*/  LDL.LU R151, [R1+0x1a88] ;  /* 0x001a880001977983 */ /* 0x000ee20000300800 */
[----:B------:R-:W-:-:S03]  /*20d60*/  IMAD.MOV.U32 R28, RZ, RZ, R32 ;  /* 0x000000ffff1c7224 */ /* 0x000fc600078e0020 */
[----:B------:R-:W4:Y:S04]  /*20d70*/  LDL.LU R57, [R1+0x1a84] ;  /* 0x001a840001397983 */ /* 0x000f280000300800 */
[----:B------:R-:W2:Y:S04]  /*20d80*/  LDL.LU R29, [R1+0x414] ;  /* 0x00041400011d7983 */ /* 0x000ea80000300800 */
[----:B------:R-:W3:Y:S04]  /*20d90*/  LDL.LU R30, [R1+0x418] ;  /* 0x00041800011e7983 */ /* 0x000ee80000300800 */
        /* <DEDUP_REMOVED lines=121> */
[----:B-1----:R-:W2:Y:S04]  /*21530*/  LDL.64 R154, [R1+0x8d0] ;  /* 0x0008d000019a7983 */ /* 0x002ea80000100a00 */
[----:B------:R-:W2:Y:S04]  /*21540*/  LDL.64 R2, [R1+0x8e0] ;  /* 0x0008e00001027983 */ /* 0x000ea80000100a00 */
[----:B----4-:R0:W-:Y:S04]  /*21550*/  STL [R1+0x1a80], R40 ;  /* 0x001a802801007387 */ /* 0x0101e80000100800 */
[----:B---3--:R1:W-:Y:S04]  /*21560*/  STL [R1+0x1a7c], R39 ;  /* 0x001a7c2701007387 */ /* 0x0083e80000100800 */
[----:B--2---:R2:W-:Y:S04]  /*21570*/  STL [R1+0x1a78], R38 ;  /* 0x001a782601007387 */ /* 0x0045e80000100800 */
[----:B------:R3:W-:Y:S04]  /*21580*/  STL [R1+0x1a74], R37 ;  /* 0x001a742501007387 */ /* 0x0007e80000100800 */
        /* <DEDUP_REMOVED lines=17> */
[----:B0-----:R-:W4:Y:S04]  /*216a0*/  LDL.LU R40, [R1+0x208] ;  /* 0x0002080001287983 */ /* 0x001f280000300800 */
[----:B-1----:R-:W4:Y:S04]  /*216b0*/  LDL.LU R39, [R1+0x20c] ;  /* 0x00020c0001277983 */ /* 0x002f280000300800 */
[----:B--2---:R-:W2:Y:S04]  /*216c0*/  LDL.LU R38, [R1+0x218] ;  /* 0x0002180001267983 */ /* 0x004ea80000300800 */
[----:B---3--:R-:W3:Y:S04]  /*216d0*/  LDL.LU R37, [R1+0x21c] ;  /* 0x00021c0001257983 */ /* 0x008ee80000300800 */
[----:B----4-:R-:W4:Y:S04]  /*216e0*/  LDL.LU R36, [R1+0x228] ;  /* 0x0002280001247983 */ /* 0x010f280000300800 */
        /* <DEDUP_REMOVED lines=16> */
[----:B------:R-:W0:Y:S04]  /*217f0*/  SHFL.IDX PT, R7, R234, R19, 0x1f ;  /* 0x00001f13ea077589 */ /* 0x000e2800000e0000 */
[----:B------:R1:W-:Y:S04]  /*21800*/  SHFL.IDX PT, R11, R233, R19, 0x1f ;  /* 0x00001f13e90b7589 */ /* 0x0003e800000e0000 */
[----:B-1----:R-:W4:Y:S04]  /*21810*/  LDL.LU R19, [R1+0x2ac] ;  /* 0x0002ac0001137983 */ /* 0x002f280000300800 */
        /* <DEDUP_REMOVED lines=31> */
[----:B------:R-:W4:Y:S01]  /*21a10*/  LDL.LU R240, [R1+0x3d8] ;  /* 0x0003d80001f07983 */ /* 0x000f220000300800 */
[----:B------:R-:W-:-:S03]  /*21a20*/  UMOV UR21, UR51 ;  /* 0x0000003300157c82 */ /* 0x000fc60008000000 */
[----:B------:R-:W4:Y:S01]  /*21a30*/  LDL.LU R239, [R1+0x3dc] ;  /* 0x0003dc0001ef7983 */ /* 0x000f220000300800 */
[----:B------:R-:W-:-:S03]  /*21a40*/  R2UR UR51, R155 ;  /* 0x000000009b3372ca */ /* 0x000fc600000e0000 */
[----:B------:R-:W4:Y:S04]  /*21a50*/  LDL.LU R237, [R1+0x3e8] ;  /* 0x0003e80001ed7983 */ /* 0x000f280000300800 */
[----:B------:R-:W4:Y:S04]  /*21a60*/  LDL.LU R236, [R1+0x3ec] ;  /* 0x0003ec0001ec7983 */ /* 0x000f280000300800 */
[----:B------:R-:W4:Y:S04]  /*21a70*/  LDL.LU R235, [R1+0x3f8] ;  /* 0x0003f80001eb7983 */ /* 0x000f280000300800 */
[----:B------:R-:W4:Y:S04]  /*21a80*/  LDL.LU R234, [R1+0x3fc] ;  /* 0x0003fc0001ea7983 */ /* 0x000f280000300800 */
[----:B------:R1:W0:Y:S04]  /*21a90*/  SHFL.IDX PT, R155, R232, R238, 0x1f ;  /* 0x00001feee89b7589 */ /* 0x00022800000e0000 */
[----:B------:R-:W4:Y:S04]  /*21aa0*/  LDL.LU R233, [R1+0x200] ;  /* 0x0002000001e97983 */ /* 0x000f280000300800 */
        /* <DEDUP_REMOVED lines=32> */
[----:B------:R-:W-:-:S03]  /*21cb0*/  FMNMX R16, R193, R191, !PT ;  /* 0x000000bfc1107209 */ /* 0x000fc60007800000 */
[----:B------:R-:W4:Y:S04]  /*21cc0*/  LDL.LU R200, [R1+0x304] ;  /* 0x0003040001c87983 */ /* 0x000f280000300800 */
[----:B------:R-:W1:Y:S04]  /*21cd0*/  SHFL.BFLY PT, R22, R15, 0x1, 0x1f ;  /* 0x0c201f000f167f89 */ /* 0x000e6800000e0000 */
[----:B------:R-:W4:Y:S04]  /*21ce0*/  LDL.LU R183, [R1+0x310] ;  /* 0x0003100001b77983 */ /* 0x000f280000300800 */
[----:B------:R-:W4:Y:S04]  /*21cf0*/  LDL.LU R182, [R1+0x314] ;  /* 0x0003140001b67983 */ /* 0x000f280000300800 */
[----:B------:R-:W4:Y:S01]  /*21d00*/  LDL.LU R179, [R1+0x320] ;  /* 0x0003200001b37983 */ /* 0x000f220000300800 */
[----:B------:R-:W-:-:S03]  /*21d10*/  FMNMX R16, R199, R16, !PT ;  /* 0x00000010c7107209 */ /* 0x000fc60007800000 */
[----:B------:R-:W4:Y:S04]  /*21d20*/  LDL.LU R178, [R1+0x324] ;  /* 0x0003240001b27983 */ /* 0x000f280000300800 */
[----:B------:R-:W4:Y:S01]  /*21d30*/  LDL.LU R175, [R1+0x330] ;  /* 0x0003300001af7983 */ /* 0x000f220000300800 */
[----:B------:R-:W-:-:S03]  /*21d40*/  ISETP.GT.U32.AND.EX P0, PT, R151, RZ, PT, P0 ;  /* 0x000000ff9700720c */ /* 0x000fc60003f04100 */
[----:B------:R-:W4:Y:S01]  /*21d50*/  LDL.LU R174, [R1+0x334] ;  /* 0x0003340001ae7983 */ /* 0x000f220000300800 */
[----:B------:R-:W-:-:S03]  /*21d60*/  ISETP.GT.U32.AND.EX P2, PT, R10, RZ, PT, P2 ;  /* 0x000000ff0a00720c */ /* 0x000fc60003f44120 */
[----:B------:R-:W4:Y:S01]  /*21d70*/  LDL.LU R171, [R1+0x340] ;  /* 0x0003400001ab7983 */ /* 0x000f220000300800 */
[----:B------:R-:W-:-:S03]  /*21d80*/  FMNMX R16, R198, R16, !PT ;  /* 0x00000010c6107209 */ /* 0x000fc60007800000 */
[----:B------:R-:W4:Y:S01]  /*21d90*/  LDL.LU R170, [R1+0x344] ;  /* 0x0003440001aa7983 */ /* 0x000f220000300800 */
[----:B------:R-:W-:-:S03]  /*21da0*/  ISETP.GT.U32.AND.EX P4, PT, R8, RZ, PT, P4 ;  /* 0x000000ff0800720c */ /* 0x000fc60003f84140 */
[----:B------:R-:W4:Y:S01]  /*21db0*/  LDL.LU R169, [R1+0x350] ;  /* 0x0003500001a97983 */ /* 0x000f220000300800 */
[----:B------:R-:W-:-:S03]  /*21dc0*/  ISETP.GT.U32.AND.EX P3, PT, R6, RZ, PT, P3 ;  /* 0x000000ff0600720c */ /* 0x000fc60003f64130 */
[----:B------:R-:W4:Y:S01]  /*21dd0*/  LDL.LU R151, [R1+0x354] ;  /* 0x0003540001977983 */ /* 0x000f220000300800 */
[----:B------:R-:W-:-:S03]  /*21de0*/  ISETP.GT.U32.AND.EX P5, PT, R5, RZ, PT, P5 ;  /* 0x000000ff0500720c */ /* 0x000fc60003fa4150 */
[----:B------:R-:W4:Y:S01]  /*21df0*/  LDL.LU R10, [R1+0x364] ;  /* 0x00036400010a7983 */ /* 0x000f220000300800 */
[----:B------:R-:W-:-:S03]  /*21e00*/  FMNMX R16, R197, R16, !PT ;  /* 0x00000010c5107209 */ /* 0x000fc60007800000 */
[----:B------:R-:W4:Y:S01]  /*21e10*/  LDL.LU R9, [R1+0x370] ;  /* 0x0003700001097983 */ /* 0x000f220000300800 */
[----:B------:R-:W-:-:S03]  /*21e20*/  R2UR UR47, R3 ;  /* 0x00000000032f72ca */ /* 0x000fc600000e0000 */
[----:B------:R-:W4:Y:S01]  /*21e30*/  LDL.LU R8, [R1+0x374] ;  /* 0x0003740001087983 */ /* 0x000f220000300800 */
[----:B------:R-:W-:-:S03]  /*21e40*/  R2UR UR46, R2 ;  /* 0x00000000022e72ca */ /* 0x000fc600000e0000 */
[----:B------:R-:W4:Y:S04]  /*21e50*/  LDL.LU R6, [R1+0x380] ;  /* 0x0003800001067983 */ /* 0x000f280000300800 */
[----:B------:R-:W4:Y:S01]  /*21e60*/  LDL.LU R5, [R1+0x384] ;  /* 0x0003840001057983 */ /* 0x000f220000300800 */
[----:B------:R-:W-:-:S03]  /*21e70*/  UMOV UR20, UR50 ;  /* 0x0000003200147c82 */ /* 0x000fc60008000000 */
[----:B------:R-:W4:Y:S01]  /*21e80*/  LDL.LU R4, [R1+0x390] ;  /* 0x0003900001047983 */ /* 0x000f220000300800 */
[----:B------:R-:W-:-:S03]  /*21e90*/  ISETP.GT.U32.AND.EX P1, PT, R57, RZ, PT, P1 ;  /* 0x000000ff3900720c */ /* 0x000fc60003f24110 */
[----:B------:R-:W4:Y:S01]  /*21ea0*/  LDL.LU R3, [R1+0x394] ;  /* 0x0003940001037983 */ /* 0x000f220000300800 */
[----:B------:R-:W-:Y:S01]  /*21eb0*/  FMNMX R16, R196, R16, !PT ;  /* 0x00000010c4107209 */ /* 0x000fe20007800000 */
[----:B------:R-:W-:Y:S02]  /*21ec0*/  FMUL R180, R180, UR60 ;  /* 0x0000003cb4b47c20 */ /* 0x000fe40008400000 */
[----:B------:R-:W4:Y:S01]  /*21ed0*/  LDL.LU R2, [R1+0x3a0] ;  /* 0x0003a00001027983 */ /* 0x000f220000300800 */
[----:B------:R-:W-:Y:S01]  /*21ee0*/  R2UR UR50, R154 ;  /* 0x000000009a3272ca */ /* 0x000fe200000e0000 */
[----:B------:R-:W-:Y:S02]  /*21ef0*/  FMUL R181, R181, UR60 ;  /* 0x0000003cb5b57c20 */ /* 0x000fe40008400000 */
[----:B------:R-:W4:Y:S01]  /*21f00*/  LDL.LU R0, [R1+0x3a4] ;  /* 0x0003a40001007983 */ /* 0x000f220000300800 */
[-C--:B0-----:R-:W-:Y:S02]  /*21f10*/  PRMT R152, R7, R20.reuse, R153 ;  /* 0x0000001407987216 */ /* 0x081fe40000000099 */
[----:B------:R-:W-:Y:S01]  /*21f20*/  PRMT R154, R11, R20, R155 ;  /* 0x000000140b9a7216 */ /* 0x000fe2000000009b */
[----:B------:R-:W4:Y:S01]  /*21f30*/  LDL.LU R57, [R1+0x8ac] ;  /* 0x0008ac0001397983 */ /* 0x000f220000300800 */
[----:B------:R-:W-:Y:S01]  /*21f40*/  PRMT R153, R7, R21, R153 ;  /* 0x0000001507997216 */ /* 0x000fe20000000099 */
[----:B------:R-:W-:-:S02]  /*21f50*/  FMUL R40, R40, R12 ;  /* 0x0000000c28287220 */ /* 0x000fc40000400000 */
[----:B------:R0:W-:Y:S01]  /*21f60*/  STL [R1+0x19a8], R20 ;  /* 0x0019a81401007387 */ /* 0x0001e20000100800 */
[----:B------:R-:W-:Y:S01]  /*21f70*/  PRMT R155, R11, R21, R155 ;  /* 0x000000150b9b7216 */ /* 0x000fe2000000009b */
[----:B------:R-:W-:Y:S01]  /*21f80*/  FMUL R39, R39, R12 ;  /* 0x0000000c27277220 */ /* 0x000fe20000400000 */
[----:B------:R-:W-:Y:S02]  /*21f90*/  FMNMX R7, R195, R16, !PT ;  /* 0x00000010c3077209 */ /* 0x000fe40007800000 */
[----:B-1----:R-:W-:Y:S02]  /*21fa0*/  FMNMX R15, R15, R22, !PT ;  /* 0x000000160f0f7209 */ /* 0x002fe40007800000 */
[----:B------:R-:W-:Y:S01]  /*21fb0*/  FSEL R11, R180, -INF , !P3 ;  /* 0xff800000b40b7808 */ /* 0x000fe20005800000 */
[----:B0-----:R-:W4:Y:S01]  /*21fc0*/  LDL.LU R20, [R1+0x36c] ;  /* 0x00036c0001147983 */ /* 0x001f220000300800 */
[----:B------:R-:W-:-:S03]  /*21fd0*/  FSEL R22, R181, -INF , !P5 ;  /* 0xff800000b5167808 */ /* 0x000fc60006800000 */
[----:B------:R0:W-:Y:S01]  /*21fe0*/  STL [R1+0x19ac], R21 ;  /* 0x0019ac1501007387 */ /* 0x0001e20000100800 */
[-C--:B--2---:R-:W-:Y:S01]  /*21ff0*/  FMUL R38, R38, R12.reuse ;  /* 0x0000000c26267220 */ /* 0x084fe20000400000 */
[-C--:B---3--:R-:W-:Y:S01]  /*22000*/  FMUL R37, R37, R12.reuse ;  /* 0x0000000c25257220 */ /* 0x088fe20000400000 */
[-C--:B----4-:R-:W-:Y:S01]  /*22010*/  FMUL R36, R36, R12.reuse ;  /* 0x0000000c24247220 */ /* 0x090fe20000400000 */
[----:B0-----:R-:W2:Y:S04]  /*22020*/  LDL.LU R21, [R1+0x368] ;  /* 0x0003680001157983 */ /* 0x001ea80000300800 */
[----:B------:R-:W3:Y:S04]  /*22030*/  LDL.LU R16, [R1+0x35c] ;  /* 0x00035c0001107983 */ /* 0x000ee80000300800 */
[----:B------:R-:W4:Y:S04]  /*22040*/  LDL.LU R180, [R1+0x358] ;  /* 0x0003580001b47983 */ /* 0x000f280000300800 */
[----:B------:R-:W2:Y:S04]  /*22050*/  LDL.LU R181, [R1+0x34c] ;  /* 0x00034c0001b57983 */ /* 0x000ea80000300800 */
[----:B------:R0:W-:Y:S01]  /*22060*/  STL [R1+0x208], R40 ;  /* 0x0002082801007387 */ /* 0x0001e20000100800 */
[-C--:B------:R-:W-:Y:S01]  /*22070*/  FMUL R35, R35, R12.reuse ;  /* 0x0000000c23237220 */ /* 0x080fe20000400000 */
[----:B------:R-:W-:-:S02]  /*22080*/  FMUL R34, R34, R12 ;  /* 0x0000000c22227220 */ /* 0x000fc40000400000 */
[----:B0-----:R-:W3:Y:S04]  /*22090*/  LDL.LU R40, [R1+0x1a80] ;  /* 0x001a800001287983 */ /* 0x001ee80000300800 */
[----:B------:R0:W-:Y:S01]  /*220a0*/  STL [R1+0x20c], R39 ;  /* 0x00020c2701007387 */ /* 0x0001e20000100800 */
[-C--:B------:R-:W-:Y:S01]  /*220b0*/  FMUL R33, R33, R12.reuse ;  /* 0x0000000c21217220 */ /* 0x080fe20000400000 */
[-C--:B------:R-:W-:Y:S02]  /*220c0*/  FMUL R32, R32, R12.reuse ;  /* 0x0000000c20207220 */ /* 0x080fe40000400000 */
[----:B0-----:R-:W3:Y:S04]  /*220d0*/  LDL.LU R39, [R1+0x1a7c] ;  /* 0x001a7c0001277983 */ /* 0x001ee80000300800 */
[----:B------:R0:W-:Y:S01]  /*220e0*/  STL [R1+0x218], R38 ;  /* 0x0002182601007387 */ /* 0x0001e20000100800 */
[----:B------:R-:W-:-:S03]  /*220f0*/  FMUL R31, R31, R12 ;  /* 0x0000000c1f1f7220 */ /* 0x000fc60000400000 */
        /* <DEDUP_REMOVED lines=40> */
[----:B------:R0:W-:Y:S04]  /*22380*/  STL [R1+0x288], R24 ;  /* 0x0002881801007387 */ /* 0x0001e80000100800 */
        /* <DEDUP_REMOVED lines=12> */
[----:B0-----:R-:W3:Y:S01]  /*22450*/  LDL.LU R13, [R1+0x1a28] ;  /* 0x001a2800010d7983 */ /* 0x001ee20000300800 */
[-C--:B------:R-:W-:Y:S01]  /*22460*/  FMUL R23, R23, R12.reuse ;  /* 0x0000000c17177220 */ /* 0x080fe20000400000 */
[-C--:B------:R-:W-:Y:S01]  /*22470*/  FMUL R160, R160, R12.reuse ;  /* 0x0000000ca0a07220 */ /* 0x080fe20000400000 */
[-C--:B------:R-:W-:Y:S01]  /*22480*/  FMUL R161, R161, R12.reuse ;  /* 0x0000000ca1a17220 */ /* 0x080fe20000400000 */
[----:B------:R-:W-:-:S02]  /*22490*/  FMUL R162, R162, R12 ;  /* 0x0000000ca2a27220 */ /* 0x000fc40000400000 */
[----:B------:R0:W-:Y:S01]  /*224a0*/  STL [R1+0x2bc], R23 ;  /* 0x0002bc1701007387 */ /* 0x0001e20000100800 */
[-C--:B------:R-:W-:Y:S01]  /*224b0*/  FMUL R163, R163, R12.reuse ;  /* 0x0000000ca3a37220 */ /* 0x080fe20000400000 */
[-C--:B------:R-:W-:Y:S01]  /*224c0*/  FMUL R164, R164, R12.reuse ;  /* 0x0000000ca4a47220 */ /* 0x080fe20000400000 */
[-C--:B------:R-:W-:Y:S01]  /*224d0*/  FMUL R165, R165, R12.reuse ;  /* 0x0000000ca5a57220 */ /* 0x080fe20000400000 */
[----:B0-----:R-:W3:Y:S04]  /*224e0*/  LDL.LU R23, [R1+0x1a24] ;  /* 0x001a240001177983 */ /* 0x001ee80000300800 */
[----:B------:R0:W-:Y:S01]  /*224f0*/  STL [R1+0x2c8], R160 ;  /* 0x0002c8a001007387 */ /* 0x0001e20000100800 */
[-C--:B------:R-:W-:Y:S01]  /*22500*/  FMUL R166, R166, R12.reuse ;  /* 0x0000000ca6a67220 */ /* 0x080fe20000400000 */
[----:B------:R-:W-:-:S02]  /*22510*/  FMUL R167, R167, R12 ;  /* 0x0000000ca7a77220 */ /* 0x000fc40000400000 */
        /* <DEDUP_REMOVED lines=42> */
[-C--:B--2---:R-:W-:Y:S01]  /*227c0*/  FMUL R181, R181, R12.reuse ;  /* 0x0000000cb5b57220 */ /* 0x084fe20000400000 */
[-C--:B----4-:R-:W-:Y:S01]  /*227d0*/  FMUL R180, R180, R12.reuse ;  /* 0x0000000cb4b47220 */ /* 0x090fe20000400000 */
[-C--:B---3--:R-:W-:Y:S01]  /*227e0*/  FMUL R16, R16, R12.reuse ;  /* 0x0000000c10107220 */ /* 0x088fe20000400000 */
        /* <DEDUP_REMOVED lines=126> */
[----:B0-----:R-:W2:Y:S01]  /*22fd0*/  LDL.LU R12, [R1+0x360] ;  /* 0x00036000010c7983 */ /* 0x001ea20000300800 */
[-C--:B------:R-:W-:Y:S01]  /*22fe0*/  FMUL R170, R170, R13.reuse ;  /* 0x0000000daaaa7220 */ /* 0x080fe20000400000 */
[-C--:B------:R-:W-:Y:S01]  /*22ff0*/  FMUL R169, R169, R13.reuse ;  /* 0x0000000da9a97220 */ /* 0x080fe20000400000 */
[----:B------:R-:W-:Y:S01]  /*23000*/  FMUL R151, R151, R13 ;  /* 0x0000000d97977220 */ /* 0x000fe20000400000 */
[----:B------:R-:W-:-:S02]  /*23010*/  FMNMX R16, R15, R57, !PT ;  /* 0x000000390f107209 */ /* 0x000fc40007800000 */
[----:B------:R-:W-:Y:S04]  /*23020*/  STL [R1+0x344], R170 ;  /* 0x000344aa01007387 */ /* 0x000fe80000100800 */
[----:B------:R-:W-:Y:S04]  /*23030*/  STL [R1+0x350], R169 ;  /* 0x000350a901007387 */ /* 0x000fe80000100800 */
[----:B------:R0:W-:Y:S04]  /*23040*/  STL.64 [R1+0x19d8], R56 ;  /* 0x0019d83801007387 */ /* 0x0001e80000100a00 */
[----:B------:R1:W-:Y:S01]  /*23050*/  STL [R1+0x354], R151 ;  /* 0x0003549701007387 */ /* 0x0003e20000100800 */
[----:B0-----:R-:W-:-:S02]  /*23060*/  IMAD.MOV.U32 R56, RZ, RZ, R150 ;  /* 0x000000ffff387224 */ /* 0x001fc400078e0096 */
[----:B------:R-:W-:Y:S02]  /*23070*/  IMAD.MOV.U32 R57, RZ, RZ, R149 ;  /* 0x000000ffff397224 */ /* 0x000fe400078e0095 */
[----:B------:R-:W-:Y:S02]  /*23080*/  IMAD.MOV.U32 R149, RZ, RZ, R18 ;  /* 0x000000ffff957224 */ /* 0x000fe400078e0012 */
[----:B------:R-:W-:Y:S02]  /*23090*/  IMAD.MOV.U32 R150, RZ, RZ, R17 ;  /* 0x000000ffff967224 */ /* 0x000fe400078e0011 */
[----:B-1----:R-:W-:-:S06]  /*230a0*/  IMAD.MOV.U32 R151, RZ, RZ, R14 ;  /* 0x000000ffff977224 */ /* 0x002fcc00078e000e */
[----:B------:R-:W-:-:S06]  /*230b0*/  WARPGROUP.ARRIVE ;  /* 0x00000000000079c5 */ /* 0x000fcc0000000000 */
[----:B------:R-:W-:Y:S01]  /*230c0*/  QGMMA.64x256x32.F32.E4M3.E4M3 R24, R152, gdesc[UR48], R24, gsb0 ;  /* 0x03e0003098187df3 */ /* 0x000fe20008000818 */
[-C--:B------:R-:W-:Y:S01]  /*230d0*/  FMUL R10, R10, R13.reuse ;  /* 0x0000000d0a0a7220 */ /* 0x080fe20000400000 */
        /* <DEDUP_REMOVED lines=8> */
[----:B--2---:R-:W-:-:S05]  /*23160*/  FMUL R12, R12, R13 ;  /* 0x0000000d0c0c7220 */ /* 0x004fca0000400000 */
        /* <DEDUP_REMOVED lines=8> */
[----:B------:R-:W-:Y:S01]  /*231f0*/  STL [R1+0x3a0], R2 ;  /* 0x0003a00201007387 */ /* 0x000fe20000100800 */
[----:B------:R-:W-:-:S03]  /*23200*/  WARPGROUP.DEPBAR.LE gsb0, 0x0 ;  /* 0x00008000000079c5 */ /* 0x000fc60000010000 */
        /* <DEDUP_REMOVED lines=17> */
[----:B------:R0:W-:Y:S04]  /*23320*/  STL.64 [R1+0x480], R56 ;  /* 0x0004803801007387 */ /* 0x0001e80000100a00 */
[----:B------:R1:W-:Y:S04]  /*23330*/  STL.64 [R1+0x488], R58 ;  /* 0x0004883a01007387 */ /* 0x0003e80000100a00 */
        /* <DEDUP_REMOVED lines=46> */
[----:B0-----:R-:W2:Y:S04]  /*23620*/  LDL.LU.64 R56, [R1+0x19d8] ;  /* 0x0019d80001387983 */ /* 0x001ea80000300a00 */
[----:B-1----:R-:W3:Y:S04]  /*23630*/  LDL.64 R58, [R1+0x8d8] ;  /* 0x0008d800013a7983 */ /* 0x002ee80000100a00 */
[----:B---3--:R-:W-:Y:S04]  /*23640*/  STL.64 [R1+0x19d0], R58 ;  /* 0x0019d03a01007387 */ /* 0x008fe80000100a00 */
[----:B--2---:R0:W-:Y:S04]  /*23650*/  STL.64 [R1+0x19c8], R56 ;  /* 0x0019c83801007387 */ /* 0x0041e80000100a00 */
        /* <DEDUP_REMOVED lines=16> */
[----:B0-----:R-:W2:Y:S04]  /*23760*/  LDL.LU.64 R56, [R1+0x280] ;  /* 0x0002800001387983 */ /* 0x001ea80000300a00 */
        /* <DEDUP_REMOVED lines=37> */
[----:B------:R-:W3:Y:S04]  /*239c0*/  LDL.LU.64 R132, [R1+0x3b0] ;  /* 0x0003b00001847983 */ /* 0x000ee80000300a00 */
[----:B------:R-:W2:Y:S04]  /*239d0*/  LDL.LU.64 R134, [R1+0x3b8] ;  /* 0x0003b80001867983 */ /* 0x000ea80000300a00 */
[----:B------:R-:W4:Y:S04]  /*239e0*/  LDL.LU.64 R136, [R1+0x3c0] ;  /* 0x0003c00001887983 */ /* 0x000f280000300a00 */
[----:B------:R-:W2:Y:S04]  /*239f0*/  LDL.LU.64 R138, [R1+0x3c8] ;  /* 0x0003c800018a7983 */ /* 0x000ea80000300a00 */
[----:B------:R-:W2:Y:S04]  /*23a00*/  LDL.LU.64 R140, [R1+0x3d0] ;  /* 0x0003d000018c7983 */ /* 0x000ea80000300a00 */
[----:B------:R-:W2:Y:S04]  /*23a10*/  LDL.LU.64 R142, [R1+0x3d8] ;  /* 0x0003d800018e7983 */ /* 0x000ea80000300a00 */
[----:B------:R-:W2:Y:S04]  /*23a20*/  LDL.LU.64 R144, [R1+0x3e0] ;  /* 0x0003e00001907983 */ /* 0x000ea80000300a00 */
[----:B------:R-:W2:Y:S04]  /*23a30*/  LDL.LU.64 R146, [R1+0x3e8] ;  /* 0x0003e80001927983 */ /* 0x000ea80000300a00 */
[----:B------:R-:W2:Y:S04]  /*23a40*/  LDL.LU.64 R148, [R1+0x3f0] ;  /* 0x0003f00001947983 */ /* 0x000ea80000300a00 */
[----:B------:R-:W2:Y:S04]  /*23a50*/  LDL.LU.64 R150, [R1+0x3f8] ;  /* 0x0003f80001967983 */ /* 0x000ea80000300a00 */
[----:B------:R-:W-:Y:S04]  /*23a60*/  STL [R1+0x19bc], R152 ;  /* 0x0019bc9801007387 */ /* 0x000fe80000100800 */
[----:B------:R-:W-:Y:S04]  /*23a70*/  STL [R1+0x19b8], R153 ;  /* 0x0019b89901007387 */ /* 0x000fe80000100800 */
[----:B------:R-:W-:Y:S04]  /*23a80*/  STL [R1+0x19b4], R154 ;  /* 0x0019b49a01007387 */ /* 0x000fe80000100800 */
[----:B------:R-:W-:Y:S04]  /*23a90*/  STL [R1+0x19b0], R155 ;  /* 0x0019b09b01007387 */ /* 0x000fe80000100800 */
[----:B------:R-:W-:Y:S04]  /*23aa0*/  STL [R1+0x19c0], R22 ;  /* 0x0019c01601007387 */ /* 0x000fe80000100800 */
[----:B------:R-:W-:Y:S01]  /*23ab0*/  STL [R1+0x154c], R13 ;  /* 0x00154c0d01007387 */ /* 0x000fe20000100800 */
[----:B------:R-:W-:Y:S01]  /*23ac0*/  FMNMX R7, R192, R7, !PT ;  /* 0x00000007c0077209 */ /* 0x000fe20007800000 */
[-C--:B---3--:R-:W-:Y:S01]  /*23ad0*/  FMUL R132, R132, R13.reuse ;  /* 0x0000000d84847220 */ /* 0x088fe20000400000 */
[-C--:B------:R-:W-:Y:S01]  /*23ae0*/  FMUL R133, R133, R13.reuse ;  /* 0x0000000d85857220 */ /* 0x080fe20000400000 */
[-C--:B----4-:R-:W-:Y:S01]  /*23af0*/  FMUL R136, R136, R13.reuse ;  /* 0x0000000d88887220 */ /* 0x090fe20000400000 */
[-C--:B------:R-:W-:Y:S01]  /*23b00*/  FMUL R137, R137, R13.reuse ;  /* 0x0000000d89897220 */ /* 0x080fe20000400000 */
[-C--:B--2---:R-:W-:Y:S01]  /*23b10*/  FMUL R140, R140, R13.reuse ;  /* 0x0000000d8c8c7220 */ /* 0x084fe20000400000 */
[-C--:B------:R-:W-:Y:S01]  /*23b20*/  FMUL R141, R141, R13.reuse ;  /* 0x0000000d8d8d7220 */ /* 0x080fe20000400000 */
[-C--:B------:R-:W-:Y:S01]  /*23b30*/  FMUL R144, R144, R13.reuse ;  /* 0x0000000d90907220 */ /* 0x080fe20000400000 */
[-C--:B------:R-:W-:Y:S01]  /*23b40*/  FMUL R145, R145, R13.reuse ;  /* 0x0000000d91917220 */ /* 0x080fe20000400000 */
[-C--:B------:R-:W-:Y:S01]  /*23b50*/  FMUL R148, R148, R13.reuse ;  /* 0x0000000d94947220 */ /* 0x080fe20000400000 */
[----:B------:R-:W-:-:S06]  /*23b60*/  FMUL R149, R149, R13 ;  /* 0x0000000d95957220 */ /* 0x000fcc0000400000 */
[----:B------:R-:W-:-:S06]  /*23b70*/  WARPGROUP.ARRIVE ;  /* 0x00000000000079c5 */ /* 0x000fcc0000000000 */
[----:B------:R-:W-:Y:S01]  /*23b80*/  QGMMA.64x256x32.F32.E4M3.E4M3 R24, R156, gdesc[UR44], R24, gsb0 ;  /* 0x03e0002c9c187df3 */ /* 0x000fe20008000818 */
[----:B------:R-:W-:Y:S01]  /*23b90*/  FMUL R172, R172, UR60 ;  /* 0x0000003cacac7c20 */ /* 0x000fe20008400000 */
[----:B------:R-:W-:Y:S01]  /*23ba0*/  FMNMX R7, R189, R7, !PT ;  /* 0x00000007bd077209 */ /* 0x000fe20007800000 */
[----:B------:R-:W-:-:S03]  /*23bb0*/  FMUL R173, R173, UR60 ;  /* 0x0000003cadad7c20 */ /* 0x000fc60008400000 */
[----:B------:R-:W-:Y:S02]  /*23bc0*/  FSEL R172, R172, -INF , !P0 ;  /* 0xff800000acac7808 */ /* 0x000fe40004000000 */
[----:B------:R-:W-:Y:S01]  /*23bd0*/  FMNMX R7, R168, R7, !PT ;  /* 0x00000007a8077209 */ /* 0x000fe20007800000 */
[----:B------:R-:W-:Y:S01]  /*23be0*/  FMUL R176, R176, UR60 ;  /* 0x0000003cb0b07c20 */ /* 0x000fe20008400000 */
[----:B------:R-:W-:Y:S02]  /*23bf0*/  FSEL R173, R173, -INF , !P1 ;  /* 0xff800000adad7808 */ /* 0x000fe40004800000 */
[----:B------:R-:W-:Y:S01]  /*23c00*/  FMNMX R7, R172, R7, !PT ;  /* 0x00000007ac077209 */ /* 0x000fe20007800000 */
[----:B------:R-:W-:Y:S01]  /*23c10*/  FMUL R177, R177, UR60 ;  /* 0x0000003cb1b17c20 */ /* 0x000fe20008400000 */
[----:B------:R-:W-:Y:S02]  /*23c20*/  FSEL R176, R176, -INF , !P2 ;  /* 0xff800000b0b07808 */ /* 0x000fe40005000000 */
[----:B------:R-:W-:-:S02]  /*23c30*/  FMNMX R7, R173, R7, !PT ;  /* 0x00000007ad077209 */ /* 0x000fc40007800000 */
[----:B------:R-:W-:Y:S02]  /*23c40*/  FSEL R177, R177, -INF , !P4 ;  /* 0xff800000b1b17808 */ /* 0x000fe40006000000 */
[----:B------:R-:W-:-:S04]  /*23c50*/  FMNMX R7, R176, R7, !PT ;  /* 0x00000007b0077209 */ /* 0x000fc80007800000 */
[----:B------:R-:W-:-:S04]  /*23c60*/  FMNMX R7, R177, R7, !PT ;  /* 0x00000007b1077209 */ /* 0x000fc80007800000 */
[----:B------:R-:W-:-:S04]  /*23c70*/  FMNMX R7, R11, R7, !PT ;  /* 0x000000070b077209 */ /* 0x000fc80007800000 */
[----:B------:R-:W-:Y:S01]  /*23c80*/  FMNMX R7, R22, R7, !PT ;  /* 0x0000000716077209 */ /* 0x000fe20007800000 */
[----:B------:R-:W-:Y:S02]  /*23c90*/  WARPGROUP.DEPBAR.LE gsb0, 0x0 ;  /* 0x00008000000079c5 */ /* 0x000fe40000010000 */
        /* <DEDUP_REMOVED lines=65> */
[----:B------:R-:W3:Y:S04]  /*240b0*/  LDL.LU.64 R56, [R1+0x19c8] ;  /* 0x0019c80001387983 */ /* 0x000ee80000300a00 */
        /* <DEDUP_REMOVED lines=12> */
[----:B------:R-:W2:Y:S04]  /*24180*/  LDL.LU R41, [R1+0x2c8] ;  /* 0x0002c80001297983 */ /* 0x000ea80000300800 */
[----:B------:R-:W4:Y:S04]  /*24190*/  LDL.LU R40, [R1+0x2cc] ;  /* 0x0002cc0001287983 */ /* 0x000f280000300800 */
[----:B------:R-:W2:Y:S04]  /*241a0*/  LDL.LU R39, [R1+0x2d0] ;  /* 0x0002d00001277983 */ /* 0x000ea80000300800 */
[----:B------:R-:W4:Y:S04]  /*241b0*/  LDL.LU R38, [R1+0x2d4] ;  /* 0x0002d40001267983 */ /* 0x000f280000300800 */
[----:B------:R-:W2:Y:S04]  /*241c0*/  LDL.LU R37, [R1+0x2d8] ;  /* 0x0002d80001257983 */ /* 0x000ea80000300800 */
[----:B------:R-:W4:Y:S04]  /*241d0*/  LDL.LU R36, [R1+0x2dc] ;  /* 0x0002dc0001247983 */ /* 0x000f280000300800 */
[----:B------:R-:W2:Y:S04]  /*241e0*/  LDL.LU R35, [R1+0x2e0] ;  /* 0x0002e00001237983 */ /* 0x000ea80000300800 */
        /* <DEDUP_REMOVED lines=81> */
[----:B------:R-:W0:Y:S01]  /*24700*/  SHFL.BFLY PT, R15, R7, 0x2, 0x1f ;  /* 0x0c401f00070f7f89 */ /* 0x000e2200000e0000 */
[--C-:B------:R-:W-:Y:S01]  /*24710*/  FADD R185, R185, -R16.reuse ;  /* 0x80000010b9b97221 */ /* 0x100fe20000000000 */
[----:B------:R-:W-:-:S03]  /*24720*/  FADD R165, R165, -R16 ;  /* 0x80000010a5a57221 */ /* 0x000fc60000000000 */
[----:B------:R-:W-:-:S04]  /*24730*/  FMUL R185, R185, 1.4426950216293334961 ;  /* 0x3fb8aa3bb9b97820 */ /* 0x000fc80000400000 */
[----:B------:R-:W-:Y:S01]  /*24740*/  MUFU.EX2 R235, R185 ;  /* 0x000000b900eb7308 */ /* 0x000fe20000000800 */
[----:B0-----:R-:W-:Y:S01]  /*24750*/  FMNMX R7, R7, R15, !PT ;  /* 0x0000000f07077209 */ /* 0x001fe20007800000 */
[----:B------:R-:W-:-:S06]  /*24760*/  FMUL R15, R165, 1.4426950216293334961 ;  /* 0x3fb8aa3ba50f7820 */ /* 0x000fcc0000400000 */
[----:B------:R0:W-:Y:S02]  /*24770*/  MUFU.EX2 R185, R15 ;  /* 0x0000000f00b97308 */ /* 0x0001e40000000800 */
[----:B0-----:R-:W0:Y:S01]  /*24780*/  SHFL.BFLY PT, R15, R7, 0x1, 0x1f ;  /* 0x0c201f00070f7f89 */ /* 0x001e2200000e0000 */
[--C-:B------:R-:W-:Y:S01]  /*24790*/  FADD R184, R184, -R16.reuse ;  /* 0x80000010b8b87221 */ /* 0x100fe20000000000 */
[--C-:B------:R-:W-:Y:S01]  /*247a0*/  FADD R194, R194, -R16.reuse ;  /* 0x80000010c2c27221 */ /* 0x100fe20000000000 */
[--C-:B------:R-:W-:Y:S01]  /*247b0*/  FADD R190, R190, -R16.reuse ;  /* 0x80000010bebe7221 */ /* 0x100fe20000000000 */
[--C-:B------:R-:W-:Y:S01]  /*247c0*/  FADD R187, R187, -R16.reuse ;  /* 0x80000010bbbb7221 */ /* 0x100fe20000000000 */
[----:B------:R-:W-:Y:S01]  /*247d0*/  FMUL R184, R184, 1.4426950216293334961 ;  /* 0x3fb8aa3bb8b87820 */ /* 0x000fe20000400000 */
[--C-:B------:R-:W-:Y:S01]  /*247e0*/  FADD R186, R186, -R16.reuse ;  /* 0x80000010baba7221 */ /* 0x100fe20000000000 */
[--C-:B------:R-:W-:Y:S01]  /*247f0*/  FADD R188, R188, -R16.reuse ;  /* 0x80000010bcbc7221 */ /* 0x100fe20000000000 */
[--C-:B------:R-:W-:Y:S01]  /*24800*/  FADD R167, R167, -R16.reuse ;  /* 0x80000010a7a77221 */ /* 0x100fe20000000000 */
[----:B------:R1:W-:Y:S01]  /*24810*/  MUFU.EX2 R234, R184 ;  /* 0x000000b800ea7308 */ /* 0x0003e20000000800 */
[----:B------:R-:W-:Y:S01]  /*24820*/  FMUL R194, R194, 1.4426950216293334961 ;  /* 0x3fb8aa3bc2c27820 */ /* 0x000fe20000400000 */
[----:B------:R-:W-:Y:S01]  /*24830*/  FMUL R190, R190, 1.4426950216293334961 ;  /* 0x3fb8aa3bbebe7820 */ /* 0x000fe20000400000 */
[----:B------:R-:W-:Y:S01]  /*24840*/  FMUL R186, R186, 1.4426950216293334961 ;  /* 0x3fb8aa3bbaba7820 */ /* 0x000fe20000400000 */
[----:B------:R-:W-:Y:S01]  /*24850*/  FMUL R188, R188, 1.4426950216293334961 ;  /* 0x3fb8aa3bbcbc7820 */ /* 0x000fe20000400000 */
[----:B0-----:R-:W-:Y:S01]  /*24860*/  FMNMX R15, R7, R15, !PT ;  /* 0x0000000f070f7209 */ /* 0x001fe20007800000 */
[----:B-1----:R-:W-:Y:S01]  /*24870*/  FMUL R184, R187, 1.4426950216293334961 ;  /* 0x3fb8aa3bbbb87820 */ /* 0x002fe20000400000 */
[----:B------:R-:W-:Y:S01]  /*24880*/  FMUL R167, R167, 1.4426950216293334961 ;  /* 0x3fb8aa3ba7a77820 */ /* 0x000fe20000400000 */
[----:B------:R-:W-:Y:S08]  /*24890*/  MUFU.EX2 R233, R194 ;  /* 0x000000c200e97308 */ /* 0x000ff00000000800 */
[----:B------:R-:W-:Y:S01]  /*248a0*/  MUFU.EX2 R194, R190 ;  /* 0x000000be00c27308 */ /* 0x000fe20000000800 */
[----:B------:R-:W-:-:S07]  /*248b0*/  FADD R166, R166, -R16 ;  /* 0x80000010a6a67221 */ /* 0x000fce0000000000 */
[----:B------:R-:W-:Y:S08]  /*248c0*/  MUFU.EX2 R190, R188 ;  /* 0x000000bc00be7308 */ /* 0x000ff00000000800 */
[----:B------:R-:W0:Y:S08]  /*248d0*/  MUFU.EX2 R184, R184 ;  /* 0x000000b800b87308 */ /* 0x000e300000000800 */
[----:B------:R-:W-:Y:S08]  /*248e0*/  MUFU.EX2 R186, R186 ;  /* 0x000000ba00ba7308 */ /* 0x000ff00000000800 */
[----:B------:R-:W1:Y:S01]  /*248f0*/  MUFU.EX2 R187, R167 ;  /* 0x000000a700bb7308 */ /* 0x000e620000000800 */
[----:B------:R-:W-:Y:S01]  /*24900*/  FMUL R166, R166, 1.4426950216293334961 ;  /* 0x3fb8aa3ba6a67820 */ /* 0x000fe20000400000 */
[----:B------:R2:W-:Y:S01]  /*24910*/  STL [R1+0x1550], R16 ;  /* 0x0015501001007387 */ /* 0x0005e20000100800 */
[----:B0-----:R-:W-:-:S03]  /*24920*/  F2FP.SATFINITE.E4M3.F32.PACK_AB_MERGE_C R156, R184, R190, RZ ;  /* 0x000000beb89c723e */ /* 0x001fc600048070ff */
[----:B------:R-:W-:Y:S02]  /*24930*/  STL [R1+0x1558], R234 ;  /* 0x001558ea01007387 */ /* 0x000fe40000100800 */
[----:B------:R0:W-:Y:S02]  /*24940*/  MUFU.EX2 R188, R166 ;  /* 0x000000a600bc7308 */ /* 0x0001e40000000800 */
[----:B------:R2:W-:Y:S01]  /*24950*/  STL [R1+0x1554], R235 ;  /* 0x001554eb01007387 */ /* 0x0005e20000100800 */
[----:B------:R-:W-:-:S03]  /*24960*/  FADD R163, R163, -R16 ;  /* 0x80000010a3a37221 */ /* 0x000fc60000000000 */
[----:B------:R-:W-:Y:S01]  /*24970*/  STL [R1+0x1560], R194 ;  /* 0x001560c201007387 */ /* 0x000fe20000100800 */
[----:B0-----:R-:W-:Y:S01]  /*24980*/  FADD R166, R23, -R16 ;  /* 0x8000001017a67221 */ /* 0x001fe20000000000 */
[----:B-1----:R-:W-:Y:S02]  /*24990*/  F2FP.SATFINITE.E4M3.F32.PACK_AB_MERGE_C R23, R187, R186, RZ ;  /* 0x000000babb17723e */ /* 0x002fe400048070ff */
[----:B------:R0:W-:Y:S01]  /*249a0*/  STL [R1+0x155c], R233 ;  /* 0x00155ce901007387 */ /* 0x0001e20000100800 */
[----:B---3--:R-:W-:-:S03]  /*249b0*/  LOP3.LUT P6, RZ, R56, 0x1, RZ, 0xc0, !PT ;  /* 0x0000000138ff7812 */ /* 0x008fc600078cc0ff */
[----:B------:R-:W-:Y:S01]  /*249c0*/  STL [R1+0x1568], R184 ;  /* 0x001568b801007387 */ /* 0x000fe20000100800 */
[----:B------:R-:W-:-:S03]  /*249d0*/  FADD R165, R164, -R16 ;  /* 0x80000010a4a57221 */ /* 0x000fc60000000000 */
[----:B------:R1:W-:Y:S01]  /*249e0*/  STL [R1+0x1564], R190 ;  /* 0x001564be01007387 */ /* 0x0003e20000100800 */
[----:B------:R-:W-:-:S03]  /*249f0*/  FADD R164, R162, -R16 ;  /* 0x80000010a2a47221 */ /* 0x000fc60000000000 */
[----:B------:R-:W-:Y:S01]  /*24a00*/  STL [R1+0x1570], R187 ;  /* 0x001570bb01007387 */ /* 0x000fe20000100800 */
[----:B------:R-:W-:Y:S01]  /*24a10*/  FMUL R163, R163, 1.4426950216293334961 ;  /* 0x3fb8aa3ba3a37820 */ /* 0x000fe20000400000 */
[--C-:B------:R-:W-:Y:S02]  /*24a20*/  FADD R162, R160, -R16.reuse ;  /* 0x80000010a0a27221 */ /* 0x100fe40000000000 */
[----:B------:R3:W-:Y:S01]  /*24a30*/  STL [R1+0x156c], R186 ;  /* 0x00156cba01007387 */ /* 0x0007e20000100800 */
[----:B------:R2:W-:Y:S01]  /*24a40*/  MUFU.EX2 R232, R163 ;  /* 0x000000a300e87308 */ /* 0x0005e20000000800 */
[----:B------:R-:W-:Y:S01]  /*24a50*/  FADD R7, -R16, R57 ;  /* 0x0000003910077221 */ /* 0x000fe20000000100 */
[----:B------:R-:W-:Y:S02]  /*24a60*/  F2FP.SATFINITE.E4M3.F32.PACK_AB_MERGE_C R158, R234, R235, RZ ;  /* 0x000000ebea9e723e */ /* 0x000fe400048070ff */
[----:B------:R-:W-:Y:S01]  /*24a70*/  F2FP.SATFINITE.E4M3.F32.PACK_AB_MERGE_C R157, R194, R233, RZ ;  /* 0x000000e9c29d723e */ /* 0x000fe200048070ff */
[----:B--2---:R-:W-:Y:S01]  /*24a80*/  FADD R163, R161, -R16 ;  /* 0x80000010a1a37221 */ /* 0x004fe20000000000 */
[----:B------:R-:W-:-:S02]  /*24a90*/  IMAD.MOV.U32 R16, RZ, RZ, R24 ;  /* 0x000000ffff107224 */ /* 0x000fc400078e0018 */
[----:B------:R-:W-:Y:S02]  /*24aa0*/  IMAD.MOV.U32 R235, RZ, RZ, R35 ;  /* 0x000000ffffeb7224 */ /* 0x000fe400078e0023 */
[----:B----4-:R-:W-:Y:S02]  /*24ab0*/  IMAD.MOV.U32 R234, RZ, RZ, R34 ;  /* 0x000000ffffea7224 */ /* 0x010fe400078e0022 */
[----:B0-----:R-:W-:Y:S02]  /*24ac0*/  IMAD.MOV.U32 R233, RZ, RZ, R37 ;  /* 0x000000ffffe97224 */ /* 0x001fe400078e0025 */
[----:B------:R-:W-:Y:S02]  /*24ad0*/  IMAD.MOV.U32 R194, RZ, RZ, R36 ;  /* 0x000000ffffc27224 */ /* 0x000fe400078e0024 */
[----:B-1----:R-:W-:Y:S02]  /*24ae0*/  IMAD.MOV.U32 R190, RZ, RZ, R39 ;  /* 0x000000ffffbe7224 */ /* 0x002fe400078e0027 */
[----:B------:R-:W-:-:S02]  /*24af0*/  IMAD.MOV.U32 R184, RZ, RZ, R38 ;  /* 0x000000ffffb87224 */ /* 0x000fc400078e0026 */
[----:B---3--:R-:W-:Y:S02]  /*24b00*/  IMAD.MOV.U32 R186, RZ, RZ, R41 ;  /* 0x000000ffffba7224 */ /* 0x008fe400078e0029 */
[----:B------:R-:W-:Y:S02]  /*24b10*/  IMAD.MOV.U32 R187, RZ, RZ, R40 ;  /* 0x000000ffffbb7224 */ /* 0x000fe400078e0028 */
[----:B------:R-:W-:Y:S01]  /*24b20*/  IMAD.MOV.U32 R54, RZ, RZ, R61 ;  /* 0x000000ffff367224 */ /* 0x000fe200078e003d */
[----:B------:R-:W-:Y:S01]  /*24b30*/  UMOV UR12, UR46 ;  /* 0x0000002e000c7c82 */ /* 0x000fe20008000000 */
[----:B------:R-:W-:Y:S01]  /*24b40*/  UMOV UR13, UR47 ;  /* 0x0000002f000d7c82 */ /* 0x000fe20008000000 */
[----:B------:R-:W-:Y:S02]  /*24b50*/  R2UR UR46, R58 ;  /* 0x000000003a2e72ca */ /* 0x000fe400000e0000 */
[----:B------:R-:W-:Y:S02]  /*24b60*/  R2UR UR47, R59 ;  /* 0x000000003b2f72ca */ /* 0x000fe400000e0000 */
[----:B------:R-:W-:-:S05]  /*24b70*/  FMNMX R15, R15, R55, !PT ;  /* 0x000000370f0f7209 */ /* 0x000fca0007800000 */
[--C-:B------:R-:W-:Y:S01]  /*24b80*/  FADD R197, R197, -R15.reuse ;  /* 0x8000000fc5c57221 */ /* 0x100fe20000000000 */
[--C-:B------:R-:W-:Y:S01]  /*24b90*/  FADD R196, R196, -R15.reuse ;  /* 0x8000000fc4c47221 */ /* 0x100fe20000000000 */
        /* <DEDUP_REMOVED lines=9> */
[--C-:B------:R-:W-:Y:S01]  /*24c30*/  FADD R199, R199, -R15.reuse ;  /* 0x8000000fc7c77221 */ /* 0x100fe20000000000 */
[----:B------:R-:W-:Y:S01]  /*24c40*/  FMUL R171, R191, 1.4426950216293334961 ;  /* 0x3fb8aa3bbfab7820 */ /* 0x000fe20000400000 */
[----:B------:R-:W-:Y:S01]  /*24c50*/  FMUL R175, R193, 1.4426950216293334961 ;  /* 0x3fb8aa3bc1af7820 */ /* 0x000fe20000400000 */
[----:B------:R-:W-:Y:S01]  /*24c60*/  FMUL R178, R198, 1.4426950216293334961 ;  /* 0x3fb8aa3bc6b27820 */ /* 0x000fe20000400000 */
[----:B------:R-:W-:Y:S01]  /*24c70*/  FMUL R174, R199, 1.4426950216293334961 ;  /* 0x3fb8aa3bc7ae7820 */ /* 0x000fe20000400000 */
[----:B------:R-:W-:Y:S08]  /*24c80*/  MUFU.EX2 R179, R179 ;  /* 0x000000b300b37308 */ /* 0x000ff00000000800 */
[----:B------:R-:W0:Y:S08]  /*24c90*/  MUFU.EX2 R180, R180 ;  /* 0x000000b400b47308 */ /* 0x000e300000000800 */
[----:B------:R-:W-:Y:S08]  /*24ca0*/  MUFU.EX2 R181, R181 ;  /* 0x000000b500b57308 */ /* 0x000ff00000000800 */
[----:B------:R-:W1:Y:S08]  /*24cb0*/  MUFU.EX2 R182, R182 ;  /* 0x000000b600b67308 */ /* 0x000e700000000800 */
[----:B------:R-:W2:Y:S08]  /*24cc0*/  MUFU.EX2 R171, R171 ;  /* 0x000000ab00ab7308 */ /* 0x000eb00000000800 */
[----:B------:R-:W3:Y:S08]  /*24cd0*/  MUFU.EX2 R175, R175 ;  /* 0x000000af00af7308 */ /* 0x000ef00000000800 */
[----:B------:R-:W4:Y:S08]  /*24ce0*/  MUFU.EX2 R178, R178 ;  /* 0x000000b200b27308 */ /* 0x000f300000000800 */
[----:B------:R-:W4:Y:S01]  /*24cf0*/  MUFU.EX2 R174, R174 ;  /* 0x000000ae00ae7308 */ /* 0x000f220000000800 */
[----:B------:R-:W-:Y:S01]  /*24d00*/  FADD R159, R172, -R15 ;  /* 0x8000000fac9f7221 */ /* 0x000fe20000000000 */
[----:B0-----:R-:W-:-:S02]  /*24d10*/  F2FP.SATFINITE.E4M3.F32.PACK_AB_MERGE_C R156, R180, R179, R156 ;  /* 0x000000b3b49c723e */ /* 0x001fc4000480709c */
[----:B-1----:R-:W-:Y:S01]  /*24d20*/  F2FP.SATFINITE.E4M3.F32.PACK_AB_MERGE_C R23, R182, R181, R23 ;  /* 0x000000b5b617723e */ /* 0x002fe20004807017 */
[----:B--2---:R-:W-:Y:S01]  /*24d30*/  STL [R1+0x1578], R171 ;  /* 0x001578ab01007387 */ /* 0x004fe20000100800 */
[----:B------:R-:W-:Y:S01]  /*24d40*/  FMUL R170, R159, 1.4426950216293334961 ;  /* 0x3fb8aa3b9faa7820 */ /* 0x000fe20000400000 */
[--C-:B------:R-:W-:Y:S01]  /*24d50*/  FADD R189, R189, -R15.reuse ;  /* 0x8000000fbdbd7221 */ /* 0x100fe20000000000 */
[----:B------:R-:W-:Y:S01]  /*24d60*/  SEL R160, R156, R23, !P6 ;  /* 0x000000179ca07207 */ /* 0x000fe20007000000 */
[----:B---3--:R0:W-:Y:S01]  /*24d70*/  STL [R1+0x1574], R175 ;  /* 0x001574af01007387 */ /* 0x0081e20000100800 */
[----:B------:R-:W-:Y:S01]  /*24d80*/  SEL R159, R23, R156, !P6 ;  /* 0x0000009c179f7207 */ /* 0x000fe20007000000 */
[--C-:B------:R-:W-:Y:S01]  /*24d90*/  FADD R168, R168, -R15.reuse ;  /* 0x8000000fa8a87221 */ /* 0x100fe20000000000 */
[----:B------:R-:W-:Y:S01]  /*24da0*/  FADD R156, R173, -R15 ;  /* 0x8000000fad9c7221 */ /* 0x000fe20000000000 */
[----:B----4-:R-:W-:Y:S01]  /*24db0*/  STL [R1+0x1580], R178 ;  /* 0x001580b201007387 */ /* 0x010fe20000100800 */
[----:B------:R-:W-:-:S03]  /*24dc0*/  FMUL R189, R189, 1.4426950216293334961 ;  /* 0x3fb8aa3bbdbd7820 */ /* 0x000fc60000400000 */
[----:B------:R1:W-:Y:S01]  /*24dd0*/  STL [R1+0x157c], R174 ;  /* 0x00157cae01007387 */ /* 0x0003e20000100800 */
[----:B------:R-:W-:-:S03]  /*24de0*/  FMUL R168, R168, 1.4426950216293334961 ;  /* 0x3fb8aa3ba8a87820 */ /* 0x000fc60000400000 */
[----:B------:R-:W-:Y:S01]  /*24df0*/  STL [R1+0x1588], R180 ;  /* 0x001588b401007387 */ /* 0x000fe20000100800 */
[----:B------:R-:W-:Y:S01]  /*24e00*/  FMUL R169, R156, 1.4426950216293334961 ;  /* 0x3fb8aa3b9ca97820 */ /* 0x000fe20000400000 */
[----:B------:R-:W-:Y:S02]  /*24e10*/  IMAD.MOV.U32 R193, RZ, RZ, R25 ;  /* 0x000000ffffc17224 */ /* 0x000fe400078e0019 */
[----:B------:R2:W-:Y:S01]  /*24e20*/  STL [R1+0x1584], R179 ;  /* 0x001584b301007387 */ /* 0x0005e20000100800 */
[----:B------:R-:W-:Y:S01]  /*24e30*/  FADD R156, R176, -R15 ;  /* 0x8000000fb09c7221 */ /* 0x000fe20000000000 */
[----:B------:R-:W-:Y:S02]  /*24e40*/  IMAD.MOV.U32 R199, RZ, RZ, R27 ;  /* 0x000000ffffc77224 */ /* 0x000fe400078e001b */
[----:B------:R-:W-:Y:S01]  /*24e50*/  STL [R1+0x1590], R182 ;  /* 0x001590b601007387 */ /* 0x000fe20000100800 */
[----:B------:R-:W-:-:S03]  /*24e60*/  IMAD.MOV.U32 R191, RZ, RZ, R26 ;  /* 0x000000ffffbf7224 */ /* 0x000fc600078e001a */
[----:B------:R3:W-:Y:S01]  /*24e70*/  STL [R1+0x158c], R181 ;  /* 0x00158cb501007387 */ /* 0x0007e20000100800 */
[----:B------:R-:W-:Y:S01]  /*24e80*/  IMAD.MOV.U32 R197, RZ, RZ, R29 ;  /* 0x000000ffffc57224 */ /* 0x000fe200078e001d */
[----:B------:R4:W-:Y:S01]  /*24e90*/  MUFU.EX2 R172, R189 ;  /* 0x000000bd00ac7308 */ /* 0x0009e20000000800 */
[----:B------:R-:W-:Y:S01]  /*24ea0*/  IMAD.MOV.U32 R198, RZ, RZ, R28 ;  /* 0x000000ffffc67224 */ /* 0x000fe200078e001c */
[----:B------:R-:W3:Y:S01]  /*24eb0*/  LDL.LU.64 R24, [R1] ;  /* 0x0000000001187983 */ /* 0x000ee20000300a00 */
[----:B------:R-:W-:Y:S01]  /*24ec0*/  IMAD.MOV.U32 R195, RZ, RZ, R31 ;  /* 0x000000ffffc37224 */ /* 0x000fe200078e001f */
[----:B------:R-:W-:Y:S01]  /*24ed0*/  F2FP.SATFINITE.E4M3.F32.PACK_AB_MERGE_C R158, R171, R175, R158 ;  /* 0x000000afab9e723e */ /* 0x000fe2000480709e */
[----:B------:R-:W-:Y:S01]  /*24ee0*/  IMAD.MOV.U32 R196, RZ, RZ, R30 ;  /* 0x000000ffffc47224 */ /* 0x000fe200078e001e */
[----:B------:R-:W3:Y:S01]  /*24ef0*/  LDL.LU.64 R26, [R1+0x8] ;  /* 0x00000800011a7983 */ /* 0x000ee20000300a00 */
[----:B------:R-:W-:Y:S01]  /*24f00*/  F2FP.SATFINITE.E4M3.F32.PACK_AB_MERGE_C R157, R178, R174, R157 ;  /* 0x000000aeb29d723e */ /* 0x000fe2000480709d */
[----:B------:R0:W-:Y:S01]  /*24f10*/  MUFU.EX2 R183, R168 ;  /* 0x000000a800b77308 */ /* 0x0001e20000000800 */
[----:B----4-:R-:W-:Y:S01]  /*24f20*/  IMAD.MOV.U32 R189, RZ, RZ, R33 ;  /* 0x000000ffffbd7224 */ /* 0x010fe200078e0021 */
[----:B------:R-:W4:Y:S01]  /*24f30*/  LDL.LU.64 R28, [R1+0x10] ;  /* 0x00001000011c7983 */ /* 0x000f220000300a00 */
[----:B------:R-:W-:-:S03]  /*24f40*/  IMAD.MOV.U32 R192, RZ, RZ, R32 ;  /* 0x000000ffffc07224 */ /* 0x000fc600078e0020 */
[----:B------:R-:W4:Y:S01]  /*24f50*/  LDL.LU.64 R30, [R1+0x18] ;  /* 0x00001800011e7983 */ /* 0x000f220000300a00 */
[----:B0-----:R-:W-:-:S03]  /*24f60*/  FMUL R168, R156, 1.4426950216293334961 ;  /* 0x3fb8aa3b9ca87820 */ /* 0x001fc60000400000 */
[----:B------:R-:W4:Y:S01]  /*24f70*/  LDL.LU.64 R32, [R1+0x20] ;  /* 0x0000200001207983 */ /* 0x000f220000300a00 */
[----:B------:R-:W-:Y:S01]  /*24f80*/  FADD R156, R177, -R15 ;  /* 0x8000000fb19c7221 */ /* 0x000fe20000000000 */
[----:B------:R-:W-:Y:S02]  /*24f90*/  SEL R161, R158, R157, !P6 ;  /* 0x0000009d9ea17207 */ /* 0x000fe40007000000 */
[----:B------:R-:W4:Y:S01]  /*24fa0*/  LDL.LU.64 R34, [R1+0x28] ;  /* 0x0000280001227983 */ /* 0x000f220000300a00 */
[----:B------:R-:W-:-:S03]  /*24fb0*/  IMAD.MOV.U32 R175, RZ, RZ, R43 ;  /* 0x000000ffffaf7224 */ /* 0x000fc600078e002b */
[----:B------:R-:W4:Y:S01]  /*24fc0*/  LDL.LU.64 R36, [R1+0x30] ;  /* 0x0000300001247983 */ /* 0x000f220000300a00 */
[----:B------:R-:W-:Y:S02]  /*24fd0*/  IMAD.MOV.U32 R171, RZ, RZ, R42 ;  /* 0x000000ffffab7224 */ /* 0x000fe400078e002a */
[----:B------:R-:W-:Y:S01]  /*24fe0*/  FMUL R156, R156, 1.4426950216293334961 ;  /* 0x3fb8aa3b9c9c7820 */ /* 0x000fe20000400000 */
[----:B------:R-:W4:Y:S01]  /*24ff0*/  LDL.LU.64 R38, [R1+0x38] ;  /* 0x0000380001267983 */ /* 0x000f220000300a00 */
[----:B-1----:R-:W-:Y:S02]  /*25000*/  IMAD.MOV.U32 R174, RZ, RZ, R45 ;  /* 0x000000ffffae7224 */ /* 0x002fe400078e002d */
[----:B------:R-:W-:Y:S01]  /*25010*/  IMAD.MOV.U32 R178, RZ, RZ, R44 ;  /* 0x000000ffffb27224 */ /* 0x000fe200078e002c */
[----:B------:R-:W4:Y:S01]  /*25020*/  LDL.LU.64 R40, [R1+0x40] ;  /* 0x0000400001287983 */ /* 0x000f220000300a00 */
[----:B--2---:R-:W-:Y:S01]  /*25030*/  IMAD.MOV.U32 R179, RZ, RZ, R47 ;  /* 0x000000ffffb37224 */ /* 0x004fe200078e002f */
[----:B------:R-:W-:Y:S01]  /*25040*/  SEL R157, R157, R158, !P6 ;  /* 0x0000009e9d9d7207 */ /* 0x000fe20007000000 */
[----:B------:R-:W-:Y:S01]  /*25050*/  IMAD.MOV.U32 R180, RZ, RZ, R46 ;  /* 0x000000ffffb47224 */ /* 0x000fe200078e002e */
[----:B------:R-:W2:Y:S01]  /*25060*/  LDL.LU.64 R42, [R1+0x48] ;  /* 0x00004800012a7983 */ /* 0x000ea20000300a00 */
[----:B---3--:R-:W-:-:S02]  /*25070*/  IMAD.MOV.U32 R181, RZ, RZ, R49 ;  /* 0x000000ffffb57224 */ /* 0x008fc400078e0031 */
[----:B------:R-:W-:Y:S01]  /*25080*/  IMAD.MOV.U32 R182, RZ, RZ, R48 ;  /* 0x000000ffffb67224 */ /* 0x000fe200078e0030 */
[----:B------:R-:W3:Y:S01]  /*25090*/  LDL.LU.64 R44, [R1+0x50] ;  /* 0x00005000012c7983 */ /* 0x000ee20000300a00 */
[----:B------:R-:W-:Y:S01]  /*250a0*/  IMAD.MOV.U32 R173, RZ, RZ, R51 ;  /* 0x000000ffffad7224 */ /* 0x000fe200078e0033 */
[----:B------:R0:W-:Y:S01]  /*250b0*/  MUFU.EX2 R167, R156 ;  /* 0x0000009c00a77308 */ /* 0x0001e20000000800 */
[----:B------:R-:W-:Y:S01]  /*250c0*/  IMAD.MOV.U32 R158, RZ, RZ, R50 ;  /* 0x000000ffff9e7224 */ /* 0x000fe200078e0032 */
[----:B------:R-:W4:Y:S01]  /*250d0*/  LDL.LU.64 R46, [R1+0x58] ;  /* 0x00005800012e7983 */ /* 0x000f220000300a00 */
[----:B------:R-:W-:Y:S02]  /*250e0*/  IMAD.MOV.U32 R177, RZ, RZ, R53 ;  /* 0x000000ffffb17224 */ /* 0x000fe400078e0035 */
[----:B------:R-:W-:Y:S01]  /*250f0*/  IMAD.MOV.U32 R176, RZ, RZ, R52 ;  /* 0x000000ffffb07224 */ /* 0x000fe200078e0034 */
[----:B------:R1:W-:Y:S04]  /*25100*/  SHFL.IDX PT, R23, R161, R19, 0x1f ;  /* 0x00001f13a1177589 */ /* 0x0003e800000e0000 */
[----:B------:R-:W2:Y:S01]  /*25110*/  LDL.LU.64 R48, [R1+0x60] ;  /* 0x0000600001307983 */ /* 0x000ea20000300a00 */
[----:B0-----:R-:W-:-:S03]  /*25120*/  IMAD.MOV.U32 R156, RZ, RZ, R54 ;  /* 0x000000ffff9c7224 */ /* 0x001fc600078e0036 */
[----:B------:R-:W3:Y:S01]  /*25130*/  LDL.LU.64 R50, [R1+0x68] ;  /* 0x0000680001327983 */ /* 0x000ee20000300a00 */
[----:B-1----:R-:W-:Y:S01]  /*25140*/  FADD R161, R11, -R15 ;  /* 0x8000000f0ba17221 */ /* 0x002fe20000000000 */
[----:B------:R-:W-:Y:S02]  /*25150*/  FADD R11, -R15, R55 ;  /* 0x000000370f0b7221 */ /* 0x000fe40000000100 */
[----:B------:R-:W4:Y:S04]  /*25160*/  LDL.LU.64 R52, [R1+0x70] ;  /* 0x0000700001347983 */ /* 0x000f280000300a00 */
[----:B------:R-:W2:Y:S04]  /*25170*/  LDL.LU.64 R54, [R1+0x78] ;  /* 0x0000780001367983 */ /* 0x000ea80000300a00 */
[----:B------:R-:W3:Y:S04]  /*25180*/  LDL.LU.64 R56, [R1+0x80] ;  /* 0x0000800001387983 */ /* 0x000ee80000300a00 */
        /* <DEDUP_REMOVED lines=47> */
[----:B--2---:R-:W-:Y:S04]  /*25480*/  STL.64 [R1+0x1998], R150 ;  /* 0x0019989601007387 */ /* 0x004fe80000100a00 */
[----:B----4-:R-:W-:Y:S04]  /*25490*/  STL.64 [R1+0x1990], R148 ;  /* 0x0019909401007387 */ /* 0x010fe80000100a00 */
[----:B---3--:R-:W-:Y:S04]  /*254a0*/  STL.64 [R1+0x1988], R146 ;  /* 0x0019889201007387 */ /* 0x008fe80000100a00 */
        /* <DEDUP_REMOVED lines=61> */
[----:B0-----:R-:W2:Y:S04]  /*25880*/  LDL.LU R24, [R1+0x200] ;  /* 0x0002000001187983 */ /* 0x001ea80000300800 */
        /* <DEDUP_REMOVED lines=22> */
[----:B------:R-:W2:Y:S01]  /*259f0*/  LDL.LU R47, [R1+0x25c] ;  /* 0x00025c00012f7983 */ /* 0x000ea20000300800 */
[----:B------:R-:W-:-:S03]  /*25a00*/  IMAD.MOV.U32 R52, RZ, RZ, R22 ;  /* 0x000000ffff347224 */ /* 0x000fc600078e0016 */
        /* <DEDUP_REMOVED lines=8> */
[----:B------:R-:W3:Y:S04]  /*25a90*/  LDL.LU R22, [R1+0x19c0] ;  /* 0x0019c00001167983 */ /* 0x000ee80000300800 */
[----:B------:R-:W2:Y:S04]  /*25aa0*/  LDL.LU R152, [R1+0x19bc] ;  /* 0x0019bc0001987983 */ /* 0x000ea80000300800 */
[----:B------:R-:W2:Y:S04]  /*25ab0*/  LDL.LU R153, [R1+0x19b8] ;  /* 0x0019b80001997983 */ /* 0x000ea80000300800 */
[----:B------:R-:W2:Y:S04]  /*25ac0*/  LDL.LU R154, [R1+0x19b4] ;  /* 0x0019b400019a7983 */ /* 0x000ea80000300800 */
[----:B------:R-:W2:Y:S01]  /*25ad0*/  LDL.LU R155, [R1+0x19b0] ;  /* 0x0019b000019b7983 */ /* 0x000ea20000300800 */
[----:B------:R-:W-:-:S02]  /*25ae0*/  IMAD.MOV.U32 R57, RZ, RZ, R21 ;  /* 0x000000ffff397224 */ /* 0x000fc400078e0015 */
[----:B------:R-:W-:Y:S01]  /*25af0*/  IMAD.MOV.U32 R58, RZ, RZ, R20 ;  /* 0x000000ffff3a7224 */ /* 0x000fe200078e0014 */
[----:B------:R-:W4:Y:S01]  /*25b00*/  LDL.LU R21, [R1+0x19ac] ;  /* 0x0019ac0001157983 */ /* 0x000f220000300800 */
[----:B------:R-:W-:Y:S02]  /*25b10*/  IMAD.MOV.U32 R59, RZ, RZ, R3 ;  /* 0x000000ffff3b7224 */ /* 0x000fe400078e0003 */
[----:B------:R-:W-:Y:S01]  /*25b20*/  IMAD.MOV.U32 R60, RZ, RZ, R2 ;  /* 0x000000ffff3c7224 */ /* 0x000fe200078e0002 */
[----:B------:R-:W3:Y:S01]  /*25b30*/  LDL.LU R20, [R1+0x19a8] ;  /* 0x0019a80001147983 */ /* 0x000ee20000300800 */
[----:B------:R-:W-:Y:S02]  /*25b40*/  IMAD.MOV.U32 R61, RZ, RZ, R156 ;  /* 0x000000ffff3d7224 */ /* 0x000fe400078e009c */
[----:B------:R-:W-:Y:S01]  /*25b50*/  IMAD.MOV.U32 R62, RZ, RZ, R177 ;  /* 0x000000ffff3e7224 */ /* 0x000fe200078e00b1 */
[----:B------:R-:W4:Y:S01]  /*25b60*/  LDL.LU R3, [R1+0x19a4] ;  /* 0x0019a40001037983 */ /* 0x000f220000300800 */
[----:B------:R-:W-:-:S02]  /*25b70*/  IMAD.MOV.U32 R63, RZ, RZ, R176 ;  /* 0x000000ffff3f7224 */ /* 0x000fc400078e00b0 */
[----:B------:R-:W-:Y:S01]  /*25b80*/  IMAD.MOV.U32 R64, RZ, RZ, R173 ;  /* 0x000000ffff407224 */ /* 0x000fe200078e00ad */
[----:B------:R-:W4:Y:S01]  /*25b90*/  LDL.LU R2, [R1+0x19a0] ;  /* 0x0019a00001027983 */ /* 0x000f220000300800 */
[----:B------:R-:W-:Y:S02]  /*25ba0*/  IMAD.MOV.U32 R65, RZ, RZ, R158 ;  /* 0x000000ffff417224 */ /* 0x000fe400078e009e */
[----:B------:R-:W-:Y:S02]  /*25bb0*/  IMAD.MOV.U32 R66, RZ, RZ, R181 ;  /* 0x000000ffff427224 */ /* 0x000fe400078e00b5 */
[----:B------:R-:W-:Y:S02]  /*25bc0*/  IMAD.MOV.U32 R67, RZ, RZ, R182 ;  /* 0x000000ffff437224 */ /* 0x000fe400078e00b6 */
[----:B------:R-:W-:Y:S02]  /*25bd0*/  IMAD.MOV.U32 R68, RZ, RZ, R179 ;  /* 0x000000ffff447224 */ /* 0x000fe400078e00b3 */
[----:B------:R-:W-:-:S02]  /*25be0*/  IMAD.MOV.U32 R69, RZ, RZ, R180 ;  /* 0x000000ffff457224 */ /* 0x000fc400078e00b4 */
[----:B------:R-:W-:Y:S02]  /*25bf0*/  IMAD.MOV.U32 R70, RZ, RZ, R174 ;  /* 0x000000ffff467224 */ /* 0x000fe400078e00ae */
        /* <DEDUP_REMOVED lines=80> */
[----:B------:R-:W-:-:S06]  /*26100*/  IMAD.MOV.U32 R151, RZ, RZ, R0 ;  /* 0x000000ffff977224 */ /* 0x000fcc00078e0000 */
[----:B--2---:R-:W-:-:S06]  /*26110*/  WARPGROUP.ARRIVE ;  /* 0x00000000000079c5 */ /* 0x004fcc0000000000 */
[----:B------:R-:W-:Y:S03]  /*26120*/  QGMMA.64x256x32.F32.E4M3.E4M3 R24, R152, gdesc[UR44], R24, gsb0 ;  /* 0x03e0002c98187df3 */ /* 0x000fe60008000818 */
        /* <DEDUP_REMOVED lines=129> */
[----:B------:R-:W-:Y:S01]  /*26940*/  FMUL R7, R7, 1.4426950216293334961 ;  /* 0x3fb8aa3b07077820 */ /* 0x000fe20000400000 */
[----:B------:R-:W-:-:S02]  /*26950*/  FMUL R11, R11, 1.4426950216293334961 ;  /* 0x3fb8aa3b0b0b7820 */ /* 0x000fc40000400000 */
[----:B------:R-:W3:Y:S04]  /*26960*/  SHFL.IDX PT, R157, R157, R238, 0x1f ;  /* 0x00001fee9d9d7589 */ /* 0x000ee800000e0000 */
[----:B------:R-:W-:Y:S04]  /*26970*/  SHFL.IDX PT, R160, R160, R19, 0x1f ;  /* 0x00001f13a0a07589 */ /* 0x000fe800000e0000 */
[----:B------:R-:W0:Y:S01]  /*26980*/  SHFL.IDX PT, R159, R159, R238, 0x1f ;  /* 0x00001fee9f9f7589 */ /* 0x000e2200000e0000 */
[----:B------:R-:W2:Y:S08]  /*26990*/  MUFU.EX2 R7, R7 ;  /* 0x0000000700077308 */ /* 0x000eb00000000800 */
[----:B------:R-:W1:Y:S01]  /*269a0*/  MUFU.EX2 R11, R11 ;  /* 0x0000000b000b7308 */ /* 0x000e620000000800 */
[----:B---3--:R-:W-:-:S02]  /*269b0*/  PRMT R156, R23, R20, R157 ;  /* 0x00000014179c7216 */ /* 0x008fc4000000009d */
[-C--:B----4-:R-:W-:Y:S02]  /*269c0*/  PRMT R157, R23, R21.reuse, R157 ;  /* 0x00000015179d7216 */ /* 0x090fe4000000009d */
[C-C-:B0-----:R-:W-:Y:S02]  /*269d0*/  PRMT R158, R160.reuse, R20, R159.reuse ;  /* 0x00000014a09e7216 */ /* 0x141fe4000000009f */
[----:B------:R-:W-:Y:S01]  /*269e0*/  PRMT R159, R160, R21, R159 ;  /* 0x00000015a09f7216 */ /* 0x000fe2000000009f */
[----:B------:R-:W-:Y:S01]  /*269f0*/  UMOV UR8, UR46 ;  /* 0x0000002e00087c82 */ /* 0x000fe20008000000 */
[-C--:B--2---:R-:W-:Y:S01]  /*26a00*/  FMUL R150, R150, R7.reuse ;  /* 0x0000000796967220 */ /* 0x084fe20000400000 */
[----:B------:R-:W-:Y:S01]  /*26a10*/  FMUL R151, R151, R7 ;  /* 0x0000000797977220 */ /* 0x000fe20000400000 */
[-C--:B-1----:R-:W-:Y:S01]  /*26a20*/  FMUL R148, R148, R11.reuse ;  /* 0x0000000b94947220 */ /* 0x082fe20000400000 */
[----:B------:R-:W-:Y:S01]  /*26a30*/  FMUL R149, R149, R11 ;  /* 0x0000000b95957220 */ /* 0x000fe20000400000 */
[-C--:B------:R-:W-:Y:S01]  /*26a40*/  FMUL R146, R146, R7.reuse ;  /* 0x0000000792927220 */ /* 0x080fe20000400000 */
        /* <DEDUP_REMOVED lines=123> */
[----:B------:R-:W-:Y:S01]  /*27200*/  UMOV UR9, UR47 ;  /* 0x0000002f00097c82 */ /* 0x000fe20008000000 */
[----:B------:R-:W-:-:S04]  /*27210*/  UMOV UR46, UR20 ;  /* 0x00000014002e7c82 */ /* 0x000fc80008000000 */
[----:B------:R-:W-:Y:S01]  /*27220*/  WARPGROUP.ARRIVE ;  /* 0x00000000000079c5 */ /* 0x000fe20000000000 */
[----:B------:R-:W-:-:S05]  /*27230*/  UMOV UR47, UR21 ;  /* 0x00000015002f7c82 */ /* 0x000fca0008000000 */
[----:B------:R-:W-:Y:S01]  /*27240*/  QGMMA.64x256x32.F32.E4M3.E4M3 R24, R156, gdesc[UR44], R24, gsb0 ;  /* 0x03e0002c9c187df3 */ /* 0x000fe20008000818 */
[----:B------:R-:W-:Y:S02]  /*27250*/  IMAD.MOV.U32 R252, RZ, RZ, R3 ;  /* 0x000000fffffc7224 */ /* 0x000fe400078e0003 */
[----:B------:R-:W-:-:S03]  /*27260*/  IMAD.MOV.U32 R251, RZ, RZ, R2 ;  /* 0x000000fffffb7224 */ /* 0x000fc600078e0002 */
[----:B------:R0:W-:Y:S04]  /*27270*/  STL [R1+0x1594], R252 ;  /* 0x001594fc01007387 */ /* 0x0001e80000100800 */
[----:B------:R-:W-:Y:S04]  /*27280*/  STL [R1+0x1598], R251 ;  /* 0x001598fb01007387 */ /* 0x000fe80000100800 */
[----:B------:R1:W-:Y:S01]  /*27290*/  STL [R1+0x159c], R15 ;  /* 0x00159c0f01007387 */ /* 0x0003e20000100800 */
[----:B------:R-:W-:Y:S01]  /*272a0*/  FADD R160, R22, -R15 ;  /* 0x8000000f16a07221 */ /* 0x000fe20000000000 */
[----:B------:R-:W-:-:S02]  /*272b0*/  WARPGROUP.DEPBAR.LE gsb0, 0x0 ;  /* 0x00008000000079c5 */ /* 0x000fc40000010000 */
[----:B------:R-:W-:Y:S04]  /*272c0*/  STL.64 [R1], R24 ;  /* 0x0000001801007387 */ /* 0x000fe80000100a00 */
        /* <DEDUP_REMOVED lines=12> */
[----:B------:R-:W-:Y:S01]  /*27390*/  STL.64 [R1+0x68], R50 ;  /* 0x0000683201007387 */ /* 0x000fe20000100a00 */
[----:B------:R-:W-:-:S03]  /*273a0*/  IMAD.MOV.U32 R176, RZ, RZ, R150 ;  /* 0x000000ffffb07224 */ /* 0x000fc600078e0096 */
[----:B------:R-:W-:Y:S01]  /*273b0*/  STL.64 [R1+0x70], R52 ;  /* 0x0000703401007387 */ /* 0x000fe20000100a00 */
[----:B------:R-:W-:-:S03]  /*273c0*/  IMAD.MOV.U32 R173, RZ, RZ, R151 ;  /* 0x000000ffffad7224 */ /* 0x000fc600078e0097 */
[----:B------:R-:W-:Y:S01]  /*273d0*/  STL.64 [R1+0x78], R54 ;  /* 0x0000783601007387 */ /* 0x000fe20000100a00 */
[----:B------:R-:W-:-:S03]  /*273e0*/  IMAD.MOV.U32 R189, RZ, RZ, R148 ;  /* 0x000000ffffbd7224 */ /* 0x000fc600078e0094 */
[----:B------:R-:W-:Y:S01]  /*273f0*/  STL.64 [R1+0x80], R56 ;  /* 0x0000803801007387 */ /* 0x000fe20000100a00 */
[----:B------:R-:W-:-:S03]  /*27400*/  IMAD.MOV.U32 R177, RZ, RZ, R149 ;  /* 0x000000ffffb17224 */ /* 0x000fc600078e0095 */
[----:B------:R2:W-:Y:S01]  /*27410*/  STL.64 [R1+0x88], R58 ;  /* 0x0000883a01007387 */ /* 0x0005e20000100a00 */
[----:B------:R-:W-:Y:S02]  /*27420*/  IMAD.MOV.U32 R192, RZ, RZ, R146 ;  /* 0x000000ffffc07224 */ /* 0x000fe400078e0092 */
[----:B------:R-:W-:Y:S01]  /*27430*/  IMAD.MOV.U32 R191, RZ, RZ, R147 ;  /* 0x000000ffffbf7224 */ /* 0x000fe200078e0093 */
[----:B------:R-:W3:Y:S01]  /*27440*/  LDL.LU.64 R150, [R1+0x1798] ;  /* 0x0017980001967983 */ /* 0x000ee20000300a00 */
[----:B------:R-:W-:Y:S02]  /*27450*/  IMAD.MOV.U32 R195, RZ, RZ, R144 ;  /* 0x000000ffffc37224 */ /* 0x000fe400078e0090 */
[----:B------:R-:W-:Y:S01]  /*27460*/  IMAD.MOV.U32 R193, RZ, RZ, R145 ;  /* 0x000000ffffc17224 */ /* 0x000fe200078e0091 */
[----:B------:R-:W4:Y:S01]  /*27470*/  LDL.LU.64 R148, [R1+0x1790] ;  /* 0x0017900001947983 */ /* 0x000f220000300a00 */
[----:B------:R-:W-:Y:S02]  /*27480*/  IMAD.MOV.U32 R197, RZ, RZ, R142 ;  /* 0x000000ffffc57224 */ /* 0x000fe400078e008e */
[----:B------:R-:W-:Y:S01]  /*27490*/  IMAD.MOV.U32 R196, RZ, RZ, R143 ;  /* 0x000000ffffc47224 */ /* 0x000fe200078e008f */
[----:B------:R-:W4:Y:S01]  /*274a0*/  LDL.LU.64 R146, [R1+0x1788] ;  /* 0x0017880001927983 */ /* 0x000f220000300a00 */
[----:B------:R-:W-:-:S02]  /*274b0*/  IMAD.MOV.U32 R199, RZ, RZ, R140 ;  /* 0x000000ffffc77224 */ /* 0x000fc400078e008c */
[----:B------:R-:W-:Y:S01]  /*274c0*/  IMAD.MOV.U32 R198, RZ, RZ, R141 ;  /* 0x000000ffffc67224 */ /* 0x000fe200078e008d */
[----:B------:R-:W4:Y:S01]  /*274d0*/  LDL.LU.64 R144, [R1+0x1780] ;  /* 0x0017800001907983 */ /* 0x000f220000300a00 */
        /* <DEDUP_REMOVED lines=114> */
[----:B0-----:R-:W-:-:S02]  /*27c00*/  IMAD.MOV.U32 R252, RZ, RZ, R62 ;  /* 0x000000fffffc7224 */ /* 0x001fc400078e003e */
[----:B------:R-:W-:Y:S01]  /*27c10*/  IMAD.MOV.U32 R182, RZ, RZ, R63 ;  /* 0x000000ffffb67224 */ /* 0x000fe200078e003f */
[----:B------:R-:W4:Y:S01]  /*27c20*/  LDL.LU.64 R66, [R1+0x1648] ;  /* 0x0016480001427983 */ /* 0x000f220000300a00 */
[----:B-1----:R-:W-:Y:S02]  /*27c30*/  IMAD.MOV.U32 R15, RZ, RZ, R60 ;  /* 0x000000ffff0f7224 */ /* 0x002fe400078e003c */
[----:B------:R-:W-:Y:S01]  /*27c40*/  IMAD.MOV.U32 R251, RZ, RZ, R61 ;  /* 0x000000fffffb7224 */ /* 0x000fe200078e003d */
[----:B------:R-:W4:Y:S04]  /*27c50*/  LDL.LU.64 R64, [R1+0x1640] ;  /* 0x0016400001407983 */ /* 0x000f280000300a00 */
[----:B------:R-:W4:Y:S04]  /*27c60*/  LDL.LU.64 R62, [R1+0x1638] ;  /* 0x00163800013e7983 */ /* 0x000f280000300a00 */
[----:B------:R-:W4:Y:S04]  /*27c70*/  LDL.LU.64 R60, [R1+0x1630] ;  /* 0x00163000013c7983 */ /* 0x000f280000300a00 */
        /* <DEDUP_REMOVED lines=18> */
[-C--:B---3--:R-:W-:Y:S01]  /*27da0*/  FMUL R150, R150, R7.reuse ;  /* 0x0000000796967220 */ /* 0x088fe20000400000 */
[-C--:B------:R-:W-:Y:S01]  /*27db0*/  FMUL R151, R151, R7.reuse ;  /* 0x0000000797977220 */ /* 0x080fe20000400000 */
[-C--:B----4-:R-:W-:Y:S01]  /*27dc0*/  FMUL R146, R146, R7.reuse ;  /* 0x0000000792927220 */ /* 0x090fe20000400000 */
[----:B------:R-:W-:-:S03]  /*27dd0*/  FMUL R147, R147, R7 ;  /* 0x0000000793937220 */ /* 0x000fc60000400000 */
[----:B------:R-:W-:Y:S04]  /*27de0*/  STL.64 [R1+0x1490], R150 ;  /* 0x0014909601007387 */ /* 0x000fe80000100a00 */
[----:B------:R-:W-:Y:S01]  /*27df0*/  STL.64 [R1+0x1488], R148 ;  /* 0x0014889401007387 */ /* 0x000fe20000100a00 */
[-C--:B------:R-:W-:Y:S01]  /*27e00*/  FMUL R142, R142, R7.reuse ;  /* 0x000000078e8e7220 */ /* 0x080fe20000400000 */
[-C--:B------:R-:W-:Y:S02]  /*27e10*/  FMUL R143, R143, R7.reuse ;  /* 0x000000078f8f7220 */ /* 0x080fe40000400000 */
[----:B------:R-:W-:Y:S04]  /*27e20*/  STL.64 [R1+0x1480], R146 ;  /* 0x0014809201007387 */ /* 0x000fe80000100a00 */
[----:B------:R-:W-:Y:S01]  /*27e30*/  STL.64 [R1+0x1478], R144 ;  /* 0x0014789001007387 */ /* 0x000fe20000100a00 */
[-C--:B------:R-:W-:Y:S01]  /*27e40*/  FMUL R138, R138, R7.reuse ;  /* 0x000000078a8a7220 */ /* 0x080fe20000400000 */
[----:B------:R-:W-:-:S02]  /*27e50*/  FMUL R139, R139, R7 ;  /* 0x000000078b8b7220 */ /* 0x000fc40000400000 */
        /* <DEDUP_REMOVED lines=40> */
[----:B------:R-:W-:Y:S01]  /*280e0*/  STL.64 [R1+0x13d0], R102 ;  /* 0x0013d06601007387 */ /* 0x000fe20000100a00 */
[----:B------:R-:W-:-:S03]  /*280f0*/  FMUL R96, R96, R11 ;  /* 0x0000000b60607220 */ /* 0x000fc60000400000 */
[----:B------:R-:W-:Y:S01]  /*28100*/  STL.64 [R1+0x13c8], R100 ;  /* 0x0013c86401007387 */ /* 0x000fe20000100a00 */
[-C--:B------:R-:W-:Y:S01]  /*28110*/  FMUL R94, R94, R7.reuse ;  /* 0x000000075e5e7220 */ /* 0x080fe20000400000 */
[----:B------:R-:W-:Y:S02]  /*28120*/  FMUL R95, R95, R7 ;  /* 0x000000075f5f7220 */ /* 0x000fe40000400000 */
[----:B------:R-:W-:Y:S01]  /*28130*/  STL.64 [R1+0x13c0], R98 ;  /* 0x0013c06201007387 */ /* 0x000fe20000100a00 */
[-C--:B------:R-:W-:Y:S01]  /*28140*/  FMUL R92, R92, R11.reuse ;  /* 0x0000000b5c5c7220 */ /* 0x080fe20000400000 */
[----:B------:R-:W-:Y:S02]  /*28150*/  FMUL R93, R93, R11 ;  /* 0x0000000b5d5d7220 */ /* 0x000fe40000400000 */
[----:B------:R-:W-:Y:S01]  /*28160*/  STL.64 [R1+0x13b8], R96 ;  /* 0x0013b86001007387 */ /* 0x000fe20000100a00 */
[-C--:B------:R-:W-:Y:S01]  /*28170*/  FMUL R90, R90, R7.reuse ;  /* 0x000000075a5a7220 */ /* 0x080fe20000400000 */
[----:B------:R-:W-:-:S02]  /*28180*/  FMUL R91, R91, R7 ;  /* 0x000000075b5b7220 */ /* 0x000fc40000400000 */
        /* <DEDUP_REMOVED lines=46> */
[-C--:B--2---:R-:W-:Y:S01]  /*28470*/  FMUL R58, R58, R7.reuse ;  /* 0x000000073a3a7220 */ /* 0x084fe20000400000 */
        /* <DEDUP_REMOVED lines=52> */
[----:B------:R-:W-:Y:S04]  /*287c0*/  STL.64 [R1+0x12a8], R28 ;  /* 0x0012a81c01007387 */ /* 0x000fe80000100a00 */
[----:B------:R-:W-:Y:S04]  /*287d0*/  STL.64 [R1+0x12a0], R26 ;  /* 0x0012a01a01007387 */ /* 0x000fe80000100a00 */
[----:B------:R0:W-:Y:S04]  /*287e0*/  STL.64 [R1+0x1298], R24 ;  /* 0x0012981801007387 */ /* 0x0001e80000100a00 */
[----:B0-----:R-:W2:Y:S04]  /*287f0*/  LDL.LU R24, [R1] ;  /* 0x0000000001187983 */ /* 0x001ea80000300800 */
        /* <DEDUP_REMOVED lines=35> */
[----:B------:R-:W-:Y:S01]  /*28a30*/  FMUL R165, R165, 1.4426950216293334961 ;  /* 0x3fb8aa3ba5a57820 */ /* 0x000fe20000400000 */
[----:B------:R-:W-:Y:S01]  /*28a40*/  FMUL R164, R164, 1.4426950216293334961 ;  /* 0x3fb8aa3ba4a47820 */ /* 0x000fe20000400000 */
[----:B------:R-:W-:Y:S01]  /*28a50*/  FMUL R163, R163, 1.4426950216293334961 ;  /* 0x3fb8aa3ba3a37820 */ /* 0x000fe20000400000 */
[----:B------:R-:W-:Y:S01]  /*28a60*/  FMUL R162, R162, 1.4426950216293334961 ;  /* 0x3fb8aa3ba2a27820 */ /* 0x000fe20000400000 */
[----:B------:R-:W-:Y:S01]  /*28a70*/  FMUL R166, R166, 1.4426950216293334961 ;  /* 0x3fb8aa3ba6a67820 */ /* 0x000fe20000400000 */
[----:B------:R-:W-:Y:S01]  /*28a80*/  FMUL R161, R161, 1.4426950216293334961 ;  /* 0x3fb8aa3ba1a17820 */ /* 0x000fe20000400000 */
[----:B------:R-:W-:Y:S01]  /*28a90*/  FMUL R160, R160, 1.4426950216293334961 ;  /* 0x3fb8aa3ba0a07820 */ /* 0x000fe20000400000 */
[----:B------:R-:W0:Y:S08]  /*28aa0*/  MUFU.EX2 R165, R165 ;  /* 0x000000a500a57308 */ /* 0x000e300000000800 */
[----:B------:R-:W-:Y:S08]  /*28ab0*/  MUFU.EX2 R164, R164 ;  /* 0x000000a400a47308 */ /* 0x000ff00000000800 */
[----:B------:R-:W1:Y:S08]  /*28ac0*/  MUFU.EX2 R163, R163 ;  /* 0x000000a300a37308 */ /* 0x000e700000000800 */
[----:B------:R-:W-:Y:S08]  /*28ad0*/  MUFU.EX2 R162, R162 ;  /* 0x000000a200a27308 */ /* 0x000ff00000000800 */
[----:B------:R-:W3:Y:S08]  /*28ae0*/  MUFU.EX2 R166, R166 ;  /* 0x000000a600a67308 */ /* 0x000ef00000000800 */
[----:B------:R-:W-:Y:S08]  /*28af0*/  MUFU.EX2 R170, R170 ;  /* 0x000000aa00aa7308 */ /* 0x000ff00000000800 */
[----:B------:R-:W4:Y:S08]  /*28b00*/  MUFU.EX2 R169, R169 ;  /* 0x000000a900a97308 */ /* 0x000f300000000800 */
[----:B------:R-:W4:Y:S08]  /*28b10*/  MUFU.EX2 R168, R168 ;  /* 0x000000a800a87308 */ /* 0x000f300000000800 */
[----:B------:R-:W-:Y:S08]  /*28b20*/  MUFU.EX2 R161, R161 ;  /* 0x000000a100a17308 */ /* 0x000ff00000000800 */
[----:B------:R-:W4:Y:S01]  /*28b30*/  MUFU.EX2 R160, R160 ;  /* 0x000000a000a07308 */ /* 0x000f220000000800 */
[----:B------:R-:W-:-:S02]  /*28b40*/  F2FP.SATFINITE.E4M3.F32.PACK_AB_MERGE_C R153, R185, R188, RZ ;  /* 0x000000bcb999723e */ /* 0x000fc400048070ff */
[----:B0-----:R-:W-:Y:S02]  /*28b50*/  F2FP.SATFINITE.E4M3.F32.PACK_AB_MERGE_C R152, R232, R165, RZ ;  /* 0x000000a5e898723e */ /* 0x001fe400048070ff */
[----:B-1----:R-:W-:Y:S02]  /*28b60*/  F2FP.SATFINITE.E4M3.F32.PACK_AB_MERGE_C R23, R163, R164, RZ ;  /* 0x000000a4a317723e */ /* 0x002fe400048070ff */
[----:B---3--:R-:W-:Y:S02]  /*28b70*/  F2FP.SATFINITE.E4M3.F32.PACK_AB_MERGE_C R22, R166, R162, RZ ;  /* 0x000000a2a616723e */ /* 0x008fe400048070ff */
[----:B------:R-:W-:Y:S02]  /*28b80*/  F2FP.SATFINITE.E4M3.F32.PACK_AB_MERGE_C R153, R183, R172, R153 ;  /* 0x000000acb799723e */ /* 0x000fe40004807099 */
[----:B----4-:R-:W-:Y:S02]  /*28b90*/  F2FP.SATFINITE.E4M3.F32.PACK_AB_MERGE_C R152, R169, R170, R152 ;  /* 0x000000aaa998723e */ /* 0x010fe40004807098 */
[----:B------:R-:W-:-:S02]  /*28ba0*/  F2FP.SATFINITE.E4M3.F32.PACK_AB_MERGE_C R23, R167, R168, R23 ;  /* 0x000000a8a717723e */ /* 0x000fc40004807017 */
[----:B------:R-:W-:Y:S02]  /*28bb0*/  F2FP.SATFINITE.E4M3.F32.PACK_AB_MERGE_C R22, R160, R161, R22 ;  /* 0x000000a1a016723e */ /* 0x000fe40004807016 */
[----:B------:R-:W-:Y:S02]  /*28bc0*/  SEL R154, R153, R152, !P6 ;  /* 0x00000098999a7207 */ /* 0x000fe40007000000 */
[----:B------:R-:W-:Y:S02]  /*28bd0*/  SEL R155, R22, R23, !P6 ;  /* 0x00000017169b7207 */ /* 0x000fe40007000000 */
[----:B------:R-:W-:Y:S02]  /*28be0*/  SEL R153, R152, R153, !P6 ;  /* 0x0000009998997207 */ /* 0x000fe40007000000 */
[----:B------:R-:W-:Y:S02]  /*28bf0*/  SEL R23, R23, R22, !P6 ;  /* 0x0000001617177207 */ /* 0x000fe40007000000 */
[----:B------:R-:W-:Y:S04]  /*28c00*/  SHFL.IDX PT, R22, R154, R19, 0x1f ;  /* 0x00001f139a167589 */ /* 0x000fe800000e0000 */
[----:B------:R-:W0:Y:S04]  /*28c10*/  SHFL.IDX PT, R153, R153, R238, 0x1f ;  /* 0x00001fee99997589 */ /* 0x000e2800000e0000 */
[----:B------:R-:W-:Y:S04]  /*28c20*/  SHFL.IDX PT, R155, R155, R238, 0x1f ;  /* 0x00001fee9b9b7589 */ /* 0x000fe800000e0000 */
[----:B------:R-:W1:Y:S01]  /*28c30*/  SHFL.IDX PT, R23, R23, R19, 0x1f ;  /* 0x00001f1317177589 */ /* 0x000e6200000e0000 */
[----:B------:R-:W-:-:S02]  /*28c40*/  IMAD.MOV.U32 R60, RZ, RZ, R15 ;  /* 0x000000ffff3c7224 */ /* 0x000fc400078e000f */
[----:B------:R-:W-:Y:S01]  /*28c50*/  IMAD.MOV.U32 R61, RZ, RZ, R251 ;  /* 0x000000ffff3d7224 */ /* 0x000fe200078e00fb */
[----:B------:R-:W-:Y:S01]  /*28c60*/  UMOV UR16, UR50 ;  /* 0x0000003200107c82 */ /* 0x000fe20008000000 */
[----:B------:R-:W-:Y:S02]  /*28c70*/  IMAD.MOV.U32 R62, RZ, RZ, R252 ;  /* 0x000000ffff3e7224 */ /* 0x000fe400078e00fc */
[----:B------:R-:W-:Y:S02]  /*28c80*/  IMAD.MOV.U32 R63, RZ, RZ, R182 ;  /* 0x000000ffff3f7224 */ /* 0x000fe400078e00b6 */
[----:B------:R-:W-:Y:S02]  /*28c90*/  IMAD.MOV.U32 R64, RZ, RZ, R181 ;  /* 0x000000ffff407224 */ /* 0x000fe400078e00b5 */
[----:B------:R-:W-:Y:S02]  /*28ca0*/  IMAD.MOV.U32 R65, RZ, RZ, R180 ;  /* 0x000000ffff417224 */ /* 0x000fe400078e00b4 */
[----:B------:R-:W-:-:S02]  /*28cb0*/  IMAD.MOV.U32 R66, RZ, RZ, R179 ;  /* 0x000000ffff427224 */ /* 0x000fc400078e00b3 */
[----:B------:R-:W-:Y:S01]  /*28cc0*/  IMAD.MOV.U32 R67, RZ, RZ, R178 ;  /* 0x000000ffff437224 */ /* 0x000fe200078e00b2 */
[-C--:B0-----:R-:W-:Y:S01]  /*28cd0*/  PRMT R152, R22, R20.reuse, R153 ;  /* 0x0000001416987216 */ /* 0x081fe20000000099 */
[----:B------:R-:W-:Y:S02]  /*28ce0*/  IMAD.MOV.U32 R68, RZ, RZ, R174 ;  /* 0x000000ffff447224 */ /* 0x000fe400078e00ae */
[----:B------:R-:W-:Y:S02]  /*28cf0*/  IMAD.MOV.U32 R69, RZ, RZ, R171 ;  /* 0x000000ffff457224 */ /* 0x000fe400078e00ab */
[----:B------:R-:W-:Y:S02]  /*28d00*/  IMAD.MOV.U32 R70, RZ, RZ, R175 ;  /* 0x000000ffff467224 */ /* 0x000fe400078e00af */
[----:B------:R-:W-:Y:S01]  /*28d10*/  IMAD.MOV.U32 R71, RZ, RZ, R187 ;  /* 0x000000ffff477224 */ /* 0x000fe200078e00bb */
[----:B-1----:R-:W-:Y:S01]  /*28d20*/  PRMT R154, R23, R20, R155 ;  /* 0x00000014179a7216 */ /* 0x002fe2000000009b */
        /* <DEDUP_REMOVED lines=79> */
[----:B------:R-:W-:Y:S01]  /*29220*/  IMAD.MOV.U32 R151, RZ, RZ, R173 ;  /* 0x000000ffff977224 */ /* 0x000fe200078e00ad */
[-C--:B------:R-:W-:Y:S01]  /*29230*/  PRMT R153, R22, R21.reuse, R153 ;  /* 0x0000001516997216 */ /* 0x080fe20000000099 */
[----:B------:R-:W-:Y:S01]  /*29240*/  UMOV UR17, UR51 ;  /* 0x0000003300117c82 */ /* 0x000fe20008000000 */
[----:B------:R-:W-:Y:S01]  /*29250*/  PRMT R155, R23, R21, R155 ;  /* 0x00000015179b7216 */ /* 0x000fe2000000009b */
[----:B------:R-:W3:Y:S03]  /*29260*/  LDL.LU R15, [R1+0x159c] ;  /* 0x00159c00010f7983 */ /* 0x000ee60000300800 */
[----:B--2---:R-:W-:Y:S01]  /*29270*/  WARPGROUP.ARRIVE ;  /* 0x00000000000079c5 */ /* 0x004fe20000000000 */
[----:B------:R-:W-:Y:S01]  /*29280*/  UMOV UR50, UR16 ;  /* 0x0000001000327c82 */ /* 0x000fe20008000000 */
[----:B------:R-:W-:Y:S01]  /*29290*/  UMOV UR51, UR17 ;  /* 0x0000001100337c82 */ /* 0x000fe20008000000 */
[----:B------:R-:W2:Y:S03]  /*292a0*/  LDL.LU R251, [R1+0x1598] ;  /* 0x0015980001fb7983 */ /* 0x000ea60000300800 */
[----:B------:R-:W-:Y:S01]  /*292b0*/  QGMMA.64x256x32.F32.E4M3.E4M3 R24, R152, gdesc[UR48], R24, gsb0 ;  /* 0x03e0003098187df3 */ /* 0x000fe20008000818 */
[----:B------:R-:W4:Y:S04]  /*292c0*/  LDL.LU R252, [R1+0x1594] ;  /* 0x0015940001fc7983 */ /* 0x000f280000300800 */
[----:B------:R-:W3:Y:S04]  /*292d0*/  LDL.LU R182, [R1+0x1590] ;  /* 0x0015900001b67983 */ /* 0x000ee80000300800 */
[----:B------:R-:W2:Y:S04]  /*292e0*/  LDL.LU R181, [R1+0x158c] ;  /* 0x00158c0001b57983 */ /* 0x000ea80000300800 */
[----:B------:R-:W4:Y:S04]  /*292f0*/  LDL.LU R180, [R1+0x1588] ;  /* 0x0015880001b47983 */ /* 0x000f280000300800 */
[----:B------:R-:W3:Y:S04]  /*29300*/  LDL.LU R179, [R1+0x1584] ;  /* 0x0015840001b37983 */ /* 0x000ee80000300800 */
[----:B------:R-:W2:Y:S04]  /*29310*/  LDL.LU R178, [R1+0x1580] ;  /* 0x0015800001b27983 */ /* 0x000ea80000300800 */
[----:B------:R-:W4:Y:S04]  /*29320*/  LDL.LU R174, [R1+0x157c] ;  /* 0x00157c0001ae7983 */ /* 0x000f280000300800 */
[----:B------:R-:W3:Y:S04]  /*29330*/  LDL.LU R171, [R1+0x1578] ;  /* 0x0015780001ab7983 */ /* 0x000ee80000300800 */
[----:B------:R-:W3:Y:S04]  /*29340*/  LDL.LU R175, [R1+0x1574] ;  /* 0x0015740001af7983 */ /* 0x000ee80000300800 */
[----:B------:R-:W2:Y:S04]  /*29350*/  LDL.LU R187, [R1+0x1570] ;  /* 0x0015700001bb7983 */ /* 0x000ea80000300800 */
[----:B------:R-:W2:Y:S04]  /*29360*/  LDL.LU R186, [R1+0x156c] ;  /* 0x00156c0001ba7983 */ /* 0x000ea80000300800 */
[----:B------:R-:W2:Y:S04]  /*29370*/  LDL.LU R184, [R1+0x1568] ;  /* 0x0015680001b87983 */ /* 0x000ea80000300800 */
[----:B------:R-:W2:Y:S04]  /*29380*/  LDL.LU R190, [R1+0x1564] ;  /* 0x0015640001be7983 */ /* 0x000ea80000300800 */
[----:B------:R-:W2:Y:S04]  /*29390*/  LDL.LU R194, [R1+0x1560] ;  /* 0x0015600001c27983 */ /* 0x000ea80000300800 */
[----:B------:R-:W2:Y:S04]  /*293a0*/  LDL.LU R233, [R1+0x155c] ;  /* 0x00155c0001e97983 */ /* 0x000ea80000300800 */
[----:B------:R-:W4:Y:S04]  /*293b0*/  LDL.LU R234, [R1+0x1558] ;  /* 0x0015580001ea7983 */ /* 0x000f280000300800 */
[----:B------:R-:W4:Y:S04]  /*293c0*/  LDL.LU R235, [R1+0x1554] ;  /* 0x0015540001eb7983 */ /* 0x000f280000300800 */
[----:B------:R-:W2:Y:S04]  /*293d0*/  LDL.LU R16, [R1+0x1550] ;  /* 0x0015500001107983 */ /* 0x000ea80000300800 */
[----:B------:R-:W2:Y:S04]  /*293e0*/  LDL.LU R13, [R1+0x154c] ;  /* 0x00154c00010d7983 */ /* 0x000ea80000300800 */
[----:B------:R-:W2:Y:S04]  /*293f0*/  LDL.LU R12, [R1+0x1548] ;  /* 0x00154800010c7983 */ /* 0x000ea80000300800 */
[----:B------:R-:W2:Y:S04]  /*29400*/  LDL.LU R17, [R1+0x1544] ;  /* 0x0015440001117983 */ /* 0x000ea80000300800 */
[----:B------:R-:W2:Y:S04]  /*29410*/  LDL.LU R18, [R1+0x1540] ;  /* 0x0015400001127983 */ /* 0x000ea80000300800 */
[----:B------:R1:W5:Y:S04]  /*29420*/  LDL.LU R4, [R1+0x153c] ;  /* 0x00153c0001047983 */ /* 0x0003680000300800 */
[----:B------:R1:W5:Y:S04]  /*29430*/  LDL.LU R0, [R1+0x1538] ;  /* 0x0015380001007983 */ /* 0x0003680000300800 */
        /* <DEDUP_REMOVED lines=26> */
[----:B------:R-:W3:Y:S04]  /*295e0*/  LDL.LU R217, [R1+0x14cc] ;  /* 0x0014cc0001d97983 */ /* 0x000ee80000300800 */
[----:B------:R-:W3:Y:S04]  /*295f0*/  LDL.LU R218, [R1+0x14c8] ;  /* 0x0014c80001da7983 */ /* 0x000ee80000300800 */
[----:B------:R-:W2:Y:S04]  /*29600*/  LDL.LU R228, [R1+0x14c4] ;  /* 0x0014c40001e47983 */ /* 0x000ea80000300800 */
[----:B------:R-:W2:Y:S04]  /*29610*/  LDL.LU R229, [R1+0x14c0] ;  /* 0x0014c00001e57983 */ /* 0x000ea80000300800 */
[----:B------:R-:W4:Y:S04]  /*29620*/  LDL.LU R230, [R1+0x14bc] ;  /* 0x0014bc0001e67983 */ /* 0x000f280000300800 */
[----:B------:R-:W4:Y:S04]  /*29630*/  LDL.LU R231, [R1+0x14b8] ;  /* 0x0014b80001e77983 */ /* 0x000f280000300800 */
[----:B------:R1:W5:Y:S04]  /*29640*/  LDL.LU R9, [R1+0x14b4] ;  /* 0x0014b40001097983 */ /* 0x0003680000300800 */
[----:B------:R1:W5:Y:S04]  /*29650*/  LDL.LU R8, [R1+0x14b0] ;  /* 0x0014b00001087983 */ /* 0x0003680000300800 */
[----:B------:R-:W2:Y:S04]  /*29660*/  LDL.LU R2, [R1+0x14ac] ;  /* 0x0014ac0001027983 */ /* 0x000ea80000300800 */
[----:B------:R1:W5:Y:S04]  /*29670*/  LDL.LU R6, [R1+0x14a8] ;  /* 0x0014a80001067983 */ /* 0x0003680000300800 */
[----:B------:R1:W5:Y:S04]  /*29680*/  LDL.LU R5, [R1+0x14a4] ;  /* 0x0014a40001057983 */ /* 0x0003680000300800 */
[----:B------:R-:W2:Y:S04]  /*29690*/  LDL.LU R3, [R1+0x14a0] ;  /* 0x0014a00001037983 */ /* 0x000ea80000300800 */
[----:B------:R1:W5:Y:S04]  /*296a0*/  LDL.LU R10, [R1+0x149c] ;  /* 0x00149c00010a7983 */ /* 0x0003680000300800 */
[----:B------:R1:W5:Y:S01]  /*296b0*/  LDL.LU R14, [R1+0x1498] ;  /* 0x00149800010e7983 */ /* 0x0003620000300800 */
[----:B------:R-:W-:-:S03]  /*296c0*/  WARPGROUP.DEPBAR.LE gsb0, 0x0 ;  /* 0x00008000000079c5 */ /* 0x000fc60000010000 */
        /* <DEDUP_REMOVED lines=64> */
[----:B0-----:R-:W3:Y:S04]  /*29ad0*/  LDL.LU.64 R150, [R1+0x1490] ;  /* 0x0014900001967983 */ /* 0x001ee80000300a00 */
[----:B------:R-:W4:Y:S04]  /*29ae0*/  LDL.LU.64 R148, [R1+0x1488] ;  /* 0x0014880001947983 */ /* 0x000f280000300a00 */
[----:B------:R-:W3:Y:S04]  /*29af0*/  LDL.LU.64 R146, [R1+0x1480] ;  /* 0x0014800001927983 */ /* 0x000ee80000300a00 */
[----:B------:R-:W2:Y:S04]  /*29b00*/  LDL.LU.64 R144, [R1+0x1478] ;  /* 0x0014780001907983 */ /* 0x000ea80000300a00 */
[----:B------:R-:W3:Y:S04]  /*29b10*/  LDL.LU.64 R142, [R1+0x1470] ;  /* 0x00147000018e7983 */ /* 0x000ee80000300a00 */
        /* <DEDUP_REMOVED lines=58> */
[----:B------:R-:W3:Y:S01]  /*29ec0*/  LDL.LU.64 R24, [R1+0x1298] ;  /* 0x0012980001187983 */ /* 0x000ee20000300a00 */
[----:B------:R-:W-:Y:S01]  /*29ed0*/  UMOV UR46, UR12 ;  /* 0x0000000c002e7c82 */ /* 0x000fe20008000000 */
[----:B------:R-:W-:-:S02]  /*29ee0*/  UMOV UR47, UR13 ;  /* 0x0000000d002f7c82 */ /* 0x000fc40008000000 */
[----:B------:R-:W3:Y:S04]  /*29ef0*/  LDL R20, [R1+0xe14] ;  /* 0x000e140001147983 */ /* 0x000ee80000100800 */
[----:B------:R-:W3:Y:S01]  /*29f00*/  LDL.LU R173, [R1+0x8c8] ;  /* 0x0008c80001ad7983 */ /* 0x000ee20000300800 */
[-C--:B----4-:R-:W-:Y:S01]  /*29f10*/  FMUL R148, R148, R11.reuse ;  /* 0x0000000b94947220 */ /* 0x090fe20000400000 */
[-C--:B------:R-:W-:Y:S01]  /*29f20*/  FMUL R149, R149, R11.reuse ;  /* 0x0000000b95957220 */ /* 0x080fe20000400000 */
[-C--:B--2---:R-:W-:Y:S01]  /*29f30*/  FMUL R144, R144, R11.reuse ;  /* 0x0000000b90907220 */ /* 0x084fe20000400000 */
[-C--:B------:R-:W-:Y:S01]  /*29f40*/  FMUL R145, R145, R11.reuse ;  /* 0x0000000b91917220 */ /* 0x080fe20000400000 */
[-C--:B---3--:R-:W-:Y:S01]  /*29f50*/  FMUL R140, R140, R11.reuse ;  /* 0x0000000b8c8c7220 */ /* 0x088fe20000400000 */
        /* <DEDUP_REMOVED lines=21> */
[----:B------:R-:W-:-:S06]  /*2a0b0*/  FMUL R97, R97, R11 ;  /* 0x0000000b61617220 */ /* 0x000fcc0000400000 */
[----:B------:R-:W-:-:S06]  /*2a0c0*/  WARPGROUP.ARRIVE ;  /* 0x00000000000079c5 */ /* 0x000fcc0000000000 */
[----:B------:R-:W-:Y:S01]  /*2a0d0*/  QGMMA.64x256x32.F32.E4M3.E4M3 R24, R156, gdesc[UR44], R24, gsb0 ;  /* 0x03e0002c9c187df3 */ /* 0x000fe20008000818 */
[----:B------:R-:W-:Y:S01]  /*2a0e0*/  UMOV UR46, UR8 ;  /* 0x00000008002e7c82 */ /* 0x000fe20008000000 */
[----:B------:R-:W-:Y:S01]  /*2a0f0*/  UMOV UR47, UR9 ;  /* 0x00000009002f7c82 */ /* 0x000fe20008000000 */
[----:B------:R-:W-:Y:S01]  /*2a100*/  FADD R230, R231, R230 ;  /* 0x000000e6e7e67221 */ /* 0x000fe20000000000 */
[----:B------:R-:W-:Y:S01]  /*2a110*/  FADD R217, R218, R217 ;  /* 0x000000d9dad97221 */ /* 0x000fe20000000000 */
[----:B------:R-:W-:Y:S01]  /*2a120*/  R2UR UR8, R20 ;  /* 0x00000000140872ca */ /* 0x000fe200000e0000 */
[----:B------:R-:W-:Y:S01]  /*2a130*/  FADD R21, R175, R171 ;  /* 0x000000abaf157221 */ /* 0x000fe20000000000 */
        /* <DEDUP_REMOVED lines=40> */
[----:B------:R-:W-:-:S02]  /*2a3c0*/  WARPGROUP.DEPBAR.LE gsb0, 0x0 ;  /* 0x00008000000079c5 */ /* 0x000fc40000010000 */
[----:B------:R-:W2:Y:S04]  /*2a3d0*/  LDL.LU R159, [R1+0x8c4] ;  /* 0x0008c400019f7983 */ /* 0x000ea80000300800 */
[----:B------:R-:W3:Y:S04]  /*2a3e0*/  LDL.LU R158, [R1+0x8cc] ;  /* 0x0008cc00019e7983 */ /* 0x000ee80000300800 */
[----:B------:R-:W4:Y:S01]  /*2a3f0*/  LDL.LU R157, [R1+0x8c0] ;  /* 0x0008c000019d7983 */ /* 0x000f220000300800 */
[----:B------:R-:W-:-:S06]  /*2a400*/  WARPGROUP.ARRIVE ;  /* 0x00000000000079c5 */ /* 0x000fcc0000000000 */
[----:B------:R-:W-:Y:S01]  /*2a410*/  QGMMA.64x256x32.F32.E4M3.E4M3 R24, R152, gdesc[UR44], R24, gsb0 ;  /* 0x03e0002c98187df3 */ /* 0x000fe20008000818 */
        /* <DEDUP_REMOVED lines=17> */
[----:B------:R-:W-:-:S02]  /*2a530*/  R2UR UR50, R252 ;  /* 0x00000000fc3272ca */ /* 0x000fc400000e0000 */
[----:B------:R-:W0:Y:S01]  /*2a540*/  S2R R252, SR_CTAID.X ;  /* 0x0000000000fc7919 */ /* 0x000e220000002500 */
[----:B------:R-:W-:-:S06]  /*2a550*/  UIADD3 UR57, UP0, UR57, 0x40, URZ ;  /* 0x0000004039397890 */ /* 0x000fcc000ff1e03f */
[----:B------:R-:W-:-:S05]  /*2a560*/  IMAD.U32 R160, RZ, RZ, UR57 ;  /* 0x00000039ffa07e24 */ /* 0x000fca000f8e00ff */
[----:B------:R-:W-:Y:S01]  /*2a570*/  STL [R1+0x658], R160 ;  /* 0x000658a001007387 */ /* 0x000fe20000100800 */
[----:B------:R-:W-:Y:S01]  /*2a580*/  UIADD3.X UR61, URZ, UR61, URZ, UP0, !UPT ;  /* 0x0000003d3f3d7290 */ /* 0x000fe200087fe43f */
[----:B0-----:R-:W-:-:S04]  /*2a590*/  IMAD.SHL.U32 R176, R252, 0x100, RZ ;  /* 0x00000100fcb07824 */ /* 0x001fc800078e00ff */
[----:B------:R-:W-:-:S05]  /*2a5a0*/  VIADD R176, R176, 0x100 ;  /* 0x00000100b0b07836 */ /* 0x000fca0000000000 */
[----:B------:R-:W-:Y:S01]  /*2a5b0*/  ISETP.LE.U32.AND P0, PT, R176, UR57, PT ;  /* 0x00000039b0007c0c */ /* 0x000fe2000bf03070 */
[----:B------:R-:W-:Y:S01]  /*2a5c0*/  ULEA UR4, UR8, UR4, 0x6 ;  /* 0x0000000408047291 */ /* 0x000fe2000f8e303f */
[----:B------:R-:W-:Y:S01]  /*2a5d0*/  R2UR UR51, R251 ;  /* 0x00000000fb3372ca */ /* 0x000fe200000e0000 */
[----:B------:R-:W-:Y:S02]  /*2a5e0*/  IMAD R2, R3, 0x40, R2 ;  /* 0x0000004003027824 */ /* 0x000fe400078e0202 */
[----:B------:R-:W-:Y:S01]  /*2a5f0*/  IMAD.MOV.U32 R252, RZ, RZ, R16 ;  /* 0x000000fffffc7224 */ /* 0x000fe200078e0010 */
[----:B------:R-:W-:Y:S02]  /*2a600*/  WARPGROUP.DEPBAR.LE gsb0, 0x0 ;  /* 0x00008000000079c5 */ /* 0x000fe40000010000 */
[----:B------:R-:W0:Y:S04]  /*2a610*/  SHFL.BFLY PT, R152, R22, 0x2, 0x1f ;  /* 0x0c401f0016987f89 */ /* 0x000e2800000e0000 */
[----:B------:R-:W1:Y:S04]  /*2a620*/  SHFL.BFLY PT, R153, R23, 0x2, 0x1f ;  /* 0x0c401f0017997f89 */ /* 0x000e6800000e0000 */
[----:B------:R-:W1:Y:S04]  /*2a630*/  SHFL.BFLY PT, R154, R21, 0x2, 0x1f ;  /* 0x0c401f00159a7f89 */ /* 0x000e6800000e0000 */
[----:B------:R-:W1:Y:S01]  /*2a640*/  SHFL.BFLY PT, R155, R20, 0x2, 0x1f ;  /* 0x0c401f00149b7f89 */ /* 0x000e6200000e0000 */
[----:B0-----:R-:W-:Y:S01]  /*2a650*/  FADD R22, R22, R152 ;  /* 0x0000009816167221 */ /* 0x001fe20000000000 */
[----:B-1----:R-:W-:Y:S01]  /*2a660*/  FADD R23, R23, R153 ;  /* 0x0000009917177221 */ /* 0x002fe20000000000 */
[----:B------:R-:W-:-:S03]  /*2a670*/  FADD R21, R21, R154 ;  /* 0x0000009a15157221 */ /* 0x000fc60000000000 */
[----:B------:R-:W0:Y:S01]  /*2a680*/  SHFL.BFLY PT, R153, R22, 0x1, 0x1f ;  /* 0x0c201f0016997f89 */ /* 0x000e2200000e0000 */
[----:B------:R-:W-:-:S03]  /*2a690*/  FADD R20, R20, R155 ;  /* 0x0000009b14147221 */ /* 0x000fc60000000000 */
[----:B------:R-:W1:Y:S04]  /*2a6a0*/  SHFL.BFLY PT, R154, R23, 0x1, 0x1f ;  /* 0x0c201f00179a7f89 */ /* 0x000e6800000e0000 */
[----:B------:R-:W1:Y:S04]  /*2a6b0*/  SHFL.BFLY PT, R155, R21, 0x1, 0x1f ;  /* 0x0c201f00159b7f89 */ /* 0x000e6800000e0000 */
[----:B------:R-:W2:Y:S01]  /*2a6c0*/  SHFL.BFLY PT, R156, R20, 0x1, 0x1f ;  /* 0x0c201f00149c7f89 */ /* 0x000ea200000e0000 */
[----:B0-----:R-:W-:Y:S01]  /*2a6d0*/  FADD R153, R22, R153 ;  /* 0x0000009916997221 */ /* 0x001fe20000000000 */
[----:B-1----:R-:W-:-:S03]  /*2a6e0*/  FADD R23, R23, R154 ;  /* 0x0000009a17177221 */ /* 0x002fc60000000000 */
[----:B------:R-:W-:Y:S01]  /*2a6f0*/  FFMA R173, R12, R173, R153 ;  /* 0x000000ad0cad7223 */ /* 0x000fe20000000099 */
[----:B------:R-:W-:Y:S01]  /*2a700*/  FADD R21, R21, R155 ;  /* 0x0000009b15157221 */ /* 0x000fe20000000000 */
[----:B--2---:R-:W-:Y:S01]  /*2a710*/  FFMA R159, R13, R159, R23 ;  /* 0x0000009f0d9f7223 */ /* 0x004fe20000000017 */
[----:B------:R-:W-:Y:S02]  /*2a720*/  FADD R20, R20, R156 ;  /* 0x0000009c14147221 */ /* 0x000fe40000000000 */
[----:B---3--:R-:W-:Y:S01]  /*2a730*/  FFMA R158, R11, R158, R21 ;  /* 0x0000009e0b9e7223 */ /* 0x008fe20000000015 */
[----:B------:R1:W-:Y:S01]  /*2a740*/  STL [R1+0x8c8], R173 ;  /* 0x0008c8ad01007387 */ /* 0x0003e20000100800 */
[----:B----4-:R-:W-:-:S03]  /*2a750*/  FFMA R157, R7, R157, R20 ;  /* 0x0000009d079d7223 */ /* 0x010fc60000000014 */
[----:B------:R1:W-:Y:S04]  /*2a760*/  STL [R1+0x8c4], R159 ;  /* 0x0008c49f01007387 */ /* 0x0003e80000100800 */
[----:B------:R1:W-:Y:S04]  /*2a770*/  STL [R1+0x8cc], R158 ;  /* 0x0008cc9e01007387 */ /* 0x0003e80000100800 */
[----:B------:R1:W-:Y:S04]  /*2a780*/  STL [R1+0x8c0], R157 ;  /* 0x0008c09d01007387 */ /* 0x0003e80000100800 */
[----:B------:R1:W-:Y:S04]  /*2a790*/  STL [R1+0x604], R18 ;  /* 0x0006041201007387 */ /* 0x0003e80000100800 */
[----:B------:R1:W-:Y:S04]  /*2a7a0*/  STL [R1+0x608], R17 ;  /* 0x0006081101007387 */ /* 0x0003e80000100800 */
[----:B------:R1:W-:Y:S01]  /*2a7b0*/  STL [R1+0x8a4], R18 ;  /* 0x0008a41201007387 */ /* 0x0003e20000100800 */
[----:B------:R-:W-:-:S03]  /*2a7c0*/  IMAD.U32 R152, RZ, RZ, UR61 ;  /* 0x0000003dff987e24 */ /* 0x000fc6000f8e00ff */
[----:B------:R1:W-:Y:S04]  /*2a7d0*/  STL [R1+0x8a8], R17 ;  /* 0x0008a81101007387 */ /* 0x0003e80000100800 */
[----:B------:R1:W-:Y:S04]  /*2a7e0*/  STL [R1+0x600], R15 ;  /* 0x0006000f01007387 */ /* 0x0003e80000100800 */
[----:B------:R1:W-:Y:S04]  /*2a7f0*/  STL [R1+0x8ac], R16 ;  /* 0x0008ac1001007387 */ /* 0x0003e80000100800 */
[----:B------:R1:W-:Y:S01]  /*2a800*/  STL [R1+0x8b0], R15 ;  /* 0x0008b00f01007387 */ /* 0x0003e20000100800 */
[----:B------:R-:W-:-:S13]  /*2a810*/  ISETP.GE.U32.AND.EX P0, PT, R152, RZ, PT, P0 ;  /* 0x000000ff9800720c */ /* 0x000fda0003f06100 */
[----:B-1----:R-:W-:Y:S05]  /*2a820*/  @!P0 BRA `(.L_x_1) ;  /* 0xfffffea0003c8947 */ /* 0x002fea000383ffff */
.L_x_0:
[----:B------:R-:W2:Y:S01]  /*2a830*/  LDL.LU R171, [R1+0x8] ;  /* 0x0000080001ab7983 */ /* 0x000ea20000300800 */
[----:B-----5:R-:W-:Y:S01]  /*2a840*/  FMUL R9, R151, 0.25 ;  /* 0x3e80000097097820 */ /* 0x020fe20000400000 */
[----:B------:R-:W-:Y:S01]  /*2a850*/  FMUL R8, R150, 0.25 ;  /* 0x3e80000096087820 */ /* 0x000fe20000400000 */
[----:B------:R-:W0:Y:S01]  /*2a860*/  S2UR UR4, SR_CTAID.Y ;  /* 0x00000000000479c3 */ /* 0x000e220000002600 */
[----:B------:R-:W3:Y:S01]  /*2a870*/  LDL.LU R169, [R1+0x408] ;  /* 0x0004080001a97983 */ /* 0x000ee20000300800 */
[----:B------:R-:W-:-:S03]  /*2a880*/  ULDC.64 UR8, c[0x0][0x270] ;  /* 0x00009c0000087ab9 */ /* 0x000fc60000000a00 */
[----:B------:R-:W4:Y:S04]  /*2a890*/  LDL.LU R168, [R1+0x400] ;  /* 0x0004000001a87983 */ /* 0x000f280000300800 */
[----:B------:R-:W-:Y:S04]  /*2a8a0*/  STL [R1+0x1294], R252 ;  /* 0x001294fc01007387 */ /* 0x000fe80000100800 */
        /* <DEDUP_REMOVED lines=31> */
[----:B------:R-:W4:Y:S01]  /*2aaa0*/  LDL.LU R170, [R1] ;  /* 0x0000000001aa7983 */ /* 0x000f220000300800 */
[----:B--2---:R-:W-:Y:S01]  /*2aab0*/  FMUL R0, R171, 0.25 ;  /* 0x3e800000ab007820 */ /* 0x004fe20000400000 */
[----:B---3--:R-:W-:Y:S01]  /*2aac0*/  FMUL R6, R169, 0.25 ;  /* 0x3e800000a9067820 */ /* 0x008fe20000400000 */
[----:B----4-:R-:W-:-:S04]  /*2aad0*/  FSETP.GT.AND P3, PT, |R4|, 8.50705917302346158658e+37, PT ;  /* 0x7e8000000400780b */ /* 0x010fc80003f64200 */
[----:B------:R-:W-:Y:S01]  /*2aae0*/  FSEL R5, R0, R171, P3 ;  /* 0x000000ab00057208 */ /* 0x000fe20001800000 */
[----:B------:R-:W-:Y:S02]  /*2aaf0*/  IMAD.MOV.U32 R3, RZ, RZ, R172 ;  /* 0x000000ffff037224 */ /* 0x000fe400078e00ac */
[----:B------:R-:W-:Y:S02]  /*2ab00*/  IMAD.MOV.U32 R0, RZ, RZ, R167 ;  /* 0x000000ffff007224 */ /* 0x000fe400078e00a7 */
[----:B------:R1:W-:Y:S01]  /*2ab10*/  STL [R1+0x858], R5 ;  /* 0x0008580501007387 */ /* 0x0003e20000100800 */
[----:B------:R-:W-:Y:S01]  /*2ab20*/  FSETP.GT.AND P0, PT, |R3|, 8.50705917302346158658e+37, PT ;  /* 0x7e8000000300780b */ /* 0x000fe20003f04200 */
[----:B------:R-:W-:Y:S01]  /*2ab30*/  IMAD.MOV.U32 R2, RZ, RZ, R173 ;  /* 0x000000ffff027224 */ /* 0x000fe200078e00ad */
[----:B------:R-:W-:Y:S02]  /*2ab40*/  FSETP.GT.AND P2, PT, |R0|, 8.50705917302346158658e+37, PT ;  /* 0x7e8000000000780b */ /* 0x000fe40003f44200 */
[----:B------:R-:W-:-:S02]  /*2ab50*/  FSEL R10, R6, R169, P0 ;  /* 0x000000a9060a7208 */ /* 0x000fc40000000000 */
[----:B------:R-:W-:Y:S01]  /*2ab60*/  FSETP.GT.AND P1, PT, |R2|, 8.50705917302346158658e+37, PT ;  /* 0x7e8000000200780b */ /* 0x000fe20003f24200 */
[----:B-1----:R-:W-:Y:S01]  /*2ab70*/  FMUL R5, R168, 0.25 ;  /* 0x3e800000a8057820 */ /* 0x002fe20000400000 */
[----:B------:R-:W-:Y:S01]  /*2ab80*/  FSEL R6, R9, R151, P3 ;  /* 0x0000009709067208 */ /* 0x000fe20001800000 */
[----:B------:R-:W-:-:S05]  /*2ab90*/  FMUL R9, R149, 0.25 ;  /* 0x3e80000095097820 */ /* 0x000fca0000400000 */
[----:B------:R-:W-:Y:S01]  /*2aba0*/  FSEL R9, R9, R149, P2 ;  /* 0x0000009509097208 */ /* 0x000fe20001000000 */
[----:B------:R-:W-:Y:S02]  /*2abb0*/  IMAD.MOV.U32 R167, RZ, RZ, R166 ;  /* 0x000000ffffa77224 */ /* 0x000fe400078e00a6 */
[----:B------:R-:W-:Y:S02]  /*2abc0*/  IMAD.MOV.U32 R166, RZ, RZ, R165 ;  /* 0x000000ffffa67224 */ /* 0x000fe400078e00a5 */
[----:B------:R-:W-:Y:S02]  /*2abd0*/  IMAD.MOV.U32 R165, RZ, RZ, R164 ;  /* 0x000000ffffa57224 */ /* 0x000fe400078e00a4 */
[----:B------:R-:W-:Y:S02]  /*2abe0*/  IMAD.MOV.U32 R164, RZ, RZ, R7 ;  /* 0x000000ffffa47224 */ /* 0x000fe400078e0007 */
[----:B------:R-:W-:-:S05]  /*2abf0*/  FMUL R7, R170, 0.25 ;  /* 0x3e800000aa077820 */ /* 0x000fca0000400000 */
[----:B------:R-:W-:-:S05]  /*2ac00*/  FSEL R7, R7, R170, P2 ;  /* 0x000000aa07077208 */ /* 0x000fca0001000000 */
[----:B------:R1:W-:Y:S04]  /*2ac10*/  STL [R1+0x85c], R7 ;  /* 0x00085c0701007387 */ /* 0x0003e80000100800 */
[----:B------:R-:W-:Y:S01]  /*2ac20*/  STL [R1+0x860], R10 ;  /* 0x0008600a01007387 */ /* 0x000fe20000100800 */
[----:B-1----:R-:W-:Y:S02]  /*2ac30*/  FSEL R7, R5, R168, P1 ;  /* 0x000000a805077208 */ /* 0x002fe40000800000 */
[----:B------:R-:W-:Y:S01]  /*2ac40*/  FSEL R5, R8, R150, P3 ;  /* 0x0000009608057208 */ /* 0x000fe20001800000 */
[----:B------:R-:W-:Y:S02]  /*2ac50*/  FMUL R8, R148, 0.25 ;  /* 0x3e80000094087820 */ /* 0x000fe40000400000 */
[----:B------:R1:W-:Y:S03]  /*2ac60*/  STL [R1+0x864], R7 ;  /* 0x0008640701007387 */ /* 0x0003e60000100800 */
[----:B------:R-:W-:Y:S01]  /*2ac70*/  FSEL R8, R8, R148, P2 ;  /* 0x0000009408087208 */ /* 0x000fe20001000000 */
[----:B------:R2:W-:Y:S04]  /*2ac80*/  STL [R1+0x84c], R6 ;  /* 0x00084c0601007387 */ /* 0x0005e80000100800 */
[----:B------:R3:W-:Y:S01]  /*2ac90*/  STL [R1+0x848], R5 ;  /* 0x0008480501007387 */ /* 0x0007e20000100800 */
[----:B-1----:R-:W-:-:S03]  /*2aca0*/  FMUL R7, R147, 0.25 ;  /* 0x3e80000093077820 */ /* 0x002fc60000400000 */
[----:B------:R1:W-:Y:S01]  /*2acb0*/  STL [R1+0x854], R9 ;  /* 0x0008540901007387 */ /* 0x0003e20000100800 */
[----:B--2---:R-:W-:Y:S01]  /*2acc0*/  FMUL R6, R146, 0.25 ;  /* 0x3e80000092067820 */ /* 0x004fe20000400000 */
[----:B------:R-:W-:Y:S02]  /*2acd0*/  FSEL R7, R7, R147, P3 ;  /* 0x0000009307077208 */ /* 0x000fe40001800000 */
[----:B------:R2:W-:Y:S01]  /*2ace0*/  STL [R1+0x850], R8 ;  /* 0x0008500801007387 */ /* 0x0005e20000100800 */
[----:B---3--:R-:W-:Y:S01]  /*2acf0*/  FMUL R5, R145, 0.25 ;  /* 0x3e80000091057820 */ /* 0x008fe20000400000 */
[----:B------:R-:W-:Y:S02]  /*2ad00*/  FSEL R6, R6, R146, P3 ;  /* 0x0000009206067208 */ /* 0x000fe40001800000 */
[----:B------:R3:W-:Y:S01]  /*2ad10*/  STL [R1+0x83c], R7 ;  /* 0x00083c0701007387 */ /* 0x0007e20000100800 */
[----:B-1----:R-:W-:Y:S01]  /*2ad20*/  FMUL R9, R144, 0.25 ;  /* 0x3e80000090097820 */ /* 0x002fe20000400000 */
[----:B------:R-:W-:-:S02]  /*2ad30*/  FSEL R5, R5, R145, P2 ;  /* 0x0000009105057208 */ /* 0x000fc40001000000 */
        /* <DEDUP_REMOVED lines=402> */
[----:B------:R3:W-:Y:S02]  /*2c660*/  STL [R1+0x628], R7 ;  /* 0x0006280701007387 */ /* 0x0007e40000100800 */
[----:B------:R-:W-:-:S02]  /*2c670*/  FSEL R5, R5, R21, P3 ;  /* 0x0000001505057208 */ /* 0x000fc40001800000 */
[----:B------:R-:W4:Y:S04]  /*2c680*/  LDL.LU R155, [R1+0x19c] ;  /* 0x00019c00019b7983 */ /* 0x000f280000300800 */
[----:B------:R0:W-:Y:S04]  /*2c690*/  STL [R1+0x624], R6 ;  /* 0x0006240601007387 */ /* 0x0001e80000100800 */
[----:B------:R-:W4:Y:S01]  /*2c6a0*/  LDL.LU R21, [R1+0x198] ;  /* 0x0001980001157983 */ /* 0x000f220000300800 */
[----:B-1----:R-:W-:Y:S01]  /*2c6b0*/  FMUL R9, R16, 0.25 ;  /* 0x3e80000010097820 */ /* 0x002fe20000400000 */
[----:B--2---:R-:W-:Y:S01]  /*2c6c0*/  FMUL R8, R15, 0.25 ;  /* 0x3e8000000f087820 */ /* 0x004fe20000400000 */
[----:B---3--:R-:W-:Y:S01]  /*2c6d0*/  FMUL R7, R13, 0.25 ;  /* 0x3e8000000d077820 */ /* 0x008fe20000400000 */
[----:B------:R1:W-:Y:S01]  /*2c6e0*/  STL [R1+0x620], R5 ;  /* 0x0006200501007387 */ /* 0x0003e20000100800 */
[----:B0-----:R-:W-:Y:S01]  /*2c6f0*/  FMUL R6, R12, 0.25 ;  /* 0x3e8000000c067820 */ /* 0x001fe20000400000 */
[----:B------:R-:W-:-:S02]  /*2c700*/  FSEL R9, R9, R16, P2 ;  /* 0x0000001009097208 */ /* 0x000fc40001000000 */
[----:B------:R-:W-:Y:S02]  /*2c710*/  FSEL R8, R8, R15, P2 ;  /* 0x0000000f08087208 */ /* 0x000fe40001000000 */
[----:B------:R-:W-:Y:S01]  /*2c720*/  FSEL R7, R7, R13, P3 ;  /* 0x0000000d07077208 */ /* 0x000fe20001800000 */
[----:B------:R0:W-:Y:S01]  /*2c730*/  STL [R1+0x61c], R9 ;  /* 0x00061c0901007387 */ /* 0x0001e20000100800 */
[----:B------:R-:W-:Y:S01]  /*2c740*/  FSEL R6, R6, R12, P3 ;  /* 0x0000000c06067208 */ /* 0x000fe20001800000 */
[----:B-1----:R-:W-:Y:S02]  /*2c750*/  FMUL R5, R11, 0.25 ;  /* 0x3e8000000b057820 */ /* 0x002fe40000400000 */
[----:B------:R1:W-:Y:S03]  /*2c760*/  STL [R1+0x618], R8 ;  /* 0x0006180801007387 */ /* 0x0003e60000100800 */
[----:B------:R-:W-:Y:S01]  /*2c770*/  FSEL R5, R5, R11, P2 ;  /* 0x0000000b05057208 */ /* 0x000fe20001000000 */
[----:B------:R2:W-:Y:S04]  /*2c780*/  STL [R1+0x614], R7 ;  /* 0x0006140701007387 */ /* 0x0005e80000100800 */
[----:B------:R-:W3:Y:S04]  /*2c790*/  LDL.LU R16, [R1+0x188] ;  /* 0x0001880001107983 */ /* 0x000ee80000300800 */
[----:B------:R2:W-:Y:S04]  /*2c7a0*/  STL [R1+0x610], R6 ;  /* 0x0006100601007387 */ /* 0x0005e80000100800 */
[----:B------:R-:W3:Y:S04]  /*2c7b0*/  LDL.LU R15, [R1+0x184] ;  /* 0x00018400010f7983 */ /* 0x000ee80000300800 */
[----:B------:R2:W-:Y:S04]  /*2c7c0*/  STL [R1+0x60c], R5 ;  /* 0x00060c0501007387 */ /* 0x0005e80000100800 */
[----:B------:R-:W3:Y:S04]  /*2c7d0*/  LDL.LU R13, [R1+0x180] ;  /* 0x00018000010d7983 */ /* 0x000ee80000300800 */
[----:B------:R-:W3:Y:S04]  /*2c7e0*/  LDL.LU R12, [R1+0x17c] ;  /* 0x00017c00010c7983 */ /* 0x000ee80000300800 */
[----:B------:R-:W3:Y:S01]  /*2c7f0*/  LDL.LU R11, [R1+0x178] ;  /* 0x00017800010b7983 */ /* 0x000ee20000300800 */
[----:B0-----:R-:W-:Y:S01]  /*2c800*/  FMUL R9, R154, 0.25 ;  /* 0x3e8000009a097820 */ /* 0x001fe20000400000 */
[----:B-1----:R-:W-:Y:S01]  /*2c810*/  FMUL R8, R153, 0.25 ;  /* 0x3e80000099087820 */ /* 0x002fe20000400000 */
[----:B--2---:R-:W-:Y:S01]  /*2c820*/  FMUL R7, R152, 0.25 ;  /* 0x3e80000098077820 */ /* 0x004fe20000400000 */
[----:B------:R-:W-:Y:S01]  /*2c830*/  FMUL R6, R23, 0.25 ;  /* 0x3e80000017067820 */ /* 0x000fe20000400000 */
[----:B------:R-:W-:Y:S01]  /*2c840*/  FMUL R5, R22, 0.25 ;  /* 0x3e80000016057820 */ /* 0x000fe20000400000 */
[----:B------:R-:W-:-:S02]  /*2c850*/  FSEL R9, R9, R154, P2 ;  /* 0x0000009a09097208 */ /* 0x000fc40001000000 */
[----:B------:R-:W-:Y:S02]  /*2c860*/  FSEL R8, R8, R153, P3 ;  /* 0x0000009908087208 */ /* 0x000fe40001800000 */
[----:B------:R-:W-:Y:S01]  /*2c870*/  FSEL R7, R7, R152, P3 ;  /* 0x0000009807077208 */ /* 0x000fe20001800000 */
[----:B------:R-:W-:Y:S01]  /*2c880*/  STL [R1+0x408], R9 ;  /* 0x0004080901007387 */ /* 0x000fe20000100800 */
[----:B------:R-:W-:Y:S02]  /*2c890*/  FSEL R6, R6, R23, P2 ;  /* 0x0000001706067208 */ /* 0x000fe40001000000 */
[----:B------:R-:W-:Y:S01]  /*2c8a0*/  FSEL R5, R5, R22, P2 ;  /* 0x0000001605057208 */ /* 0x000fe20001000000 */
[----:B------:R-:W-:Y:S04]  /*2c8b0*/  STL [R1+0x400], R8 ;  /* 0x0004000801007387 */ /* 0x000fe80000100800 */
[----:B------:R0:W-:Y:S04]  /*2c8c0*/  STL [R1+0x1fc], R7 ;  /* 0x0001fc0701007387 */ /* 0x0001e80000100800 */
[----:B------:R-:W2:Y:S04]  /*2c8d0*/  LDL.LU R154, [R1+0x174] ;  /* 0x00017400019a7983 */ /* 0x000ea80000300800 */
[----:B------:R1:W-:Y:S01]  /*2c8e0*/  STL [R1+0x1f8], R6 ;  /* 0x0001f80601007387 */ /* 0x0003e20000100800 */
[----:B0-----:R-:W-:-:S03]  /*2c8f0*/  FMUL R7, R20, 0.25 ;  /* 0x3e80000014077820 */ /* 0x001fc60000400000 */
[----:B------:R-:W2:Y:S04]  /*2c900*/  LDL.LU R153, [R1+0x170] ;  /* 0x0001700001997983 */ /* 0x000ea80000300800 */
[----:B------:R0:W-:Y:S01]  /*2c910*/  STL [R1+0x1f4], R5 ;  /* 0x0001f40501007387 */ /* 0x0001e20000100800 */
[----:B-1----:R-:W-:-:S03]  /*2c920*/  FMUL R6, R18, 0.25 ;  /* 0x3e80000012067820 */ /* 0x002fc60000400000 */
[----:B------:R-:W2:Y:S01]  /*2c930*/  LDL.LU R152, [R1+0x16c] ;  /* 0x00016c0001987983 */ /* 0x000ea20000300800 */
[----:B------:R-:W-:-:S03]  /*2c940*/  FSEL R7, R7, R20, P2 ;  /* 0x0000001407077208 */ /* 0x000fc60001000000 */
[----:B------:R-:W2:Y:S01]  /*2c950*/  LDL.LU R23, [R1+0x168] ;  /* 0x0001680001177983 */ /* 0x000ea20000300800 */
[----:B0-----:R-:W-:Y:S01]  /*2c960*/  FMUL R5, R17, 0.25 ;  /* 0x3e80000011057820 */ /* 0x001fe20000400000 */
[----:B------:R-:W-:Y:S02]  /*2c970*/  FSEL R6, R6, R18, P2 ;  /* 0x0000001206067208 */ /* 0x000fe40001000000 */
[----:B------:R-:W2:Y:S02]  /*2c980*/  LDL.LU R22, [R1+0x164] ;  /* 0x0001640001167983 */ /* 0x000ea40000300800 */
[----:B------:R-:W-:Y:S01]  /*2c990*/  FSEL R5, R5, R17, P3 ;  /* 0x0000001105057208 */ /* 0x000fe20001800000 */
[----:B----4-:R-:W-:-:S05]  /*2c9a0*/  FMUL R9, R155, 0.25 ;  /* 0x3e8000009b097820 */ /* 0x010fca0000400000 */
[----:B------:R-:W-:Y:S01]  /*2c9b0*/  FSEL R9, R9, R155, P3 ;  /* 0x0000009b09097208 */ /* 0x000fe20001800000 */
[----:B------:R-:W-:-:S04]  /*2c9c0*/  FMUL R8, R21, 0.25 ;  /* 0x3e80000015087820 */ /* 0x000fc80000400000 */
[----:B------:R3:W-:Y:S01]  /*2c9d0*/  STL [R1+0x1f0], R9 ;  /* 0x0001f00901007387 */ /* 0x0007e20000100800 */
[----:B------:R-:W-:-:S05]  /*2c9e0*/  FSEL R8, R8, R21, P3 ;  /* 0x0000001508087208 */ /* 0x000fca0001800000 */
[----:B------:R0:W-:Y:S04]  /*2c9f0*/  STL [R1+0x1ec], R8 ;  /* 0x0001ec0801007387 */ /* 0x0001e80000100800 */
[----:B------:R1:W-:Y:S04]  /*2ca00*/  STL [R1+0x1e8], R7 ;  /* 0x0001e80701007387 */ /* 0x0003e80000100800 */
[----:B------:R-:W4:Y:S04]  /*2ca10*/  LDL.LU R155, [R1+0x160] ;  /* 0x00016000019b7983 */ /* 0x000f280000300800 */
[----:B------:R1:W-:Y:S04]  /*2ca20*/  STL [R1+0x1e4], R6 ;  /* 0x0001e40601007387 */ /* 0x0003e80000100800 */
[----:B------:R-:W4:Y:S04]  /*2ca30*/  LDL.LU R21, [R1+0x15c] ;  /* 0x00015c0001157983 */ /* 0x000f280000300800 */
[----:B------:R1:W-:Y:S01]  /*2ca40*/  STL [R1+0x1e0], R5 ;  /* 0x0001e00501007387 */ /* 0x0003e20000100800 */
[----:B---3--:R-:W-:-:S03]  /*2ca50*/  FMUL R9, R16, 0.25 ;  /* 0x3e80000010097820 */ /* 0x008fc60000400000 */
[----:B------:R-:W3:Y:S01]  /*2ca60*/  LDL.LU R20, [R1+0x158] ;  /* 0x0001580001147983 */ /* 0x000ee20000300800 */
[----:B0-----:R-:W-:-:S03]  /*2ca70*/  FMUL R8, R15, 0.25 ;  /* 0x3e8000000f087820 */ /* 0x001fc60000400000 */
[----:B------:R-:W3:Y:S01]  /*2ca80*/  LDL.LU R18, [R1+0x154] ;  /* 0x0001540001127983 */ /* 0x000ee20000300800 */
[----:B-1----:R-:W-:-:S03]  /*2ca90*/  FMUL R7, R13, 0.25 ;  /* 0x3e8000000d077820 */ /* 0x002fc60000400000 */
[----:B------:R-:W3:Y:S01]  /*2caa0*/  LDL.LU R17, [R1+0x150] ;  /* 0x0001500001117983 */ /* 0x000ee20000300800 */
[----:B------:R-:W-:Y:S01]  /*2cab0*/  FSEL R9, R9, R16, P3 ;  /* 0x0000001009097208 */ /* 0x000fe20001800000 */
[----:B------:R-:W-:Y:S01]  /*2cac0*/  FMUL R6, R12, 0.25 ;  /* 0x3e8000000c067820 */ /* 0x000fe20000400000 */
[----:B------:R-:W-:Y:S02]  /*2cad0*/  FSEL R8, R8, R15, P2 ;  /* 0x0000000f08087208 */ /* 0x000fe40001000000 */
[----:B------:R-:W-:Y:S01]  /*2cae0*/  FSEL R7, R7, R13, P2 ;  /* 0x0000000d07077208 */ /* 0x000fe20001000000 */
[----:B------:R-:W-:Y:S01]  /*2caf0*/  FMUL R5, R11, 0.25 ;  /* 0x3e8000000b057820 */ /* 0x000fe20000400000 */
[----:B------:R-:W-:Y:S01]  /*2cb00*/  FSEL R6, R6, R12, P3 ;  /* 0x0000000c06067208 */ /* 0x000fe20001800000 */
[----:B------:R2:W-:Y:S03]  /*2cb10*/  STL [R1+0x1dc], R9 ;  /* 0x0001dc0901007387 */ /* 0x0005e60000100800 */
[----:B------:R-:W-:Y:S01]  /*2cb20*/  FSEL R5, R5, R11, P3 ;  /* 0x0000000b05057208 */ /* 0x000fe20001800000 */
[----:B------:R0:W-:Y:S04]  /*2cb30*/  STL [R1+0x1d8], R8 ;  /* 0x0001d80801007387 */ /* 0x0001e80000100800 */
        /* <DEDUP_REMOVED lines=8> */
[----:B--2---:R-:W-:Y:S01]  /*2cbc0*/  FMUL R9, R154, 0.25 ;  /* 0x3e8000009a097820 */ /* 0x004fe20000400000 */
[----:B0-----:R-:W-:Y:S01]  /*2cbd0*/  FMUL R8, R153, 0.25 ;  /* 0x3e80000099087820 */ /* 0x001fe20000400000 */
[----:B-1----:R-:W-:Y:S01]  /*2cbe0*/  FMUL R7, R152, 0.25 ;  /* 0x3e80000098077820 */ /* 0x002fe20000400000 */
[----:B------:R-:W-:-:S02]  /*2cbf0*/  FMUL R6, R23, 0.25 ;  /* 0x3e80000017067820 */ /* 0x000fc40000400000 */
[----:B------:R-:W-:Y:S02]  /*2cc00*/  FSEL R9, R9, R154, P2 ;  /* 0x0000009a09097208 */ /* 0x000fe40001000000 */
[----:B------:R-:W-:Y:S01]  /*2cc10*/  FSEL R8, R8, R153, P2 ;  /* 0x0000009908087208 */ /* 0x000fe20001000000 */
[----:B------:R-:W-:Y:S01]  /*2cc20*/  FMUL R5, R22, 0.25 ;  /* 0x3e80000016057820 */ /* 0x000fe20000400000 */
[----:B------:R-:W-:Y:S01]  /*2cc30*/  FSEL R7, R7, R152, P3 ;  /* 0x0000009807077208 */ /* 0x000fe20001800000 */
[----:B------:R4:W-:Y:S01]  /*2cc40*/  STL [R1+0x1c8], R9 ;  /* 0x0001c80901007387 */ /* 0x0009e20000100800 */
[----:B------:R-:W-:Y:S02]  /*2cc50*/  FSEL R6, R6, R23, P3 ;  /* 0x0000001706067208 */ /* 0x000fe40001800000 */
[----:B------:R-:W-:Y:S01]  /*2cc60*/  FSEL R5, R5, R22, P2 ;  /* 0x0000001605057208 */ /* 0x000fe20001000000 */
[----:B------:R0:W-:Y:S04]  /*2cc70*/  STL [R1+0x1c4], R8 ;  /* 0x0001c40801007387 */ /* 0x0001e80000100800 */
[----:B------:R3:W-:Y:S04]  /*2cc80*/  STL [R1+0x1c0], R7 ;  /* 0x0001c00701007387 */ /* 0x0007e80000100800 */
[----:B------:R-:W2:Y:S04]  /*2cc90*/  LDL.LU R154, [R1+0x138] ;  /* 0x00013800019a7983 */ /* 0x000ea80000300800 */
[----:B------:R1:W-:Y:S04]  /*2cca0*/  STL [R1+0x1bc], R6 ;  /* 0x0001bc0601007387 */ /* 0x0003e80000100800 */
[----:B------:R-:W2:Y:S04]  /*2ccb0*/  LDL.LU R153, [R1+0x134] ;  /* 0x0001340001997983 */ /* 0x000ea80000300800 */
[----:B------:R1:W-:Y:S04]  /*2ccc0*/  STL [R1+0x1b8], R5 ;  /* 0x0001b80501007387 */ /* 0x0003e80000100800 */
[----:B------:R-:W2:Y:S04]  /*2ccd0*/  LDL.LU R152, [R1+0x130] ;  /* 0x0001300001987983 */ /* 0x000ea80000300800 */
[----:B------:R-:W2:Y:S04]  /*2cce0*/  LDL.LU R23, [R1+0x12c] ;  /* 0x00012c0001177983 */ /* 0x000ea80000300800 */
[----:B------:R-:W2:Y:S01]  /*2ccf0*/  LDL.LU R22, [R1+0x128] ;  /* 0x0001280001167983 */ /* 0x000ea20000300800 */
[----:B----4-:R-:W-:-:S05]  /*2cd00*/  FMUL R9, R155, 0.25 ;  /* 0x3e8000009b097820 */ /* 0x010fca0000400000 */
[----:B------:R-:W-:Y:S01]  /*2cd10*/  FSEL R9, R9, R155, P2 ;  /* 0x0000009b09097208 */ /* 0x000fe20001000000 */
[----:B0-----:R-:W-:-:S04]  /*2cd20*/  FMUL R8, R21, 0.25 ;  /* 0x3e80000015087820 */ /* 0x001fc80000400000 */
[----:B------:R0:W-:Y:S01]  /*2cd30*/  STL [R1+0x1b4], R9 ;  /* 0x0001b40901007387 */ /* 0x0001e20000100800 */
[----:B------:R-:W-:Y:S01]  /*2cd40*/  FSEL R8, R8, R21, P3 ;  /* 0x0000001508087208 */ /* 0x000fe20001800000 */
[----:B---3--:R-:W-:-:S04]  /*2cd50*/  FMUL R7, R20, 0.25 ;  /* 0x3e80000014077820 */ /* 0x008fc80000400000 */
[----:B------:R3:W-:Y:S01]  /*2cd60*/  STL [R1+0x1b0], R8 ;  /* 0x0001b00801007387 */ /* 0x0007e20000100800 */
[----:B-1----:R-:W-:Y:S01]  /*2cd70*/  FMUL R6, R18, 0.25 ;  /* 0x3e80000012067820 */ /* 0x002fe20000400000 */
[----:B------:R-:W-:Y:S01]  /*2cd80*/  FSEL R7, R7, R20, P3 ;  /* 0x0000001407077208 */ /* 0x000fe20001800000 */
[----:B------:R-:W-:-:S03]  /*2cd90*/  FMUL R5, R17, 0.25 ;  /* 0x3e80000011057820 */ /* 0x000fc60000400000 */
[----:B------:R-:W-:Y:S01]  /*2cda0*/  FSEL R6, R6, R18, P2 ;  /* 0x0000001206067208 */ /* 0x000fe20001000000 */
[----:B------:R1:W-:Y:S01]  /*2cdb0*/  STL [R1+0x1ac], R7 ;  /* 0x0001ac0701007387 */ /* 0x0003e20000100800 */
[----:B------:R-:W-:-:S03]  /*2cdc0*/  FSEL R5, R5, R17, P2 ;  /* 0x0000001105057208 */ /* 0x000fc60001000000 */
[----:B------:R-:W4:Y:S04]  /*2cdd0*/  LDL.LU R155, [R1+0x124] ;  /* 0x00012400019b7983 */ /* 0x000f280000300800 */
[----:B------:R1:W-:Y:S04]  /*2cde0*/  STL [R1+0x1a8], R6 ;  /* 0x0001a80601007387 */ /* 0x0003e80000100800 */
[----:B------:R-:W4:Y:S04]  /*2cdf0*/  LDL.LU R21, [R1+0x120] ;  /* 0x0001200001157983 */ /* 0x000f280000300800 */
[----:B------:R1:W-:Y:S04]  /*2ce00*/  STL [R1+0x1a4], R5 ;  /* 0x0001a40501007387 */ /* 0x0003e80000100800 */
[----:B------:R-:W4:Y:S01]  /*2ce10*/  LDL.LU R20, [R1+0x11c] ;  /* 0x00011c0001147983 */ /* 0x000f220000300800 */
[----:B0-----:R-:W-:-:S03]  /*2ce20*/  FMUL R9, R16, 0.25 ;  /* 0x3e80000010097820 */ /* 0x001fc60000400000 */
[----:B------:R-:W4:Y:S01]  /*2ce30*/  LDL.LU R18, [R1+0x118] ;  /* 0x0001180001127983 */ /* 0x000f220000300800 */
[----:B---3--:R-:W-:-:S03]  /*2ce40*/  FMUL R8, R15, 0.25 ;  /* 0x3e8000000f087820 */ /* 0x008fc60000400000 */
[----:B------:R-:W3:Y:S01]  /*2ce50*/  LDL.LU R17, [R1+0x114] ;  /* 0x0001140001117983 */ /* 0x000ee20000300800 */
[----:B------:R-:W-:Y:S02]  /*2ce60*/  FSEL R9, R9, R16, P3 ;  /* 0x0000001009097208 */ /* 0x000fe40001800000 */
[----:B------:R-:W-:Y:S01]  /*2ce70*/  FSEL R8, R8, R15, P3 ;  /* 0x0000000f08087208 */ /* 0x000fe20001800000 */
[----:B-1----:R-:W-:Y:S02]  /*2ce80*/  FMUL R7, R13, 0.25 ;  /* 0x3e8000000d077820 */ /* 0x002fe40000400000 */
[----:B------:R2:W-:Y:S01]  /*2ce90*/  STL [R1+0x1a0], R9 ;  /* 0x0001a00901007387 */ /* 0x0005e20000100800 */
[----:B------:R-:W-:Y:S02]  /*2cea0*/  FMUL R6, R12, 0.25 ;  /* 0x3e8000000c067820 */ /* 0x000fe40000400000 */
[----:B------:R-:W-:Y:S01]  /*2ceb0*/  FSEL R7, R7, R13, P2 ;  /* 0x0000000d07077208 */ /* 0x000fe20001000000 */
[----:B------:R0:W-:Y:S01]  /*2cec0*/  STL [R1+0x19c], R8 ;  /* 0x00019c0801007387 */ /* 0x0001e20000100800 */
[----:B------:R-:W-:Y:S01]  /*2ced0*/  FMUL R5, R11, 0.25 ;  /* 0x3e8000000b057820 */ /* 0x000fe20000400000 */
[----:B------:R-:W-:-:S02]  /*2cee0*/  FSEL R6, R6, R12, P2 ;  /* 0x0000000c06067208 */ /* 0x000fc40001000000 */
[----:B------:R1:W-:Y:S02]  /*2cef0*/  STL [R1+0x198], R7 ;  /* 0x0001980701007387 */ /* 0x0003e40000100800 */
[----:B------:R-:W-:Y:S02]  /*2cf00*/  FSEL R5, R5, R11, P3 ;  /* 0x0000000b05057208 */ /* 0x000fe40001800000 */
        /* <DEDUP_REMOVED lines=8> */
[----:B0-----:R-:W-:-:S04]  /*2cf90*/  FMUL R8, R153, 0.25 ;  /* 0x3e80000099087820 */ /* 0x001fc80000400000 */
        /* <DEDUP_REMOVED lines=23> */
[----:B-1----:R-:W-:-:S04]  /*2d110*/  FMUL R7, R20, 0.25 ;  /* 0x3e80000014077820 */ /* 0x002fc80000400000 */
[----:B------:R1:W-:Y:S01]  /*2d120*/  STL [R1+0x174], R8 ;  /* 0x0001740801007387 */ /* 0x0003e20000100800 */
[----:B------:R-:W-:Y:S01]  /*2d130*/  FMUL R6, R18, 0.25 ;  /* 0x3e80000012067820 */ /* 0x000fe20000400000 */
[----:B------:R-:W-:Y:S01]  /*2d140*/  FSEL R7, R7, R20, P3 ;  /* 0x0000001407077208 */ /* 0x000fe20001800000 */
[----:B---3--:R-:W-:-:S03]  /*2d150*/  FMUL R5, R17, 0.25 ;  /* 0x3e80000011057820 */ /* 0x008fc60000400000 */
        /* <DEDUP_REMOVED lines=10> */
[----:B-1----:R-:W-:-:S03]  /*2d200*/  FMUL R8, R15, 0.25 ;  /* 0x3e8000000f087820 */ /* 0x002fc60000400000 */
[----:B------:R-:W4:Y:S01]  /*2d210*/  LDL.LU R17, [R1+0xd8] ;  /* 0x0000d80001117983 */ /* 0x000f220000300800 */
[----:B------:R-:W-:Y:S02]  /*2d220*/  FSEL R9, R9, R16, P2 ;  /* 0x0000001009097208 */ /* 0x000fe40001000000 */
[----:B------:R-:W-:Y:S01]  /*2d230*/  FSEL R8, R8, R15, P3 ;  /* 0x0000000f08087208 */ /* 0x000fe20001800000 */
[----:B---3--:R-:W-:Y:S02]  /*2d240*/  FMUL R7, R13, 0.25 ;  /* 0x3e8000000d077820 */ /* 0x008fe40000400000 */
        /* <DEDUP_REMOVED lines=53> */
[----:B---3--:R-:W-:-:S03]  /*2d5a0*/  FMUL R9, R16, 0.25 ;  /* 0x3e80000010097820 */ /* 0x008fc60000400000 */
[----:B------:R-:W3:Y:S01]  /*2d5b0*/  LDL.LU R18, [R1+0xa0] ;  /* 0x0000a00001127983 */ /* 0x000ee20000300800 */
[----:B0-----:R-:W-:-:S03]  /*2d5c0*/  FMUL R8, R15, 0.25 ;  /* 0x3e8000000f087820 */ /* 0x001fc60000400000 */
        /* <DEDUP_REMOVED lines=46> */
[----:B---3--:R-:W-:Y:S01]  /*2d8b0*/  FMUL R6, R18, 0.25 ;  /* 0x3e80000012067820 */ /* 0x008fe20000400000 */
        /* <DEDUP_REMOVED lines=12> */
[----:B-1----:R-:W-:Y:S01]  /*2d980*/  FMUL R8, R15, 0.25 ;  /* 0x3e8000000f087820 */ /* 0x002fe20000400000 */
[----:B------:R-:W-:Y:S02]  /*2d990*/  FSEL R9, R9, R16, P3 ;  /* 0x0000001009097208 */ /* 0x000fe40001800000 */
[----:B------:R-:W4:Y:S02]  /*2d9a0*/  LDL.LU R156, [R1+0x60] ;  /* 0x00006000019c7983 */ /* 0x000f240000300800 */
[----:B------:R-:W-:Y:S02]  /*2d9b0*/  FSEL R8, R8, R15, P2 ;  /* 0x0000000f08087208 */ /* 0x000fe40001000000 */
[----:B------:R2:W-:Y:S01]  /*2d9c0*/  STL [R1+0xec], R9 ;  /* 0x0000ec0901007387 */ /* 0x0005e20000100800 */
[----:B---3--:R-:W-:-:S03]  /*2d9d0*/  FMUL R7, R13, 0.25 ;  /* 0x3e8000000d077820 */ /* 0x008fc60000400000 */
[----:B------:R0:W-:Y:S01]  /*2d9e0*/  STL [R1+0xe8], R8 ;  /* 0x0000e80801007387 */ /* 0x0001e20000100800 */
[----:B------:R-:W-:Y:S01]  /*2d9f0*/  FMUL R6, R12, 0.25 ;  /* 0x3e8000000c067820 */ /* 0x000fe20000400000 */
[----:B------:R-:W-:Y:S01]  /*2da00*/  FSEL R7, R7, R13, P2 ;  /* 0x0000000d07077208 */ /* 0x000fe20001000000 */
[----:B------:R-:W-:-:S03]  /*2da10*/  FMUL R5, R11, 0.25 ;  /* 0x3e8000000b057820 */ /* 0x000fc60000400000 */
[----:B------:R-:W-:Y:S01]  /*2da20*/  FSEL R6, R6, R12, P3 ;  /* 0x0000000c06067208 */ /* 0x000fe20001800000 */
[----:B------:R1:W-:Y:S01]  /*2da30*/  STL [R1+0xe4], R7 ;  /* 0x0000e40701007387 */ /* 0x0003e20000100800 */
[----:B------:R-:W-:-:S03]  /*2da40*/  FSEL R5, R5, R11, P3 ;  /* 0x0000000b05057208 */ /* 0x000fc60001800000 */
        /* <DEDUP_REMOVED lines=35> */
[----:B------:R-:W-:Y:S02]  /*2dc80*/  FSEL R7, R7, R18, P3 ;  /* 0x0000001207077208 */ /* 0x000fe40001800000 */
[----:B------:R-:W4:Y:S01]  /*2dc90*/  LDL.LU R22, [R1+0x34] ;  /* 0x0000340001167983 */ /* 0x000f220000300800 */
[----:B------:R-:W-:Y:S01]  /*2dca0*/  FMUL R5, R156, 0.25 ;  /* 0x3e8000009c057820 */ /* 0x000fe20000400000 */
[----:B------:R-:W-:Y:S02]  /*2dcb0*/  FSEL R6, R6, R17, P2 ;  /* 0x0000001106067208 */ /* 0x000fe40001000000 */
[----:B------:R1:W-:Y:S04]  /*2dcc0*/  STL [R1+0xbc], R7 ;  /* 0x0000bc0701007387 */ /* 0x0003e80000100800 */
[----:B------:R-:W4:Y:S04]  /*2dcd0*/  LDL.LU R21, [R1+0x30] ;  /* 0x0000300001157983 */ /* 0x000f280000300800 */
[----:B------:R1:W-:Y:S04]  /*2dce0*/  STL [R1+0xb8], R6 ;  /* 0x0000b80601007387 */ /* 0x0003e80000100800 */
[----:B------:R-:W4:Y:S01]  /*2dcf0*/  LDL.LU R20, [R1+0x2c] ;  /* 0x00002c0001147983 */ /* 0x000f220000300800 */
[----:B------:R-:W-:-:S03]  /*2dd00*/  FSEL R5, R5, R156, P2 ;  /* 0x0000009c05057208 */ /* 0x000fc60001000000 */
[----:B------:R-:W4:Y:S01]  /*2dd10*/  LDL.LU R18, [R1+0x28] ;  /* 0x0000280001127983 */ /* 0x000f220000300800 */
[----:B---3--:R-:W-:-:S03]  /*2dd20*/  FMUL R9, R16, 0.25 ;  /* 0x3e80000010097820 */ /* 0x008fc60000400000 */
[----:B------:R-:W3:Y:S01]  /*2dd30*/  LDL.LU R17, [R1+0x24] ;  /* 0x0000240001117983 */ /* 0x000ee20000300800 */
[----:B0-----:R-:W-:-:S03]  /*2dd40*/  FMUL R8, R15, 0.25 ;  /* 0x3e8000000f087820 */ /* 0x001fc60000400000 */
[----:B------:R0:W-:Y:S01]  /*2dd50*/  STL [R1+0xb4], R5 ;  /* 0x0000b40501007387 */ /* 0x0001e20000100800 */
[----:B------:R-:W-:Y:S01]  /*2dd60*/  FSEL R9, R9, R16, P3 ;  /* 0x0000001009097208 */ /* 0x000fe20001800000 */
[----:B-1----:R-:W-:Y:S01]  /*2dd70*/  FMUL R7, R13, 0.25 ;  /* 0x3e8000000d077820 */ /* 0x002fe20000400000 */
[----:B------:R-:W-:Y:S01]  /*2dd80*/  FSEL R8, R8, R15, P3 ;  /* 0x0000000f08087208 */ /* 0x000fe20001800000 */
[----:B------:R-:W-:-:S03]  /*2dd90*/  FMUL R6, R12, 0.25 ;  /* 0x3e8000000c067820 */ /* 0x000fc60000400000 */
[----:B------:R-:W-:Y:S01]  /*2dda0*/  FSEL R7, R7, R13, P2 ;  /* 0x0000000d07077208 */ /* 0x000fe20001000000 */
[----:B0-----:R-:W-:Y:S01]  /*2ddb0*/  FMUL R5, R11, 0.25 ;  /* 0x3e8000000b057820 */ /* 0x001fe20000400000 */
        /* <DEDUP_REMOVED lines=17> */
[----:B------:R-:W-:Y:S02]  /*2ded0*/  FSEL R8, R8, R154, P2 ;  /* 0x0000009a08087208 */ /* 0x000fe40001000000 */
[----:B------:R-:W-:Y:S01]  /*2dee0*/  FSEL R7, R7, R153, P2 ;  /* 0x0000009907077208 */ /* 0x000fe20001000000 */
[----:B------:R-:W-:Y:S01]  /*2def0*/  FMUL R5, R23, 0.25 ;  /* 0x3e80000017057820 */ /* 0x000fe20000400000 */
[----:B------:R4:W-:Y:S01]  /*2df00*/  STL [R1+0x9c], R9 ;  /* 0x00009c0901007387 */ /* 0x0009e20000100800 */
[----:B------:R-:W-:-:S03]  /*2df10*/  FSEL R6, R6, R152, P3 ;  /* 0x0000009806067208 */ /* 0x000fc60001800000 */
[----:B------:R0:W-:Y:S01]  /*2df20*/  STL [R1+0x98], R8 ;  /* 0x0000980801007387 */ /* 0x0001e20000100800 */
[----:B------:R-:W-:-:S03]  /*2df30*/  FSEL R5, R5, R23, P3 ;  /* 0x0000001705057208 */ /* 0x000fc60001800000 */
[----:B------:R1:W-:Y:S04]  /*2df40*/  STL [R1+0x94], R7 ;  /* 0x0000940701007387 */ /* 0x0003e80000100800 */
[----:B------:R2:W-:Y:S04]  /*2df50*/  STL [R1+0x90], R6 ;  /* 0x0000900601007387 */ /* 0x0005e80000100800 */
[----:B------:R3:W-:Y:S01]  /*2df60*/  STL [R1+0x8c], R5 ;  /* 0x00008c0501007387 */ /* 0x0007e20000100800 */
[----:B----4-:R-:W-:Y:S01]  /*2df70*/  FMUL R9, R22, 0.25 ;  /* 0x3e80000016097820 */ /* 0x010fe20000400000 */
[----:B0-----:R-:W-:-:S04]  /*2df80*/  FMUL R8, R21, 0.25 ;  /* 0x3e80000015087820 */ /* 0x001fc80000400000 */
[----:B------:R-:W-:Y:S02]  /*2df90*/  FSEL R9, R9, R22, P2 ;  /* 0x0000001609097208 */ /* 0x000fe40001000000 */
[----:B------:R-:W-:Y:S01]  /*2dfa0*/  FSEL R8, R8, R21, P2 ;  /* 0x0000001508087208 */ /* 0x000fe20001000000 */
[----:B-1----:R-:W-:Y:S01]  /*2dfb0*/  FMUL R7, R20, 0.25 ;  /* 0x3e80000014077820 */ /* 0x002fe20000400000 */
[----:B--2---:R-:W-:-:S04]  /*2dfc0*/  FMUL R6, R18, 0.25 ;  /* 0x3e80000012067820 */ /* 0x004fc80000400000 */
[----:B------:R-:W-:Y:S01]  /*2dfd0*/  FSEL R7, R7, R20, P3 ;  /* 0x0000001407077208 */ /* 0x000fe20001800000 */
[----:B------:R0:W-:Y:S01]  /*2dfe0*/  STL [R1+0x88], R9 ;  /* 0x0000880901007387 */ /* 0x0001e20000100800 */
[----:B------:R-:W-:-:S03]  /*2dff0*/  FSEL R6, R6, R18, P3 ;  /* 0x0000001206067208 */ /* 0x000fc60001800000 */
[----:B------:R1:W-:Y:S04]  /*2e000*/  STL [R1+0x84], R8 ;  /* 0x0000840801007387 */ /* 0x0003e80000100800 */
[----:B------:R-:W2:Y:S01]  /*2e010*/  LDL.LU R158, [R1+0xc] ;  /* 0x00000c00019e7983 */ /* 0x000ea20000300800 */
[----:B---3--:R-:W-:-:S03]  /*2e020*/  FMUL R5, R17, 0.25 ;  /* 0x3e80000011057820 */ /* 0x008fc60000400000 */
[----:B------:R3:W-:Y:S04]  /*2e030*/  STL [R1+0x80], R7 ;  /* 0x0000800701007387 */ /* 0x0007e80000100800 */
[----:B------:R-:W4:Y:S04]  /*2e040*/  LDL.LU R157, [R1+0x4] ;  /* 0x00000400019d7983 */ /* 0x000f280000300800 */
[----:B------:R3:W-:Y:S04]  /*2e050*/  STL [R1+0x7c], R6 ;  /* 0x00007c0601007387 */ /* 0x0007e80000100800 */
[----:B------:R-:W4:Y:S04]  /*2e060*/  LDL.LU R156, [R1+0x3fc] ;  /* 0x0003fc00019c7983 */ /* 0x000f280000300800 */
[----:B------:R-:W4:Y:S01]  /*2e070*/  LDL.LU R155, [R1+0x3f8] ;  /* 0x0003f800019b7983 */ /* 0x000f220000300800 */
[----:B------:R-:W-:-:S03]  /*2e080*/  FSEL R5, R5, R17, P2 ;  /* 0x0000001105057208 */ /* 0x000fc60001000000 */
[----:B------:R-:W4:Y:S04]  /*2e090*/  LDL.LU R154, [R1+0x3f4] ;  /* 0x0003f400019a7983 */ /* 0x000f280000300800 */
[----:B------:R-:W4:Y:S01]  /*2e0a0*/  LDL.LU R153, [R1+0x3f0] ;  /* 0x0003f00001997983 */ /* 0x000f220000300800 */
[----:B0-----:R-:W-:-:S03]  /*2e0b0*/  FMUL R9, R16, 0.25 ;  /* 0x3e80000010097820 */ /* 0x001fc60000400000 */
[----:B------:R-:W4:Y:S01]  /*2e0c0*/  LDL.LU R152, [R1+0x3ec] ;  /* 0x0003ec0001987983 */ /* 0x000f220000300800 */
[----:B-1----:R-:W-:-:S03]  /*2e0d0*/  FMUL R8, R15, 0.25 ;  /* 0x3e8000000f087820 */ /* 0x002fc60000400000 */
[----:B------:R0:W-:Y:S01]  /*2e0e0*/  STL [R1+0x74], R5 ;  /* 0x0000740501007387 */ /* 0x0001e20000100800 */
[----:B------:R-:W-:-:S03]  /*2e0f0*/  FSEL R9, R9, R16, P2 ;  /* 0x0000001009097208 */ /* 0x000fc60001000000 */
[----:B------:R-:W4:Y:S01]  /*2e100*/  LDL.LU R23, [R1+0x3e8] ;  /* 0x0003e80001177983 */ /* 0x000f220000300800 */
[----:B---3--:R-:W-:-:S03]  /*2e110*/  FMUL R7, R13, 0.25 ;  /* 0x3e8000000d077820 */ /* 0x008fc60000400000 */
[----:B------:R-:W3:Y:S01]  /*2e120*/  LDL.LU R22, [R1+0x3e4] ;  /* 0x0003e40001167983 */ /* 0x000ee20000300800 */
[----:B------:R-:W-:Y:S01]  /*2e130*/  FSEL R8, R8, R15, P3 ;  /* 0x0000000f08087208 */ /* 0x000fe20001800000 */
[----:B------:R-:W-:Y:S02]  /*2e140*/  FMUL R6, R12, 0.25 ;  /* 0x3e8000000c067820 */ /* 0x000fe40000400000 */
[----:B------:R-:W3:Y:S01]  /*2e150*/  LDL.LU R21, [R1+0x3e0] ;  /* 0x0003e00001157983 */ /* 0x000ee20000300800 */
[----:B------:R-:W-:-:S03]  /*2e160*/  FSEL R7, R7, R13, P3 ;  /* 0x0000000d07077208 */ /* 0x000fc60001800000 */
[----:B------:R2:W-:Y:S01]  /*2e170*/  STL [R1+0x6c], R9 ;  /* 0x00006c0901007387 */ /* 0x0005e20000100800 */
[----:B------:R-:W-:-:S03]  /*2e180*/  FSEL R6, R6, R12, P2 ;  /* 0x0000000c06067208 */ /* 0x000fc60001000000 */
[----:B------:R4:W-:Y:S04]  /*2e190*/  STL [R1+0x68], R8 ;  /* 0x0000680801007387 */ /* 0x0009e80000100800 */
[----:B------:R-:W3:Y:S04]  /*2e1a0*/  LDL.LU R20, [R1+0x3dc] ;  /* 0x0003dc0001147983 */ /* 0x000ee80000300800 */
[----:B------:R1:W-:Y:S04]  /*2e1b0*/  STL [R1+0x64], R7 ;  /* 0x0000640701007387 */ /* 0x0003e80000100800 */
[----:B------:R-:W3:Y:S04]  /*2e1c0*/  LDL.LU R18, [R1+0x3d8] ;  /* 0x0003d80001127983 */ /* 0x000ee80000300800 */
[----:B------:R1:W-:Y:S01]  /*2e1d0*/  STL [R1+0x60], R6 ;  /* 0x0000600601007387 */ /* 0x0003e20000100800 */
[----:B0-----:R-:W-:-:S03]  /*2e1e0*/  FMUL R5, R11, 0.25 ;  /* 0x3e8000000b057820 */ /* 0x001fc60000400000 */
[----:B------:R-:W3:Y:S04]  /*2e1f0*/  LDL.LU R17, [R1+0x3d4] ;  /* 0x0003d40001117983 */ /* 0x000ee80000300800 */
[----:B------:R-:W3:Y:S04]  /*2e200*/  LDL.LU R16, [R1+0x3d0] ;  /* 0x0003d00001107983 */ /* 0x000ee80000300800 */
[----:B------:R-:W3:Y:S01]  /*2e210*/  LDL.LU R15, [R1+0x3cc] ;  /* 0x0003cc00010f7983 */ /* 0x000ee20000300800 */
[----:B------:R-:W-:-:S03]  /*2e220*/  FSEL R5, R5, R11, P2 ;  /* 0x0000000b05057208 */ /* 0x000fc60001000000 */
[----:B------:R-:W3:Y:S04]  /*2e230*/  LDL.LU R13, [R1+0x3c8] ;  /* 0x0003c800010d7983 */ /* 0x000ee80000300800 */
[----:B------:R-:W3:Y:S04]  /*2e240*/  LDL.LU R12, [R1+0x3c4] ;  /* 0x0003c400010c7983 */ /* 0x000ee80000300800 */
[----:B------:R0:W-:Y:S04]  /*2e250*/  STL [R1+0x5c], R5 ;  /* 0x00005c0501007387 */ /* 0x0001e80000100800 */
[----:B------:R-:W3:Y:S04]  /*2e260*/  LDL.LU R11, [R1+0x3c0] ;  /* 0x0003c000010b7983 */ /* 0x000ee80000300800 */
[----:B------:R-:W3:Y:S04]  /*2e270*/  LDL.LU R252, [R1+0x3bc] ;  /* 0x0003bc0001fc7983 */ /* 0x000ee80000300800 */
[----:B------:R-:W3:Y:S01]  /*2e280*/  LDL.LU R19, [R1+0x3b8] ;  /* 0x0003b80001137983 */ /* 0x000ee20000300800 */
[----:B--2---:R-:W-:Y:S01]  /*2e290*/  FMUL R9, R158, 0.25 ;  /* 0x3e8000009e097820 */ /* 0x004fe20000400000 */
[----:B----4-:R-:W-:-:S04]  /*2e2a0*/  FMUL R8, R157, 0.25 ;  /* 0x3e8000009d087820 */ /* 0x010fc80000400000 */
        /* <DEDUP_REMOVED lines=10> */
[----:B------:R2:W-:Y:S01]  /*2e350*/  STL [R1+0x48], R7 ;  /* 0x0000480701007387 */ /* 0x0005e20000100800 */
[----:B0-----:R-:W-:-:S03]  /*2e360*/  FMUL R9, R153, 0.25 ;  /* 0x3e80000099097820 */ /* 0x001fc60000400000 */
[----:B------:R3:W-:Y:S01]  /*2e370*/  STL [R1+0x44], R6 ;  /* 0x0000440601007387 */ /* 0x0007e20000100800 */
[----:B-1----:R-:W-:Y:S01]  /*2e380*/  FMUL R8, R152, 0.25 ;  /* 0x3e80000098087820 */ /* 0x002fe20000400000 */
[----:B------:R-:W-:Y:S02]  /*2e390*/  FSEL R9, R9, R153, P1 ;  /* 0x0000009909097208 */ /* 0x000fe40000800000 */
[----:B------:R0:W-:Y:S01]  /*2e3a0*/  STL [R1+0x78], R5 ;  /* 0x0000780501007387 */ /* 0x0001e20000100800 */
[----:B--2---:R-:W-:Y:S01]  /*2e3b0*/  FMUL R7, R23, 0.25 ;  /* 0x3e80000017077820 */ /* 0x004fe20000400000 */
[----:B------:R-:W-:Y:S01]  /*2e3c0*/  FSEL R8, R8, R152, P0 ;  /* 0x0000009808087208 */ /* 0x000fe20000000000 */
[----:B---3--:R-:W-:-:S03]  /*2e3d0*/  FMUL R6, R22, 0.25 ;  /* 0x3e80000016067820 */ /* 0x008fc60000400000 */
        /* <DEDUP_REMOVED lines=9> */
[----:B-1----:R-:W-:-:S03]  /*2e470*/  FMUL R8, R18, 0.25 ;  /* 0x3e80000012087820 */ /* 0x002fc60000400000 */
[----:B------:R1:W-:Y:S01]  /*2e480*/  STL [R1+0x54], R5 ;  /* 0x0000540501007387 */ /* 0x0003e20000100800 */
[----:B------:R-:W-:Y:S01]  /*2e490*/  FSEL R9, R9, R20, P0 ;  /* 0x0000001409097208 */ /* 0x000fe20000000000 */
[----:B--2---:R-:W-:Y:S01]  /*2e4a0*/  FMUL R7, R17, 0.25 ;  /* 0x3e80000011077820 */ /* 0x004fe20000400000 */
[----:B------:R-:W-:Y:S01]  /*2e4b0*/  FSEL R8, R8, R18, P0 ;  /* 0x0000001208087208 */ /* 0x000fe20000000000 */
[----:B0-----:R-:W-:-:S03]  /*2e4c0*/  FMUL R6, R16, 0.25 ;  /* 0x3e80000010067820 */ /* 0x001fc60000400000 */
[----:B------:R-:W-:Y:S01]  /*2e4d0*/  FSEL R7, R7, R17, P1 ;  /* 0x0000001107077208 */ /* 0x000fe20000800000 */
[----:B-1----:R-:W-:Y:S01]  /*2e4e0*/  FMUL R5, R15, 0.25 ;  /* 0x3e8000000f057820 */ /* 0x002fe20000400000 */
[----:B------:R-:W-:Y:S01]  /*2e4f0*/  FSEL R6, R6, R16, P1 ;  /* 0x0000001006067208 */ /* 0x000fe20000800000 */
[----:B------:R-:W-:Y:S03]  /*2e500*/  STL [R1+0x30], R9 ;  /* 0x0000300901007387 */ /* 0x000fe60000100800 */
[----:B------:R-:W-:Y:S01]  /*2e510*/  FSEL R5, R5, R15, P0 ;  /* 0x0000000f05057208 */ /* 0x000fe20000000000 */
[----:B------:R-:W-:Y:S01]  /*2e520*/  STL [R1+0x2c], R8 ;  /* 0x00002c0801007387 */ /* 0x000fe20000100800 */
[----:B------:R-:W-:-:S03]  /*2e530*/  FMUL R251, R13, 0.25 ;  /* 0x3e8000000dfb7820 */ /* 0x000fc60000400000 */
[----:B------:R-:W-:Y:S04]  /*2e540*/  STL [R1+0x3c], R7 ;  /* 0x00003c0701007387 */ /* 0x000fe80000100800 */
[----:B------:R0:W-:Y:S01]  /*2e550*/  STL [R1+0x34], R6 ;  /* 0x0000340601007387 */ /* 0x0001e20000100800 */
[----:B------:R-:W-:-:S03]  /*2e560*/  FSEL R251, R251, R13, P0 ;  /* 0x0000000dfbfb7208 */ /* 0x000fc60000000000 */
[----:B------:R1:W-:Y:S01]  /*2e570*/  STL [R1+0x20], R5 ;  /* 0x0000200501007387 */ /* 0x0003e20000100800 */
[----:B0-----:R-:W-:Y:S01]  /*2e580*/  FMUL R6, R12, 0.25 ;  /* 0x3e8000000c067820 */ /* 0x001fe20000400000 */
[----:B-1----:R-:W-:-:S04]  /*2e590*/  FMUL R5, R11, 0.25 ;  /* 0x3e8000000b057820 */ /* 0x002fc80000400000 */
[----:B------:R-:W-:Y:S01]  /*2e5a0*/  FSEL R6, R6, R12, P1 ;  /* 0x0000000c06067208 */ /* 0x000fe20000800000 */
[----:B------:R-:W-:Y:S01]  /*2e5b0*/  STL [R1+0x13fc], R251 ;  /* 0x0013fcfb01007387 */ /* 0x000fe20000100800 */
[----:B------:R-:W-:-:S03]  /*2e5c0*/  FSEL R5, R5, R11, P1 ;  /* 0x0000000b05057208 */ /* 0x000fc60000800000 */
[----:B------:R-:W2:Y:S04]  /*2e5d0*/  LDL.LU R10, [R1+0x3b4] ;  /* 0x0003b400010a7983 */ /* 0x000ea80000300800 */
[----:B------:R0:W-:Y:S04]  /*2e5e0*/  STL [R1+0x28], R6 ;  /* 0x0000280601007387 */ /* 0x0001e80000100800 */
[----:B------:R-:W0:Y:S04]  /*2e5f0*/  LDL.LU R14, [R1+0x3b0] ;  /* 0x0003b000010e7983 */ /* 0x000e280000300800 */
[----:B------:R2:W-:Y:S04]  /*2e600*/  STL [R1+0x24], R5 ;  /* 0x0000240501007387 */ /* 0x0005e80000100800 */
[----:B------:R-:W3:Y:S04]  /*2e610*/  LDL.LU R13, [R1+0x3ac] ;  /* 0x0003ac00010d7983 */ /* 0x000ee80000300800 */
        /* <DEDUP_REMOVED lines=107> */
[----:B------:R-:W-:Y:S01]  /*2ecd0*/  FMUL R250, R252, 0.25 ;  /* 0x3e800000fcfa7820 */ /* 0x000fe20000400000 */
[----:B0-----:R-:W-:Y:S01]  /*2ece0*/  FMUL R6, R14, 0.25 ;  /* 0x3e8000000e067820 */ /* 0x001fe20000400000 */
[----:B--2---:R-:W-:Y:S01]  /*2ecf0*/  FMUL R9, R11, 0.25 ;  /* 0x3e8000000b097820 */ /* 0x004fe20000400000 */
[----:B------:R-:W-:Y:S01]  /*2ed00*/  FMUL R249, R19, 0.25 ;  /* 0x3e80000013f97820 */ /* 0x000fe20000400000 */
[----:B------:R-:W-:Y:S01]  /*2ed10*/  FMUL R5, R10, 0.25 ;  /* 0x3e8000000a057820 */ /* 0x000fe20000400000 */
[----:B---3--:R-:W-:Y:S01]  /*2ed20*/  FMUL R7, R13, 0.25 ;  /* 0x3e8000000d077820 */ /* 0x008fe20000400000 */
[----:B----4-:R-:W-:Y:S01]  /*2ed30*/  FMUL R8, R12, 0.25 ;  /* 0x3e8000000c087820 */ /* 0x010fe20000400000 */
[----:B------:R-:W-:-:S02]  /*2ed40*/  FSEL R250, R250, R252, P0 ;  /* 0x000000fcfafa7208 */ /* 0x000fc40000000000 */
[----:B------:R-:W-:Y:S01]  /*2ed50*/  FSEL R6, R6, R14, P1 ;  /* 0x0000000e06067208 */ /* 0x000fe20000800000 */
[----:B------:R-:W-:Y:S01]  /*2ed60*/  FMUL R14, R15, 0.25 ;  /* 0x3e8000000f0e7820 */ /* 0x000fe20000400000 */
[----:B------:R-:W-:Y:S01]  /*2ed70*/  FSEL R9, R9, R11, P1 ;  /* 0x0000000b09097208 */ /* 0x000fe20000800000 */
[----:B------:R-:W-:Y:S01]  /*2ed80*/  FMUL R11, R18, 0.25 ;  /* 0x3e800000120b7820 */ /* 0x000fe20000400000 */
[----:B------:R-:W-:Y:S02]  /*2ed90*/  FSEL R249, R249, R19, P0 ;  /* 0x00000013f9f97208 */ /* 0x000fe40000000000 */
[----:B------:R-:W-:Y:S01]  /*2eda0*/  FSEL R5, R5, R10, P1 ;  /* 0x0000000a05057208 */ /* 0x000fe20000800000 */
[----:B------:R-:W-:Y:S01]  /*2edb0*/  FMUL R10, R248, 0.25 ;  /* 0x3e800000f80a7820 */ /* 0x000fe20000400000 */
[----:B------:R-:W-:Y:S01]  /*2edc0*/  FSEL R7, R7, R13, P0 ;  /* 0x0000000d07077208 */ /* 0x000fe20000000000 */
[----:B------:R-:W-:Y:S01]  /*2edd0*/  FMUL R13, R16, 0.25 ;  /* 0x3e800000100d7820 */ /* 0x000fe20000400000 */
[----:B------:R-:W-:Y:S01]  /*2ede0*/  FSEL R8, R8, R12, P0 ;  /* 0x0000000c08087208 */ /* 0x000fe20000000000 */
[----:B------:R-:W-:Y:S01]  /*2edf0*/  FMUL R12, R17, 0.25 ;  /* 0x3e800000110c7820 */ /* 0x000fe20000400000 */
[----:B------:R-:W-:Y:S01]  /*2ee00*/  STL [R1+0x1400], R250 ;  /* 0x001400fa01007387 */ /* 0x000fe20000100800 */
[----:B------:R-:W-:Y:S01]  /*2ee10*/  FSEL R11, R11, R18, P0 ;  /* 0x000000120b0b7208 */ /* 0x000fe20000000000 */
[----:B------:R-:W-:Y:S01]  /*2ee20*/  FMUL R19, R20, 0.25 ;  /* 0x3e80000014137820 */ /* 0x000fe20000400000 */
[----:B------:R-:W-:Y:S01]  /*2ee30*/  FSEL R14, R14, R15, P1 ;  /* 0x0000000f0e0e7208 */ /* 0x000fe20000800000 */
[----:B------:R-:W-:Y:S01]  /*2ee40*/  STL [R1+0x1404], R249 ;  /* 0x001404f901007387 */ /* 0x000fe20000100800 */
[----:B------:R-:W-:Y:S01]  /*2ee50*/  FSEL R10, R10, R248, P1 ;  /* 0x000000f80a0a7208 */ /* 0x000fe20000800000 */
[----:B------:R-:W-:Y:S01]  /*2ee60*/  FMUL R15, R247, 0.25 ;  /* 0x3e800000f70f7820 */ /* 0x000fe20000400000 */
[----:B------:R-:W-:Y:S01]  /*2ee70*/  FSEL R12, R12, R17, P0 ;  /* 0x000000110c0c7208 */ /* 0x000fe20000000000 */
[----:B------:R-:W-:Y:S01]  /*2ee80*/  STL [R1+0x13e8], R5 ;  /* 0x0013e80501007387 */ /* 0x000fe20000100800 */
[----:B------:R-:W-:Y:S01]  /*2ee90*/  FSEL R13, R13, R16, P1 ;  /* 0x000000100d0d7208 */ /* 0x000fe20000800000 */
[----:B------:R-:W-:Y:S01]  /*2eea0*/  FMUL R18, R21, 0.25 ;  /* 0x3e80000015127820 */ /* 0x000fe20000400000 */
[----:B------:R-:W-:Y:S01]  /*2eeb0*/  FMUL R16, R23, 0.25 ;  /* 0x3e80000017107820 */ /* 0x000fe20000400000 */
[----:B------:R-:W-:Y:S01]  /*2eec0*/  STL [R1+0x13ec], R6 ;  /* 0x0013ec0601007387 */ /* 0x000fe20000100800 */
[----:B------:R-:W-:Y:S01]  /*2eed0*/  FMUL R17, R22, 0.25 ;  /* 0x3e80000016117820 */ /* 0x000fe20000400000 */
[----:B------:R-:W-:-:S02]  /*2eee0*/  FSEL R19, R19, R20, P0 ;  /* 0x0000001413137208 */ /* 0x000fc40000000000 */
[----:B------:R-:W-:Y:S01]  /*2eef0*/  STL [R1+0x1408], R7 ;  /* 0x0014080701007387 */ /* 0x000fe20000100800 */
[----:B------:R-:W-:Y:S01]  /*2ef00*/  FSEL R15, R15, R247, P0 ;  /* 0x000000f70f0f7208 */ /* 0x000fe20000000000 */
[----:B------:R-:W-:Y:S02]  /*2ef10*/  FMUL R20, R246, 0.25 ;  /* 0x3e800000f6147820 */ /* 0x000fe40000400000 */
[----:B------:R-:W-:Y:S01]  /*2ef20*/  STL [R1+0x140c], R8 ;  /* 0x00140c0801007387 */ /* 0x000fe20000100800 */
[----:B------:R-:W-:Y:S01]  /*2ef30*/  FSEL R18, R18, R21, P1 ;  /* 0x0000001512127208 */ /* 0x000fe20000800000 */
[----:B------:R-:W-:Y:S02]  /*2ef40*/  FMUL R21, R245, 0.25 ;  /* 0x3e800000f5157820 */ /* 0x000fe40000400000 */
[----:B------:R-:W-:Y:S01]  /*2ef50*/  STL [R1+0x13f0], R9 ;  /* 0x0013f00901007387 */ /* 0x000fe20000100800 */
[----:B------:R-:W-:Y:S02]  /*2ef60*/  FSEL R16, R16, R23, P0 ;  /* 0x0000001710107208 */ /* 0x000fe40000000000 */
[----:B------:R-:W-:Y:S01]  /*2ef70*/  FSEL R17, R17, R22, P1 ;  /* 0x0000001611117208 */ /* 0x000fe20000800000 */
[----:B------:R-:W-:Y:S01]  /*2ef80*/  STL [R1+0x13f4], R10 ;  /* 0x0013f40a01007387 */ /* 0x000fe20000100800 */
[----:B------:R-:W-:Y:S01]  /*2ef90*/  FMUL R22, R244, 0.25 ;  /* 0x3e800000f4167820 */ /* 0x000fe20000400000 */
[----:B------:R-:W-:-:S02]  /*2efa0*/  FMUL R23, R243, 0.25 ;  /* 0x3e800000f3177820 */ /* 0x000fc40000400000 */
[----:B------:R-:W-:Y:S01]  /*2efb0*/  STL [R1+0x1410], R11 ;  /* 0x0014100b01007387 */ /* 0x000fe20000100800 */
[----:B------:R-:W-:-:S03]  /*2efc0*/  FMUL R24, R242, 0.25 ;  /* 0x3e800000f2187820 */ /* 0x000fc60000400000 */
[----:B------:R0:W-:Y:S01]  /*2efd0*/  STL [R1+0x1414], R12 ;  /* 0x0014140c01007387 */ /* 0x0001e20000100800 */
[----:B------:R-:W-:Y:S01]  /*2efe0*/  FSEL R20, R20, R246, P0 ;  /* 0x000000f614147208 */ /* 0x000fe20000000000 */
[----:B------:R-:W-:Y:S02]  /*2eff0*/  FMUL R25, R241, 0.25 ;  /* 0x3e800000f1197820 */ /* 0x000fe40000400000 */
[----:B------:R-:W-:Y:S01]  /*2f000*/  STL [R1+0x13f8], R13 ;  /* 0x0013f80d01007387 */ /* 0x000fe20000100800 */
[----:B------:R-:W-:Y:S01]  /*2f010*/  FSEL R21, R21, R245, P1 ;  /* 0x000000f515157208 */ /* 0x000fe20000800000 */
[----:B------:R-:W-:Y:S02]  /*2f020*/  FMUL R26, R240, 0.25 ;  /* 0x3e800000f01a7820 */ /* 0x000fe40000400000 */
[----:B------:R-:W-:Y:S01]  /*2f030*/  STL [R1+0x1418], R14 ;  /* 0x0014180e01007387 */ /* 0x000fe20000100800 */
[----:B------:R-:W-:Y:S01]  /*2f040*/  FSEL R22, R22, R244, P1 ;  /* 0x000000f416167208 */ /* 0x000fe20000800000 */
[----:B------:R-:W-:-:S02]  /*2f050*/  FMUL R27, R239, 0.25 ;  /* 0x3e800000ef1b7820 */ /* 0x000fc40000400000 */
[----:B------:R-:W-:Y:S01]  /*2f060*/  STL [R1+0x141c], R15 ;  /* 0x00141c0f01007387 */ /* 0x000fe20000100800 */
        /* <DEDUP_REMOVED lines=258> */
[----:B------:R-:W-:-:S03]  /*30090*/  FSEL R109, R109, R157, P1 ;  /* 0x0000009d6d6d7208 */ /* 0x000fc60000800000 */
        /* <DEDUP_REMOVED lines=19> */
[----:B------:R-:W3:Y:S04]  /*301d0*/  LDL.LU R127, [R1+0x5f0] ;  /* 0x0005f000017f7983 */ /* 0x000ee80000300800 */
[----:B------:R-:W4:Y:S04]  /*301e0*/  LDL.LU R128, [R1+0x5ec] ;  /* 0x0005ec0001807983 */ /* 0x000f280000300800 */
[----:B------:R-:W2:Y:S04]  /*301f0*/  LDL.LU R129, [R1+0x5e8] ;  /* 0x0005e80001817983 */ /* 0x000ea80000300800 */
[----:B------:R-:W3:Y:S04]  /*30200*/  LDL.LU R130, [R1+0x5e4] ;  /* 0x0005e40001827983 */ /* 0x000ee80000300800 */
[----:B------:R-:W4:Y:S04]  /*30210*/  LDL.LU R131, [R1+0x5e0] ;  /* 0x0005e00001837983 */ /* 0x000f280000300800 */
[----:B------:R-:W4:Y:S04]  /*30220*/  LDL.LU R132, [R1+0x5dc] ;  /* 0x0005dc0001847983 */ /* 0x000f280000300800 */
[----:B------:R-:W3:Y:S04]  /*30230*/  LDL.LU R133, [R1+0x5d8] ;  /* 0x0005d80001857983 */ /* 0x000ee80000300800 */
[----:B------:R-:W4:Y:S04]  /*30240*/  LDL.LU R134, [R1+0x5d4] ;  /* 0x0005d40001867983 */ /* 0x000f280000300800 */
[----:B------:R-:W4:Y:S04]  /*30250*/  LDL.LU R135, [R1+0x5d0] ;  /* 0x0005d00001877983 */ /* 0x000f280000300800 */
[----:B------:R-:W4:Y:S04]  /*30260*/  LDL.LU R136, [R1+0x5cc] ;  /* 0x0005cc0001887983 */ /* 0x000f280000300800 */
[----:B------:R-:W4:Y:S04]  /*30270*/  LDL.LU R137, [R1+0x5c8] ;  /* 0x0005c80001897983 */ /* 0x000f280000300800 */
        /* <DEDUP_REMOVED lines=11> */
[----:B------:R-:W-:-:S03]  /*30330*/  FMUL R114, R152, 0.25 ;  /* 0x3e80000098727820 */ /* 0x000fc60000400000 */
[----:B------:R-:W4:Y:S04]  /*30340*/  LDL.LU R149, [R1+0x598] ;  /* 0x0005980001957983 */ /* 0x000f280000300800 */
[----:B------:R-:W4:Y:S04]  /*30350*/  LDL.LU R150, [R1+0x594] ;  /* 0x0005940001967983 */ /* 0x000f280000300800 */
[----:B------:R-:W4:Y:S04]  /*30360*/  LDL.LU R151, [R1+0x590] ;  /* 0x0005900001977983 */ /* 0x000f280000300800 */
[----:B------:R-:W4:Y:S04]  /*30370*/  LDL.LU R248, [R1+0x58c] ;  /* 0x00058c0001f87983 */ /* 0x000f280000300800 */
[----:B------:R-:W4:Y:S01]  /*30380*/  LDL.LU R247, [R1+0x588] ;  /* 0x0005880001f77983 */ /* 0x000f220000300800 */
[----:B------:R-:W-:-:S03]  /*30390*/  FSEL R114, R114, R152, P1 ;  /* 0x0000009872727208 */ /* 0x000fc60000800000 */
        /* <DEDUP_REMOVED lines=96> */
[----:B--2---:R-:W-:Y:S01]  /*309a0*/  FMUL R120, R129, 0.25 ;  /* 0x3e80000081787820 */ /* 0x004fe20000400000 */
[----:B------:R-:W-:-:S04]  /*309b0*/  FMUL R115, R124, 0.25 ;  /* 0x3e8000007c737820 */ /* 0x000fc80000400000 */
[----:B------:R-:W-:Y:S01]  /*309c0*/  FSEL R120, R120, R129, P0 ;  /* 0x0000008178787208 */ /* 0x000fe20000000000 */
[----:B---3--:R-:W-:Y:S01]  /*309d0*/  FMUL R129, R138, 0.25 ;  /* 0x3e8000008a817820 */ /* 0x008fe20000400000 */
[----:B------:R-:W-:Y:S01]  /*309e0*/  FSEL R115, R115, R124, P0 ;  /* 0x0000007c73737208 */ /* 0x000fe20000000000 */
[----:B------:R-:W-:Y:S01]  /*309f0*/  FMUL R124, R133, 0.25 ;  /* 0x3e800000857c7820 */ /* 0x000fe20000400000 */
[----:B------:R-:W-:Y:S02]  /*30a00*/  FMUL R121, R130, 0.25 ;  /* 0x3e80000082797820 */ /* 0x000fe40000400000 */
[----:B------:R-:W-:Y:S01]  /*30a10*/  FSEL R129, R129, R138, P1 ;  /* 0x0000008a81817208 */ /* 0x000fe20000800000 */
[----:B----4-:R-:W-:Y:S01]  /*30a20*/  FMUL R138, R147, 0.25 ;  /* 0x3e800000938a7820 */ /* 0x010fe20000400000 */
[----:B------:R-:W-:Y:S01]  /*30a30*/  FSEL R124, R124, R133, P0 ;  /* 0x000000857c7c7208 */ /* 0x000fe20000000000 */
[----:B------:R-:W-:Y:S01]  /*30a40*/  FMUL R133, R142, 0.25 ;  /* 0x3e8000008e857820 */ /* 0x000fe20000400000 */
[----:B------:R-:W-:Y:S01]  /*30a50*/  FMUL R122, R131, 0.25 ;  /* 0x3e800000837a7820 */ /* 0x000fe20000400000 */
[----:B------:R-:W-:-:S02]  /*30a60*/  FSEL R121, R121, R130, P1 ;  /* 0x0000008279797208 */ /* 0x000fc40000800000 */
[----:B------:R-:W-:Y:S01]  /*30a70*/  FSEL R138, R138, R147, P1 ;  /* 0x000000938a8a7208 */ /* 0x000fe20000800000 */
[----:B------:R-:W-:Y:S01]  /*30a80*/  FMUL R147, R154, 0.25 ;  /* 0x3e8000009a937820 */ /* 0x000fe20000400000 */
[----:B------:R-:W-:Y:S01]  /*30a90*/  FMUL R130, R139, 0.25 ;  /* 0x3e8000008b827820 */ /* 0x000fe20000400000 */
[----:B------:R-:W-:Y:S01]  /*30aa0*/  FSEL R133, R133, R142, P1 ;  /* 0x0000008e85857208 */ /* 0x000fe20000800000 */
[----:B------:R-:W-:Y:S01]  /*30ab0*/  FMUL R142, R151, 0.25 ;  /* 0x3e800000978e7820 */ /* 0x000fe20000400000 */
[----:B------:R-:W-:Y:S01]  /*30ac0*/  FMUL R123, R132, 0.25 ;  /* 0x3e800000847b7820 */ /* 0x000fe20000400000 */
[----:B------:R-:W-:Y:S01]  /*30ad0*/  FSEL R122, R122, R131, P1 ;  /* 0x000000837a7a7208 */ /* 0x000fe20000800000 */
        /* <DEDUP_REMOVED lines=81> */
[----:B------:R-:W-:-:S02]  /*30ff0*/  FSEL R185, R185, R194, P1 ;  /* 0x000000c2b9b97208 */ /* 0x000fc40000800000 */
[----:B------:R-:W-:Y:S01]  /*31000*/  FSEL R176, R176, R183, P0 ;  /* 0x000000b7b0b07208 */ /* 0x000fe20000000000 */
[----:B------:R-:W-:Y:S01]  /*31010*/  FMUL R183, R186, 0.25 ;  /* 0x3e800000bab77820 */ /* 0x000fe20000400000 */
[----:B------:R-:W-:Y:S01]  /*31020*/  FSEL R188, R188, R191, P0 ;  /* 0x000000bfbcbc7208 */ /* 0x000fe20000000000 */
[----:B------:R-:W-:Y:S01]  /*31030*/  FMUL R191, R198, 0.25 ;  /* 0x3e800000c6bf7820 */ /* 0x000fe20000400000 */
[----:B------:R-:W-:Y:S01]  /*31040*/  FSEL R179, R179, R180, P0 ;  /* 0x000000b4b3b37208 */ /* 0x000fe20000000000 */
[----:B------:R-:W-:Y:S01]  /*31050*/  FMUL R194, R195, 0.25 ;  /* 0x3e800000c3c27820 */ /* 0x000fe20000400000 */
[----:B------:R-:W-:Y:S01]  /*31060*/  FMUL R180, R189, 0.25 ;  /* 0x3e800000bdb47820 */ /* 0x000fe20000400000 */
[----:B------:R-:W-:Y:S01]  /*31070*/  FSEL R177, R177, R182, P1 ;  /* 0x000000b6b1b17208 */ /* 0x000fe20000800000 */
[----:B------:R-:W-:Y:S01]  /*31080*/  FMUL R182, R187, 0.25 ;  /* 0x3e800000bbb67820 */ /* 0x000fe20000400000 */
[----:B------:R-:W-:Y:S02]  /*31090*/  FSEL R183, R183, R186, P0 ;  /* 0x000000bab7b77208 */ /* 0x000fe40000000000 */
[----:B------:R-:W-:Y:S01]  /*310a0*/  FSEL R194, R194, R195, P1 ;  /* 0x000000c3c2c27208 */ /* 0x000fe20000800000 */
[----:B------:R-:W-:Y:S01]  /*310b0*/  FMUL R195, R204, 0.25 ;  /* 0x3e800000ccc37820 */ /* 0x000fe20000400000 */
        /* <DEDUP_REMOVED lines=15> */
[----:B------:R-:W-:Y:S01]  /*311b0*/  FMUL R192, R197, 0.25 ;  /* 0x3e800000c5c07820 */ /* 0x000fe20000400000 */
[----:B------:R-:W-:Y:S01]  /*311c0*/  FSEL R193, R193, R196, P1 ;  /* 0x000000c4c1c17208 */ /* 0x000fe20000800000 */
[----:B------:R-:W-:Y:S01]  /*311d0*/  FMUL R196, R203, 0.25 ;  /* 0x3e800000cbc47820 */ /* 0x000fe20000400000 */
[----:B------:R-:W-:Y:S01]  /*311e0*/  FMUL R204, R205, 0.25 ;  /* 0x3e800000cdcc7820 */ /* 0x000fe20000400000 */
[----:B------:R-:W-:-:S04]  /*311f0*/  FSEL R201, R201, R208, P1 ;  /* 0x000000d0c9c97208 */ /* 0x000fc80000800000 */
        /* <DEDUP_REMOVED lines=9> */
[----:B------:R-:W-:Y:S01]  /*31290*/  FMUL R203, R206, 0.25 ;  /* 0x3e800000cecb7820 */ /* 0x000fe20000400000 */
[----:B------:R-:W-:Y:S01]  /*312a0*/  FSEL R199, R199, R200, P0 ;  /* 0x000000c8c7c77208 */ /* 0x000fe20000000000 */
[----:B------:R-:W-:-:S02]  /*312b0*/  FMUL R200, R209, 0.25 ;  /* 0x3e800000d1c87820 */ /* 0x000fc40000400000 */
[----:B------:R-:W-:Y:S02]  /*312c0*/  FSEL R208, R208, R211, P0 ;  /* 0x000000d3d0d07208 */ /* 0x000fe40000000000 */
[----:B------:R-:W-:Y:S01]  /*312d0*/  FSEL R197, R197, R202, P1 ;  /* 0x000000cac5c57208 */ /* 0x000fe20000800000 */
[----:B------:R-:W-:Y:S01]  /*312e0*/  FMUL R202, R207, 0.25 ;  /* 0x3e800000cfca7820 */ /* 0x000fe20000400000 */
[----:B------:R-:W-:Y:S01]  /*312f0*/  FSEL R203, R203, R206, P0 ;  /* 0x000000cecbcb7208 */ /* 0x000fe20000000000 */
[----:B------:R-:W-:Y:S01]  /*31300*/  FMUL R211, R218, 0.25 ;  /* 0x3e800000dad37820 */ /* 0x000fe20000400000 */
[----:B------:R-:W-:Y:S01]  /*31310*/  FMUL R206, R213, 0.25 ;  /* 0x3e800000d5ce7820 */ /* 0x000fe20000400000 */
[----:B------:R-:W-:Y:S01]  /*31320*/  FSEL R200, R200, R209, P0 ;  /* 0x000000d1c8c87208 */ /* 0x000fe20000000000 */
[----:B------:R-:W-:Y:S02]  /*31330*/  FMUL R214, R215, 0.25 ;  /* 0x3e800000d7d67820 */ /* 0x000fe40000400000 */
[----:B------:R-:W-:-:S03]  /*31340*/  FSEL R211, R211, R218, P0 ;  /* 0x000000dad3d37208 */ /* 0x000fc60000000000 */
        /* <DEDUP_REMOVED lines=9> */
[----:B------:R-:W-:Y:S01]  /*313e0*/  FMUL R213, R216, 0.25 ;  /* 0x3e800000d8d57820 */ /* 0x000fe20000400000 */
[----:B------:R-:W-:Y:S01]  /*313f0*/  FMUL R117, R126, 0.25 ;  /* 0x3e8000007e757820 */ /* 0x000fe20000400000 */
[----:B------:R-:W-:-:S02]  /*31400*/  FSEL R209, R209, R210, P1 ;  /* 0x000000d2d1d17208 */ /* 0x000fc40000800000 */
[----:B------:R-:W-:Y:S01]  /*31410*/  FSEL R218, R218, R221, P1 ;  /* 0x000000dddada7208 */ /* 0x000fe20000800000 */
        /* <DEDUP_REMOVED lines=10> */
[----:B------:R-:W-:Y:S01]  /*314c0*/  FMUL R126, R135, 0.25 ;  /* 0x3e800000877e7820 */ /* 0x000fe20000400000 */
[----:B------:R-:W-:-:S03]  /*314d0*/  FSEL R221, R221, R228, P1 ;  /* 0x000000e4dddd7208 */ /* 0x000fc60000800000 */
        /* <DEDUP_REMOVED lines=28> */
[----:B------:R-:W-:-:S03]  /*316a0*/  FMUL R226, R233, 0.25 ;  /* 0x3e800000e9e27820 */ /* 0x000fc60000400000 */
[----:B------:R-:W-:Y:S01]  /*316b0*/  FSEL R234, R234, R235, P1 ;  /* 0x000000ebeaea7208 */ /* 0x000fe20000800000 */
[----:B------:R-:W-:Y:S01]  /*316c0*/  FMUL R235, R243, 0.25 ;  /* 0x3e800000f3eb7820 */ /* 0x000fe20000400000 */
        /* <DEDUP_REMOVED lines=11> */
[----:B------:R-:W-:Y:S01]  /*31780*/  FMUL R243, R2, 8388608 ;  /* 0x4b00000002f37820 */ /* 0x000fe20000400000 */
[----:B------:R-:W-:Y:S01]  /*31790*/  FSEL R226, R226, R233, P1 ;  /* 0x000000e9e2e27208 */ /* 0x000fe20000800000 */
[----:B------:R-:W-:Y:S01]  /*317a0*/  FMUL R233, R236, 0.25 ;  /* 0x3e800000ece97820 */ /* 0x000fe20000400000 */
[----:B------:R-:W-:Y:S01]  /*317b0*/  FSEL R144, R144, R247, P0 ;  /* 0x000000f790907208 */ /* 0x000fe20000000000 */
[C---:B------:R-:W-:Y:S01]  /*317c0*/  FMUL R246, R3.reuse, 8388608 ;  /* 0x4b00000003f67820 */ /* 0x040fe20000400000 */
[----:B------:R-:W-:Y:S01]  /*317d0*/  FSETP.GEU.AND P4, PT, R2, 1.175494350822287508e-38, PT ;  /* 0x008000000200780b */ /* 0x000fe20003f8e000 */
[----:B------:R-:W-:Y:S01]  /*317e0*/  FMUL R247, R238, 0.25 ;  /* 0x3e800000eef77820 */ /* 0x000fe20000400000 */
[----:B------:R-:W-:Y:S01]  /*317f0*/  FSEL R240, R240, R239, P1 ;  /* 0x000000eff0f07208 */ /* 0x000fe20000800000 */
[----:B------:R-:W-:Y:S01]  /*31800*/  FMUL R239, R0, 8388608 ;  /* 0x4b00000000ef7820 */ /* 0x000fe20000400000 */
[----:B------:R-:W-:-:S02]  /*31810*/  FSETP.GEU.AND P6, PT, R3, 1.175494350822287508e-38, PT ;  /* 0x008000000300780b */ /* 0x000fc40003fce000 */
[----:B------:R-:W-:Y:S01]  /*31820*/  FSEL R229, R229, R230, P1 ;  /* 0x000000e6e5e57208 */ /* 0x000fe20000800000 */
[----:B------:R-:W-:Y:S01]  /*31830*/  FMUL R230, R244, 0.25 ;  /* 0x3e800000f4e67820 */ /* 0x000fe20000400000 */
[----:B------:R-:W-:Y:S01]  /*31840*/  FSEL R137, R137, R146, P1 ;  /* 0x0000009289897208 */ /* 0x000fe20000800000 */
[----:B------:R-:W-:Y:S01]  /*31850*/  FMUL R146, R245, 0.25 ;  /* 0x3e800000f5927820 */ /* 0x000fe20000400000 */
[----:B------:R-:W-:Y:S01]  /*31860*/  FSETP.GEU.AND P5, PT, R0, 1.175494350822287508e-38, PT ;  /* 0x008000000000780b */ /* 0x000fe20003fae000 */
[----:B------:R-:W-:Y:S01]  /*31870*/  FMUL R116, R125, 0.25 ;  /* 0x3e8000007d747820 */ /* 0x000fe20000400000 */
[----:B------:R-:W-:Y:S01]  /*31880*/  FSEL R227, R227, R232, P0 ;  /* 0x000000e8e3e37208 */ /* 0x000fe20000000000 */
[----:B------:R-:W-:Y:S01]  /*31890*/  FMUL R232, R237, 0.25 ;  /* 0x3e800000ede87820 */ /* 0x000fe20000400000 */
[----:B------:R-:W-:Y:S02]  /*318a0*/  FSEL R243, R243, R2, !P4 ;  /* 0x00000002f3f37208 */ /* 0x000fe40006000000 */
[----:B------:R-:W-:Y:S01]  /*318b0*/  FSEL R233, R233, R236, P1 ;  /* 0x000000ece9e97208 */ /* 0x000fe20000800000 */
[----:B------:R-:W-:Y:S01]  /*318c0*/  FMUL R236, R242, 0.25 ;  /* 0x3e800000f2ec7820 */ /* 0x000fe20000400000 */
[----:B------:R-:W-:-:S02]  /*318d0*/  FSEL R246, R246, R3, !P6 ;  /* 0x00000003f6f67208 */ /* 0x000fc40007000000 */
[----:B------:R-:W-:Y:S01]  /*318e0*/  FSEL R247, R247, R238, P0 ;  /* 0x000000eef7f77208 */ /* 0x000fe20000000000 */
[----:B------:R-:W-:Y:S01]  /*318f0*/  FMUL R238, R4, 8388608 ;  /* 0x4b00000004ee7820 */ /* 0x000fe20000400000 */
[----:B0-----:R-:W-:Y:S02]  /*31900*/  FSEL R12, RZ, -23, P4 ;  /* 0xc1b80000ff0c7808 */ /* 0x001fe40002000000 */
[----:B------:R-:W-:Y:S02]  /*31910*/  FSEL R239, R239, R0, !P5 ;  /* 0x00000000efef7208 */ /* 0x000fe40006800000 */
[----:B------:R-:W-:Y:S01]  /*31920*/  FSEL R230, R230, R244, P1 ;  /* 0x000000f4e6e67208 */ /* 0x000fe20000800000 */
[----:B------:R-:W-:Y:S01]  /*31930*/  VIADD R244, R243, 0xc0cafb0d ;  /* 0xc0cafb0df3f47836 */ /* 0x000fe20000000000 */
[----:B------:R-:W-:Y:S02]  /*31940*/  FSETP.GEU.AND P4, PT, R4, 1.175494350822287508e-38, PT ;  /* 0x008000000400780b */ /* 0x000fe40003f8e000 */
[----:B------:R-:W-:Y:S01]  /*31950*/  FSEL R146, R146, R245, P1 ;  /* 0x000000f592927208 */ /* 0x000fe20000800000 */
[----:B------:R-:W-:Y:S01]  /*31960*/  VIADD R245, R246, 0xc0cafb0d ;  /* 0xc0cafb0df6f57836 */ /* 0x000fe20000000000 */
[----:B------:R-:W-:-:S02]  /*31970*/  FSEL R116, R116, R125, P0 ;  /* 0x0000007d74747208 */ /* 0x000fc40000000000 */
[----:B------:R-:W-:Y:S01]  /*31980*/  FSEL R232, R232, R237, P0 ;  /* 0x000000ede8e87208 */ /* 0x000fe20000000000 */
[----:B------:R-:W-:Y:S01]  /*31990*/  FMUL R237, R241, 0.25 ;  /* 0x3e800000f1ed7820 */ /* 0x000fe20000400000 */
[----:B------:R-:W-:Y:S01]  /*319a0*/  FSEL R236, R236, R242, P0 ;  /* 0x000000f2ecec7208 */ /* 0x000fe20000000000 */
[----:B------:R-:W-:Y:S01]  /*319b0*/  VIADD R242, R239, 0xc0cafb0d ;  /* 0xc0cafb0deff27836 */ /* 0x000fe20000000000 */
[----:B------:R-:W-:Y:S01]  /*319c0*/  FSEL R238, R238, R4, !P4 ;  /* 0x00000004eeee7208 */ /* 0x000fe20006000000 */
[----:B------:R-:W-:Y:S01]  /*319d0*/  STL [R1+0x15a8], R114 ;  /* 0x0015a87201007387 */ /* 0x000fe20000100800 */
[----:B------:R-:W-:Y:S02]  /*319e0*/  LOP3.LUT R244, R244, 0xff800000, RZ, 0xc0, !PT ;  /* 0xff800000f4f47812 */ /* 0x000fe400078ec0ff */
[----:B------:R-:W-:Y:S01]  /*319f0*/  LOP3.LUT R245, R245, 0xff800000, RZ, 0xc0, !PT ;  /* 0xff800000f5f57812 */ /* 0x000fe200078ec0ff */
[----:B------:R-:W-:Y:S01]  /*31a00*/  STL [R1+0x15ac], R115 ;  /* 0x0015ac7301007387 */ /* 0x000fe20000100800 */
[----:B------:R-:W-:Y:S01]  /*31a10*/  FSEL R237, R237, R241, P1 ;  /* 0x000000f1eded7208 */ /* 0x000fe20000800000 */
[----:B------:R-:W-:-:S02]  /*31a20*/  VIADD R241, R238, 0xc0cafb0d ;  /* 0xc0cafb0deef17836 */ /* 0x000fc40000000000 */
[----:B------:R-:W-:Y:S01]  /*31a30*/  STL [R1+0x15b0], R116 ;  /* 0x0015b07401007387 */ /* 0x000fe20000100800 */
[----:B------:R-:W-:-:S03]  /*31a40*/  LOP3.LUT R242, R242, 0xff800000, RZ, 0xc0, !PT ;  /* 0xff800000f2f27812 */ /* 0x000fc600078ec0ff */
[----:B------:R-:W-:Y:S01]  /*31a50*/  STL [R1+0x15b4], R117 ;  /* 0x0015b47501007387 */ /* 0x000fe20000100800 */
[----:B------:R-:W-:-:S03]  /*31a60*/  I2FP.F32.S32 R11, R244 ;  /* 0x000000f4000b7245 */ /* 0x000fc60000201400 */
[----:B------:R-:W-:Y:S01]  /*31a70*/  STL [R1+0x15b8], R118 ;  /* 0x0015b87601007387 */ /* 0x000fe20000100800 */
[----:B------:R-:W-:Y:S02]  /*31a80*/  FSEL R10, RZ, -23, P6 ;  /* 0xc1b80000ff0a7808 */ /* 0x000fe40003000000 */
[----:B------:R-:W-:Y:S01]  /*31a90*/  I2FP.F32.S32 R9, R245 ;  /* 0x000000f500097245 */ /* 0x000fe20000201400 */
[----:B------:R-:W-:Y:S01]  /*31aa0*/  STL [R1+0x15bc], R119 ;  /* 0x0015bc7701007387 */ /* 0x000fe20000100800 */
[----:B------:R-:W-:-:S03]  /*31ab0*/  FSEL R8, RZ, -23, P5 ;  /* 0xc1b80000ff087808 */ /* 0x000fc60002800000 */
[----:B------:R0:W-:Y:S01]  /*31ac0*/  STL [R1+0x15c0], R120 ;  /* 0x0015c07801007387 */ /* 0x0001e20000100800 */
[----:B------:R-:W-:-:S03]  /*31ad0*/  I2FP.F32.S32 R7, R242 ;  /* 0x000000f200077245 */ /* 0x000fc60000201400 */
[----:B------:R-:W-:Y:S01]  /*31ae0*/  STL [R1+0x12a8], R243 ;  /* 0x0012a8f301007387 */ /* 0x000fe20000100800 */
[----:B------:R-:W-:Y:S01]  /*31af0*/  LOP3.LUT R241, R241, 0xff800000, RZ, 0xc0, !PT ;  /* 0xff800000f1f17812 */ /* 0x000fe200078ec0ff */
[----:B------:R-:W-:Y:S02]  /*31b00*/  FFMA.FTZ R11, R11, 1.1920928955078125e-07, R12 ;  /* 0x340000000b0b7823 */ /* 0x000fe4000001000c */
[----:B------:R-:W-:Y:S01]  /*31b10*/  STL [R1+0x12a0], R246 ;  /* 0x0012a0f601007387 */ /* 0x000fe20000100800 */
[----:B------:R-:W-:-:S03]  /*31b20*/  FFMA.FTZ R9, R9, 1.1920928955078125e-07, R10 ;  /* 0x3400000009097823 */ /* 0x000fc6000001000a */
[----:B------:R-:W-:Y:S01]  /*31b30*/  STL [R1+0x12a4], R239 ;  /* 0x0012a4ef01007387 */ /* 0x000fe20000100800 */
[----:B------:R-:W-:-:S03]  /*31b40*/  FFMA.FTZ R7, R7, 1.1920928955078125e-07, R8 ;  /* 0x3400000007077823 */ /* 0x000fc60000010008 */
[----:B------:R1:W-:Y:S04]  /*31b50*/  STL [R1+0x129c], R238 ;  /* 0x00129cee01007387 */ /* 0x0003e80000100800 */
[----:B------:R-:W-:Y:S04]  /*31b60*/  STL [R1+0x12ac], R244 ;  /* 0x0012acf401007387 */ /* 0x000fe80000100800 */
[----:B------:R-:W-:Y:S04]  /*31b70*/  STL [R1+0x12b0], R245 ;  /* 0x0012b0f501007387 */ /* 0x000fe80000100800 */
[----:B------:R-:W-:Y:S04]  /*31b80*/  STL [R1+0x12b4], R242 ;  /* 0x0012b4f201007387 */ /* 0x000fe80000100800 */
[----:B------:R2:W-:Y:S04]  /*31b90*/  STL [R1+0x12b8], R241 ;  /* 0x0012b8f101007387 */ /* 0x0005e80000100800 */
[----:B------:R3:W-:Y:S01]  /*31ba0*/  STL [R1+0x40c], R11 ;  /* 0x00040c0b01007387 */ /* 0x0007e20000100800 */
[----:B------:R-:W-:-:S03]  /*31bb0*/  I2FP.F32.S32 R5, R241 ;  /* 0x000000f100057245 */ /* 0x000fc60000201400 */
[----:B------:R4:W-:Y:S04]  /*31bc0*/  STL [R1+0x404], R9 ;  /* 0x0004040901007387 */ /* 0x0009e80000100800 */
[----:B0-----:R-:W4:Y:S04]  /*31bd0*/  LDL.LU R120, [R1+0x858] ;  /* 0x0008580001787983 */ /* 0x001f280000300800 */
[----:B------:R0:W-:Y:S04]  /*31be0*/  STL [R1+0x3f8], R7 ;  /* 0x0003f80701007387 */ /* 0x0001e80000100800 */
[----:B-1----:R-:W4:Y:S04]  /*31bf0*/  LDL.LU R238, [R1+0x848] ;  /* 0x0008480001ee7983 */ /* 0x002f280000300800 */
[----:B--2---:R-:W2:Y:S04]  /*31c00*/  LDL.LU R241, [R1+0x83c] ;  /* 0x00083c0001f17983 */ /* 0x004ea80000300800 */
        /* <DEDUP_REMOVED lines=91> */
[----:B------:R-:W-:-:S03]  /*321c0*/  FMUL R125, R134, 0.25 ;  /* 0x3e800000867d7820 */ /* 0x000fc60000400000 */
[----:B------:R-:W2:Y:S04]  /*321d0*/  LDL.LU R34, [R1+0x160] ;  /* 0x0001600001227983 */ /* 0x000ea80000300800 */
[----:B------:R-:W2:Y:S04]  /*321e0*/  LDL.LU R33, [R1+0x15c] ;  /* 0x00015c0001217983 */ /* 0x000ea80000300800 */
[----:B------:R-:W2:Y:S04]  /*321f0*/  LDL.LU R32, [R1+0x150] ;  /* 0x0001500001207983 */ /* 0x000ea80000300800 */
[----:B------:R-:W2:Y:S04]  /*32200*/  LDL.LU R31, [R1+0x14c] ;  /* 0x00014c00011f7983 */ /* 0x000ea80000300800 */
[----:B------:R-:W2:Y:S01]  /*32210*/  LDL.LU R30, [R1+0x140] ;  /* 0x00014000011e7983 */ /* 0x000ea20000300800 */
[----:B------:R-:W-:-:S03]  /*32220*/  FSEL R125, R125, R134, P1 ;  /* 0x000000867d7d7208 */ /* 0x000fc60000800000 */
        /* <DEDUP_REMOVED lines=18> */
[----:B------:R-:W2:Y:S01]  /*32350*/  LDL.LU R16, [R1+0xd0] ;  /* 0x0000d00001107983 */ /* 0x000ea20000300800 */
[----:B------:R-:W-:-:S03]  /*32360*/  FSEL R6, RZ, -23, P4 ;  /* 0xc1b80000ff067808 */ /* 0x000fc60002000000 */
[----:B------:R-:W2:Y:S04]  /*32370*/  LDL.LU R15, [R1+0xcc] ;  /* 0x0000cc00010f7983 */ /* 0x000ea80000300800 */
[----:B------:R-:W2:Y:S04]  /*32380*/  LDL.LU R14, [R1+0xc0] ;  /* 0x0000c000010e7983 */ /* 0x000ea80000300800 */
[----:B------:R-:W2:Y:S04]  /*32390*/  LDL.LU R13, [R1+0xbc] ;  /* 0x0000bc00010d7983 */ /* 0x000ea80000300800 */
[----:B------:R-:W2:Y:S01]  /*323a0*/  LDL.LU R12, [R1+0xb0] ;  /* 0x0000b000010c7983 */ /* 0x000ea20000300800 */
[----:B------:R-:W-:-:S03]  /*323b0*/  FSEL R248, R248, R252, P1 ;  /* 0x000000fcf8f87208 */ /* 0x000fc60000800000 */
[----:B---3--:R-:W3:Y:S01]  /*323c0*/  LDL.LU R11, [R1+0xac] ;  /* 0x0000ac00010b7983 */ /* 0x008ee20000300800 */
[----:B------:R-:W-:-:S03]  /*323d0*/  FFMA.FTZ R252, R5, 1.1920928955078125e-07, R6 ;  /* 0x3400000005fc7823 */ /* 0x000fc60000010006 */
[----:B------:R-:W3:Y:S04]  /*323e0*/  LDL.LU R10, [R1+0xa0] ;  /* 0x0000a000010a7983 */ /* 0x000ee80000300800 */
[----:B----4-:R-:W4:Y:S04]  /*323f0*/  LDL.LU R9, [R1+0x9c] ;  /* 0x00009c0001097983 */ /* 0x010f280000300800 */
[----:B------:R-:W4:Y:S04]  /*32400*/  LDL.LU R8, [R1+0x90] ;  /* 0x0000900001087983 */ /* 0x000f280000300800 */
[----:B0-----:R-:W4:Y:S04]  /*32410*/  LDL.LU R7, [R1+0x8c] ;  /* 0x00008c0001077983 */ /* 0x001f280000300800 */
[----:B------:R-:W4:Y:S04]  /*32420*/  LDL.LU R6, [R1+0x80] ;  /* 0x0000800001067983 */ /* 0x000f280000300800 */
[----:B------:R-:W4:Y:S04]  /*32430*/  LDL.LU R5, [R1+0x7c] ;  /* 0x00007c0001057983 */ /* 0x000f280000300800 */
[----:B------:R-:W4:Y:S04]  /*32440*/  LDL.LU R249, [R1+0x68] ;  /* 0x0000680001f97983 */ /* 0x000f280000300800 */
[----:B------:R-:W4:Y:S04]  /*32450*/  LDL.LU R250, [R1+0x64] ;  /* 0x0000640001fa7983 */ /* 0x000f280000300800 */
[----:B------:R-:W4:Y:S04]  /*32460*/  LDL.LU R251, [R1+0x4c] ;  /* 0x00004c0001fb7983 */ /* 0x000f280000300800 */
[----:B------:R0:W-:Y:S04]  /*32470*/  STL [R1+0x1298], R252 ;  /* 0x001298fc01007387 */ /* 0x0001e80000100800 */
[----:B0-----:R-:W3:Y:S01]  /*32480*/  LDL.LU R252, [R1+0x84c] ;  /* 0x00084c0001fc7983 */ /* 0x001ee20000300800 */
[C---:B------:R-:W-:Y:S01]  /*32490*/  FSETP.GEU.AND P6, PT, |R4|.reuse, 1.175494350822287508e-38, PT ;  /* 0x008000000400780b */ /* 0x040fe20003fce200 */
[----:B------:R-:W-:-:S12]  /*324a0*/  @P3 FMUL R4, R4, 0.25 ;  /* 0x3e80000004043820 */ /* 0x000fd80000400000 */
[----:B------:R-:W-:-:S06]  /*324b0*/  @!P6 FMUL R4, R4, 16777216 ;  /* 0x4b8000000404e820 */ /* 0x000fcc0000400000 */
[----:B------:R-:W0:Y:S01]  /*324c0*/  MUFU.RCP R4, R4 ;  /* 0x0000000400047308 */ /* 0x000e220000001000 */
[----:B------:R-:W-:Y:S01]  /*324d0*/  @!P6 FMUL R120, R120, 16777216 ;  /* 0x4b8000007878e820 */ /* 0x000fe20000400000 */
[----:B------:R-:W-:Y:S01]  /*324e0*/  @!P6 FMUL R238, R238, 16777216 ;  /* 0x4b800000eeeee820 */ /* 0x000fe20000400000 */
[----:B--2---:R-:W-:Y:S01]  /*324f0*/  @!P6 FMUL R241, R241, 16777216 ;  /* 0x4b800000f1f1e820 */ /* 0x004fe20000400000 */
[----:B------:R-:W-:Y:S01]  /*32500*/  @!P6 FMUL R243, R243, 16777216 ;  /* 0x4b800000f3f3e820 */ /* 0x000fe20000400000 */
[----:B------:R-:W-:Y:S01]  /*32510*/  @!P6 FMUL R242, R242, 16777216 ;  /* 0x4b800000f2f2e820 */ /* 0x000fe20000400000 */
[----:B------:R-:W-:Y:S01]  /*32520*/  @!P6 FMUL R244, R244, 16777216 ;  /* 0x4b800000f4f4e820 */ /* 0x000fe20000400000 */
[----:B------:R-:W-:Y:S01]  /*32530*/  @!P6 FMUL R245, R245, 16777216 ;  /* 0x4b800000f5f5e820 */ /* 0x000fe20000400000 */
[C---:B0-----:R-:W-:Y:S01]  /*32540*/  FMUL R120, R4.reuse, R120 ;  /* 0x0000007804787220 */ /* 0x041fe20000400000 */
[C---:B------:R-:W-:Y:S01]  /*32550*/  FMUL R238, R4.reuse, R238 ;  /* 0x000000ee04ee7220 */ /* 0x040fe20000400000 */
[----:B------:R-:W-:-:S03]  /*32560*/  FMUL R241, R4, R241 ;  /* 0x000000f104f17220 */ /* 0x000fc60000400000 */
[----:B------:R0:W-:Y:S01]  /*32570*/  STL [R1+0x418], R120 ;  /* 0x0004187801007387 */ /* 0x0001e20000100800 */
[----:B------:R-:W-:Y:S01]  /*32580*/  FMUL R243, R4, R243 ;  /* 0x000000f304f37220 */ /* 0x000fe20000400000 */
[----:B------:R-:W-:Y:S01]  /*32590*/  @!P6 FMUL R246, R246, 16777216 ;  /* 0x4b800000f6f6e820 */ /* 0x000fe20000400000 */
[----:B------:R-:W-:Y:S01]  /*325a0*/  @!P6 FMUL R239, R239, 16777216 ;  /* 0x4b800000efefe820 */ /* 0x000fe20000400000 */
[----:B------:R-:W-:Y:S01]  /*325b0*/  @!P6 FMUL R119, R119, 16777216 ;  /* 0x4b8000007777e820 */ /* 0x000fe20000400000 */
[----:B0-----:R-:W2:Y:S01]  /*325c0*/  LDL.LU R120, [R1+0x15c0] ;  /* 0x0015c00001787983 */ /* 0x001ea20000300800 */
[----:B------:R-:W-:Y:S01]  /*325d0*/  FMUL R244, R4, R244 ;  /* 0x000000f404f47220 */ /* 0x000fe20000400000 */
[----:B------:R-:W-:Y:S01]  /*325e0*/  @!P6 FMUL R118, R118, 16777216 ;  /* 0x4b8000007676e820 */ /* 0x000fe20000400000 */
[----:B------:R-:W-:Y:S01]  /*325f0*/  @!P6 FMUL R117, R117, 16777216 ;  /* 0x4b8000007575e820 */ /* 0x000fe20000400000 */
[----:B------:R-:W-:Y:S01]  /*32600*/  @!P6 FMUL R116, R116, 16777216 ;  /* 0x4b8000007474e820 */ /* 0x000fe20000400000 */
[----:B------:R-:W-:Y:S01]  /*32610*/  @!P6 FMUL R115, R115, 16777216 ;  /* 0x4b8000007373e820 */ /* 0x000fe20000400000 */
[----:B------:R-:W-:Y:S01]  /*32620*/  @!P6 FMUL R114, R114, 16777216 ;  /* 0x4b8000007272e820 */ /* 0x000fe20000400000 */
[C---:B------:R-:W-:Y:S01]  /*32630*/  FMUL R118, R4.reuse, R118 ;  /* 0x0000007604767220 */ /* 0x040fe20000400000 */
[----:B------:R-:W-:Y:S01]  /*32640*/  @!P6 FMUL R113, R113, 16777216 ;  /* 0x4b8000007171e820 */ /* 0x000fe20000400000 */
[----:B------:R-:W-:Y:S01]  /*32650*/  FMUL R117, R4, R117 ;  /* 0x0000007504757220 */ /* 0x000fe20000400000 */
[----:B------:R-:W-:Y:S01]  /*32660*/  @!P6 FMUL R112, R112, 16777216 ;  /* 0x4b8000007070e820 */ /* 0x000fe20000400000 */
[C---:B------:R-:W-:Y:S01]  /*32670*/  FMUL R116, R4.reuse, R116 ;  /* 0x0000007404747220 */ /* 0x040fe20000400000 */
[----:B------:R-:W-:Y:S01]  /*32680*/  @!P6 FMUL R111, R111, 16777216 ;  /* 0x4b8000006f6fe820 */ /* 0x000fe20000400000 */
[----:B------:R-:W-:Y:S01]  /*32690*/  FMUL R115, R4, R115 ;  /* 0x0000007304737220 */ /* 0x000fe20000400000 */
[----:B------:R-:W-:Y:S01]  /*326a0*/  @!P6 FMUL R110, R110, 16777216 ;  /* 0x4b8000006e6ee820 */ /* 0x000fe20000400000 */
[----:B------:R-:W-:Y:S01]  /*326b0*/  FMUL R114, R4, R114 ;  /* 0x0000007204727220 */ /* 0x000fe20000400000 */
[----:B------:R-:W-:Y:S01]  /*326c0*/  @!P6 FMUL R108, R108, 16777216 ;  /* 0x4b8000006c6ce820 */ /* 0x000fe20000400000 */
[C---:B------:R-:W-:Y:S01]  /*326d0*/  FMUL R113, R4.reuse, R113 ;  /* 0x0000007104717220 */ /* 0x040fe20000400000 */
[----:B------:R-:W-:Y:S01]  /*326e0*/  @!P6 FMUL R109, R109, 16777216 ;  /* 0x4b8000006d6de820 */ /* 0x000fe20000400000 */
[C---:B------:R-:W-:Y:S01]  /*326f0*/  FMUL R112, R4.reuse, R112 ;  /* 0x0000007004707220 */ /* 0x040fe20000400000 */
[----:B------:R-:W-:Y:S01]  /*32700*/  @!P6 FMUL R107, R107, 16777216 ;  /* 0x4b8000006b6be820 */ /* 0x000fe20000400000 */
[----:B------:R-:W-:Y:S01]  /*32710*/  FMUL R111, R4, R111 ;  /* 0x0000006f046f7220 */ /* 0x000fe20000400000 */
[----:B------:R-:W-:Y:S01]  /*32720*/  @!P6 FMUL R106, R106, 16777216 ;  /* 0x4b8000006a6ae820 */ /* 0x000fe20000400000 */
[----:B------:R-:W-:Y:S01]  /*32730*/  FMUL R110, R4, R110 ;  /* 0x0000006e046e7220 */ /* 0x000fe20000400000 */
[----:B------:R-:W-:Y:S01]  /*32740*/  @!P6 FMUL R105, R105, 16777216 ;  /* 0x4b8000006969e820 */ /* 0x000fe20000400000 */
[----:B------:R-:W-:Y:S01]  /*32750*/  @!P6 FMUL R104, R104, 16777216 ;  /* 0x4b8000006868e820 */ /* 0x000fe20000400000 */
[----:B------:R-:W-:Y:S01]  /*32760*/  FMUL R109, R4, R109 ;  /* 0x0000006d046d7220 */ /* 0x000fe20000400000 */
        /* <DEDUP_REMOVED lines=119> */
[----:B---3--:R-:W-:-:S04]  /*32ee0*/  @!P6 FMUL R252, R252, 16777216 ;  /* 0x4b800000fcfce820 */ /* 0x008fc80000400000 */
[----:B------:R-:W-:-:S05]  /*32ef0*/  FMUL R252, R4, R252 ;  /* 0x000000fc04fc7220 */ /* 0x000fca0000400000 */
[----:B------:R-:W-:Y:S04]  /*32f00*/  STL [R1+0x12bc], R252 ;  /* 0x0012bcfc01007387 */ /* 0x000fe80000100800 */
[----:B------:R0:W-:Y:S04]  /*32f10*/  STL [R1+0x12c0], R238 ;  /* 0x0012c0ee01007387 */ /* 0x0001e80000100800 */
[----:B------:R1:W-:Y:S01]  /*32f20*/  STL [R1+0x508], R241 ;  /* 0x000508f101007387 */ /* 0x0003e20000100800 */
[----:B0-----:R-:W-:-:S03]  /*32f30*/  FMUL R238, R4, R242 ;  /* 0x000000f204ee7220 */ /* 0x001fc60000400000 */
[----:B------:R-:W-:Y:S01]  /*32f40*/  STL [R1+0x12c8], R243 ;  /* 0x0012c8f301007387 */ /* 0x000fe20000100800 */
[C---:B------:R-:W-:Y:S01]  /*32f50*/  FMUL R242, R4.reuse, R245 ;  /* 0x000000f504f27220 */ /* 0x040fe20000400000 */
[C---:B-1----:R-:W-:Y:S02]  /*32f60*/  FMUL R241, R4.reuse, R246 ;  /* 0x000000f604f17220 */ /* 0x042fe40000400000 */
[----:B------:R0:W-:Y:S01]  /*32f70*/  STL [R1+0x504], R238 ;  /* 0x000504ee01007387 */ /* 0x0001e20000100800 */
[----:B------:R-:W-:-:S03]  /*32f80*/  FMUL R252, R4, R119 ;  /* 0x0000007704fc7220 */ /* 0x000fc60000400000 */
[----:B------:R-:W-:Y:S01]  /*32f90*/  STL [R1+0x12cc], R244 ;  /* 0x0012ccf401007387 */ /* 0x000fe20000100800 */
[----:B0-----:R-:W-:-:S03]  /*32fa0*/  FMUL R238, R4, R239 ;  /* 0x000000ef04ee7220 */ /* 0x001fc60000400000 */
[----:B------:R-:W-:Y:S04]  /*32fb0*/  STL [R1+0x500], R242 ;  /* 0x000500f201007387 */ /* 0x000fe80000100800 */
[----:B------:R0:W-:Y:S04]  /*32fc0*/  STL [R1+0x12d8], R241 ;  /* 0x0012d8f101007387 */ /* 0x0001e80000100800 */
[----:B------:R-:W-:Y:S04]  /*32fd0*/  STL [R1+0x4fc], R238 ;  /* 0x0004fcee01007387 */ /* 0x000fe80000100800 */
[----:B------:R1:W-:Y:S04]  /*32fe0*/  STL [R1+0x12dc], R252 ;  /* 0x0012dcfc01007387 */ /* 0x0003e80000100800 */
[----:B------:R-:W-:Y:S01]  /*32ff0*/  STL [R1+0x4f8], R118 ;  /* 0x0004f87601007387 */ /* 0x000fe20000100800 */
[----:B0-----:R-:W-:-:S03]  /*33000*/  FMUL R241, R4, R108 ;  /* 0x0000006c04f17220 */ /* 0x001fc60000400000 */
[----:B------:R-:W-:Y:S04]  /*33010*/  STL [R1+0x4f4], R117 ;  /* 0x0004f47501007387 */ /* 0x000fe80000100800 */
[----:B------:R-:W-:Y:S01]  /*33020*/  STL [R1+0x33c], R116 ;  /* 0x00033c7401007387 */ /* 0x000fe20000100800 */
[----:B-1----:R-:W-:-:S03]  /*33030*/  FMUL R252, R4, R107 ;  /* 0x0000006b04fc7220 */ /* 0x002fc60000400000 */
[----:B------:R-:W-:Y:S04]  /*33040*/  STL [R1+0x334], R115 ;  /* 0x0003347301007387 */ /* 0x000fe80000100800 */
[----:B------:R-:W-:Y:S04]  /*33050*/  STL [R1+0x4f0], R114 ;  /* 0x0004f07201007387 */ /* 0x000fe80000100800 */
[----:B------:R-:W-:Y:S04]  /*33060*/  STL [R1+0x4ec], R113 ;  /* 0x0004ec7101007387 */ /* 0x000fe80000100800 */
[----:B------:R-:W-:Y:S04]  /*33070*/  STL [R1+0x320], R112 ;  /* 0x0003207001007387 */ /* 0x000fe80000100800 */
[----:B------:R-:W-:Y:S04]  /*33080*/  STL [R1+0x31c], R111 ;  /* 0x00031c6f01007387 */ /* 0x000fe80000100800 */
        /* <DEDUP_REMOVED lines=59> */
[----:B------:R1:W-:Y:S01]  /*33440*/  STL [R1+0x1374], R252 ;  /* 0x001374fc01007387 */ /* 0x0003e20000100800 */
[----:B0-----:R-:W-:-:S03]  /*33450*/  FMUL R241, R4, R52 ;  /* 0x0000003404f17220 */ /* 0x001fc60000400000 */
[----:B------:R0:W-:Y:S01]  /*33460*/  STL [R1+0x450], R58 ;  /* 0x0004503a01007387 */ /* 0x0001e20000100800 */
[----:B------:R-:W-:-:S03]  /*33470*/  FMUL R52, R4, R50 ;  /* 0x0000003204347220 */ /* 0x000fc60000400000 */
[----:B------:R3:W-:Y:S01]  /*33480*/  STL [R1+0x44c], R57 ;  /* 0x00044c3901007387 */ /* 0x0007e20000100800 */
[----:B-1----:R-:W-:-:S03]  /*33490*/  FMUL R252, R4, R51 ;  /* 0x0000003304fc7220 */ /* 0x002fc60000400000 */
[----:B------:R1:W-:Y:S01]  /*334a0*/  STL [R1+0x284], R56 ;  /* 0x0002843801007387 */ /* 0x0003e20000100800 */
[C---:B------:R-:W-:Y:S01]  /*334b0*/  FMUL R51, R4.reuse, R49 ;  /* 0x0000003104337220 */ /* 0x040fe20000400000 */
[C---:B------:R-:W-:Y:S02]  /*334c0*/  FMUL R50, R4.reuse, R48 ;  /* 0x0000003004327220 */ /* 0x040fe40000400000 */
[----:B------:R2:W-:Y:S01]  /*334d0*/  STL [R1+0x280], R55 ;  /* 0x0002803701007387 */ /* 0x0005e20000100800 */
[----:B------:R-:W-:-:S03]  /*334e0*/  FMUL R49, R4, R47 ;  /* 0x0000002f04317220 */ /* 0x000fc60000400000 */
[----:B------:R2:W-:Y:S01]  /*334f0*/  STL [R1+0x438], R54 ;  /* 0x0004383601007387 */ /* 0x0005e20000100800 */
[----:B------:R-:W-:-:S03]  /*33500*/  FMUL R48, R4, R46 ;  /* 0x0000002e04307220 */ /* 0x000fc60000400000 */
[----:B------:R-:W-:Y:S01]  /*33510*/  STL [R1+0x1380], R241 ;  /* 0x001380f101007387 */ /* 0x000fe20000100800 */
[----:B------:R-:W-:-:S03]  /*33520*/  FMUL R47, R4, R45 ;  /* 0x0000002d042f7220 */ /* 0x000fc60000400000 */
[----:B------:R2:W-:Y:S01]  /*33530*/  STL [R1+0x434], R53 ;  /* 0x0004343501007387 */ /* 0x0005e20000100800 */
[----:B------:R-:W-:-:S03]  /*33540*/  FMUL R46, R4, R44 ;  /* 0x0000002c042e7220 */ /* 0x000fc60000400000 */
[----:B------:R-:W-:Y:S01]  /*33550*/  STL [R1+0x1384], R252 ;  /* 0x001384fc01007387 */ /* 0x000fe20000100800 */
[----:B------:R-:W-:-:S03]  /*33560*/  FMUL R45, R4, R43 ;  /* 0x0000002b042d7220 */ /* 0x000fc60000400000 */
[----:B------:R2:W-:Y:S01]  /*33570*/  STL [R1+0x430], R52 ;  /* 0x0004303401007387 */ /* 0x0005e20000100800 */
        /* <DEDUP_REMOVED lines=16> */
[----:B------:R-:W-:Y:S01]  /*33680*/  @!P6 FMUL R30, R30, 16777216 ;  /* 0x4b8000001e1ee820 */ /* 0x000fe20000400000 */
[C---:B------:R-:W-:Y:S02]  /*33690*/  FMUL R36, R4.reuse, R34 ;  /* 0x0000002204247220 */ /* 0x040fe40000400000 */
[----:B------:R2:W-:Y:S01]  /*336a0*/  STL [R1+0x3fc], R43 ;  /* 0x0003fc2b01007387 */ /* 0x0005e20000100800 */
[----:B------:R-:W-:Y:S01]  /*336b0*/  @!P6 FMUL R29, R29, 16777216 ;  /* 0x4b8000001d1de820 */ /* 0x000fe20000400000 */
[----:B------:R-:W-:Y:S02]  /*336c0*/  FMUL R35, R4, R33 ;  /* 0x0000002104237220 */ /* 0x000fe40000400000 */
[----:B------:R2:W-:Y:S01]  /*336d0*/  STL [R1+0x25c], R42 ;  /* 0x00025c2a01007387 */ /* 0x0005e20000100800 */
[----:B------:R-:W-:Y:S01]  /*336e0*/  @!P6 FMUL R28, R28, 16777216 ;  /* 0x4b8000001c1ce820 */ /* 0x000fe20000400000 */
[----:B------:R-:W-:-:S02]  /*336f0*/  FMUL R34, R4, R32 ;  /* 0x0000002004227220 */ /* 0x000fc40000400000 */
[----:B------:R2:W-:Y:S01]  /*33700*/  STL [R1+0x258], R41 ;  /* 0x0002582901007387 */ /* 0x0005e20000100800 */
[----:B------:R-:W-:Y:S01]  /*33710*/  @!P6 FMUL R27, R27, 16777216 ;  /* 0x4b8000001b1be820 */ /* 0x000fe20000400000 */
[----:B------:R-:W-:Y:S02]  /*33720*/  FMUL R33, R4, R31 ;  /* 0x0000001f04217220 */ /* 0x000fe40000400000 */
[----:B------:R2:W-:Y:S01]  /*33730*/  STL [R1+0x3e0], R40 ;  /* 0x0003e02801007387 */ /* 0x0005e20000100800 */
[----:B------:R-:W-:Y:S01]  /*33740*/  @!P6 FMUL R26, R26, 16777216 ;  /* 0x4b8000001a1ae820 */ /* 0x000fe20000400000 */
[C---:B------:R-:W-:Y:S02]  /*33750*/  FMUL R32, R4.reuse, R30 ;  /* 0x0000001e04207220 */ /* 0x040fe40000400000 */
[----:B------:R2:W-:Y:S01]  /*33760*/  STL [R1+0x3dc], R39 ;  /* 0x0003dc2701007387 */ /* 0x0005e20000100800 */
[----:B------:R-:W-:Y:S01]  /*33770*/  @!P6 FMUL R25, R25, 16777216 ;  /* 0x4b8000001919e820 */ /* 0x000fe20000400000 */
[----:B------:R-:W-:-:S02]  /*33780*/  FMUL R31, R4, R29 ;  /* 0x0000001d041f7220 */ /* 0x000fc40000400000 */
        /* <DEDUP_REMOVED lines=42> */
[----:B------:R-:W-:Y:S01]  /*33a30*/  STL [R1+0x378], R24 ;  /* 0x0003781801007387 */ /* 0x000fe20000100800 */
[----:B------:R-:W-:Y:S01]  /*33a40*/  @!P6 FMUL R10, R10, 16777216 ;  /* 0x4b8000000a0ae820 */ /* 0x000fe20000400000 */
[----:B------:R-:W-:-:S02]  /*33a50*/  FMUL R16, R4, R14 ;  /* 0x0000000e04107220 */ /* 0x000fc40000400000 */
[----:B------:R-:W-:Y:S01]  /*33a60*/  STL [R1+0x374], R23 ;  /* 0x0003741701007387 */ /* 0x000fe20000100800 */
[----:B----4-:R-:W-:Y:S01]  /*33a70*/  @!P6 FMUL R9, R9, 16777216 ;  /* 0x4b8000000909e820 */ /* 0x010fe20000400000 */
[----:B------:R-:W-:Y:S02]  /*33a80*/  FMUL R15, R4, R13 ;  /* 0x0000000d040f7220 */ /* 0x000fe40000400000 */
[----:B------:R-:W-:Y:S01]  /*33a90*/  STL [R1+0x20c], R22 ;  /* 0x00020c1601007387 */ /* 0x000fe20000100800 */
[----:B------:R-:W-:Y:S01]  /*33aa0*/  @!P6 FMUL R8, R8, 16777216 ;  /* 0x4b8000000808e820 */ /* 0x000fe20000400000 */
[C---:B------:R-:W-:Y:S02]  /*33ab0*/  FMUL R14, R4.reuse, R12 ;  /* 0x0000000c040e7220 */ /* 0x040fe40000400000 */
[----:B------:R-:W-:Y:S01]  /*33ac0*/  STL [R1+0x208], R21 ;  /* 0x0002081501007387 */ /* 0x000fe20000100800 */
[----:B------:R-:W-:Y:S01]  /*33ad0*/  @!P6 FMUL R7, R7, 16777216 ;  /* 0x4b8000000707e820 */ /* 0x000fe20000400000 */
[----:B------:R-:W-:-:S02]  /*33ae0*/  FMUL R13, R4, R11 ;  /* 0x0000000b040d7220 */ /* 0x000fc40000400000 */
[----:B------:R-:W-:Y:S01]  /*33af0*/  STL [R1+0x35c], R20 ;  /* 0x00035c1401007387 */ /* 0x000fe20000100800 */
[----:B------:R-:W-:Y:S01]  /*33b00*/  @!P6 FMUL R6, R6, 16777216 ;  /* 0x4b8000000606e820 */ /* 0x000fe20000400000 */
[C---:B------:R-:W-:Y:S02]  /*33b10*/  FMUL R12, R4.reuse, R10 ;  /* 0x0000000a040c7220 */ /* 0x040fe40000400000 */
[----:B------:R-:W-:Y:S01]  /*33b20*/  STL [R1+0x354], R19 ;  /* 0x0003541301007387 */ /* 0x000fe20000100800 */
[----:B------:R-:W-:Y:S01]  /*33b30*/  @!P6 FMUL R5, R5, 16777216 ;  /* 0x4b8000000505e820 */ /* 0x000fe20000400000 */
[C---:B------:R-:W-:Y:S02]  /*33b40*/  FMUL R11, R4.reuse, R9 ;  /* 0x00000009040b7220 */ /* 0x040fe40000400000 */
[----:B------:R-:W-:Y:S01]  /*33b50*/  STL [R1+0x1fc], R18 ;  /* 0x0001fc1201007387 */ /* 0x000fe20000100800 */
[----:B------:R-:W-:Y:S01]  /*33b60*/  @!P6 FMUL R249, R249, 16777216 ;  /* 0x4b800000f9f9e820 */ /* 0x000fe20000400000 */
[----:B------:R-:W-:-:S02]  /*33b70*/  FMUL R10, R4, R8 ;  /* 0x00000008040a7220 */ /* 0x000fc40000400000 */
[----:B------:R-:W-:Y:S01]  /*33b80*/  STL [R1+0x1e0], R17 ;  /* 0x0001e01101007387 */ /* 0x000fe20000100800 */
[----:B------:R-:W-:-:S03]  /*33b90*/  FMUL R9, R4, R7 ;  /* 0x0000000704097220 */ /* 0x000fc60000400000 */
[----:B------:R-:W-:Y:S01]  /*33ba0*/  STL [R1+0x328], R16 ;  /* 0x0003281001007387 */ /* 0x000fe20000100800 */
[----:B------:R-:W-:Y:S01]  /*33bb0*/  @!P6 FMUL R250, R250, 16777216 ;  /* 0x4b800000fafae820 */ /* 0x000fe20000400000 */
[C---:B------:R-:W-:Y:S02]  /*33bc0*/  FMUL R8, R4.reuse, R6 ;  /* 0x0000000604087220 */ /* 0x040fe40000400000 */
[----:B------:R-:W-:Y:S01]  /*33bd0*/  STL [R1+0x324], R15 ;  /* 0x0003240f01007387 */ /* 0x000fe20000100800 */
[----:B------:R-:W-:-:S03]  /*33be0*/  FMUL R7, R4, R5 ;  /* 0x0000000504077220 */ /* 0x000fc60000400000 */
[----:B------:R-:W-:Y:S01]  /*33bf0*/  STL [R1+0x1bc], R14 ;  /* 0x0001bc0e01007387 */ /* 0x000fe20000100800 */
[----:B------:R-:W-:Y:S01]  /*33c00*/  @!P6 FMUL R251, R251, 16777216 ;  /* 0x4b800000fbfbe820 */ /* 0x000fe20000400000 */
[C---:B------:R-:W-:Y:S02]  /*33c10*/  FMUL R6, R4.reuse, R249 ;  /* 0x000000f904067220 */ /* 0x040fe40000400000 */
[----:B------:R-:W-:Y:S01]  /*33c20*/  STL [R1+0x1b0], R13 ;  /* 0x0001b00d01007387 */ /* 0x000fe20000100800 */
[----:B------:R-:W-:-:S03]  /*33c30*/  FMUL R5, R4, R250 ;  /* 0x000000fa04057220 */ /* 0x000fc60000400000 */
[----:B------:R-:W-:Y:S04]  /*33c40*/  STL [R1+0x30c], R12 ;  /* 0x00030c0c01007387 */ /* 0x000fe80000100800 */
[----:B------:R-:W-:Y:S01]  /*33c50*/  STL [R1+0x304], R11 ;  /* 0x0003040b01007387 */ /* 0x000fe20000100800 */
[----:B------:R-:W-:-:S03]  /*33c60*/  FMUL R4, R4, R251 ;  /* 0x000000fb04047220 */ /* 0x000fc60000400000 */
[----:B------:R-:W-:Y:S04]  /*33c70*/  STL [R1+0x180], R10 ;  /* 0x0001800a01007387 */ /* 0x000fe80000100800 */
[----:B------:R-:W-:Y:S04]  /*33c80*/  STL [R1+0x170], R9 ;  /* 0x0001700901007387 */ /* 0x000fe80000100800 */
[----:B------:R-:W-:Y:S04]  /*33c90*/  STL [R1+0x2e8], R8 ;  /* 0x0002e80801007387 */ /* 0x000fe80000100800 */
[----:B------:R-:W-:Y:S04]  /*33ca0*/  STL [R1+0x2e0], R7 ;  /* 0x0002e00701007387 */ /* 0x000fe80000100800 */
[----:B------:R-:W-:Y:S04]  /*33cb0*/  STL [R1+0x14c], R6 ;  /* 0x00014c0601007387 */ /* 0x000fe80000100800 */
[----:B------:R-:W4:Y:S04]  /*33cc0*/  LDL.LU R119, [R1+0x85c] ;  /* 0x00085c0001777983 */ /* 0x000f280000300800 */
[----:B------:R-:W-:Y:S04]  /*33cd0*/  STL [R1+0x140], R5 ;  /* 0x0001400501007387 */ /* 0x000fe80000100800 */
[----:B------:R-:W4:Y:S04]  /*33ce0*/  LDL.LU R246, [R1+0x854] ;  /* 0x0008540001f67983 */ /* 0x000f280000300800 */
[----:B------:R2:W-:Y:S04]  /*33cf0*/  STL [R1+0x2d4], R4 ;  /* 0x0002d40401007387 */ /* 0x0005e80000100800 */
        /* <DEDUP_REMOVED lines=66> */
[----:B0-----:R-:W4:Y:S04]  /*34120*/  LDL.LU R58, [R1+0x638] ;  /* 0x00063800013a7983 */ /* 0x001f280000300800 */
[----:B---3--:R-:W3:Y:S04]  /*34130*/  LDL.LU R57, [R1+0x62c] ;  /* 0x00062c0001397983 */ /* 0x008ee80000300800 */
[----:B-1----:R-:W3:Y:S04]  /*34140*/  LDL.LU R56, [R1+0x628] ;  /* 0x0006280001387983 */ /* 0x002ee80000300800 */
        /* <DEDUP_REMOVED lines=39> */
[----:B------:R-:W-:-:S03]  /*343c0*/  FSETP.GEU.AND P4, PT, |R0|, 1.175494350822287508e-38, PT ;  /* 0x008000000000780b */ /* 0x000fc60003f8e200 */
[----:B------:R-:W2:Y:S04]  /*343d0*/  LDL.LU R24, [R1+0xe4] ;  /* 0x0000e40001187983 */ /* 0x000ea80000300800 */
[----:B------:R-:W2:Y:S04]  /*343e0*/  LDL.LU R23, [R1+0xd8] ;  /* 0x0000d80001177983 */ /* 0x000ea80000300800 */
[----:B------:R-:W2:Y:S04]  /*343f0*/  LDL.LU R22, [R1+0xd4] ;  /* 0x0000d40001167983 */ /* 0x000ea80000300800 */
[----:B------:R-:W2:Y:S01]  /*34400*/  LDL.LU R21, [R1+0xc8] ;  /* 0x0000c80001157983 */ /* 0x000ea20000300800 */
[----:B------:R-:W-:-:S03]  /*34410*/  @P2 FMUL R0, R0, 0.25 ;  /* 0x3e80000000002820 */ /* 0x000fc60000400000 */
[----:B------:R-:W2:Y:S01]  /*34420*/  LDL.LU R20, [R1+0xc4] ;  /* 0x0000c40001147983 */ /* 0x000ea20000300800 */
[----:B------:R-:W-:-:S03]  /*34430*/  @!P4 FMUL R0, R0, 16777216 ;  /* 0x4b8000000000c820 */ /* 0x000fc60000400000 */
[----:B------:R-:W2:Y:S04]  /*34440*/  LDL.LU R19, [R1+0xb8] ;  /* 0x0000b80001137983 */ /* 0x000ea80000300800 */
[----:B------:R-:W2:Y:S04]  /*34450*/  LDL.LU R18, [R1+0xb4] ;  /* 0x0000b40001127983 */ /* 0x000ea80000300800 */
[----:B------:R-:W2:Y:S01]  /*34460*/  LDL.LU R17, [R1+0xa8] ;  /* 0x0000a80001117983 */ /* 0x000ea20000300800 */
[----:B------:R-:W0:Y:S03]  /*34470*/  MUFU.RCP R0, R0 ;  /* 0x0000000000007308 */ /* 0x000e260000001000 */
        /* <DEDUP_REMOVED lines=8> */
[----:B----4-:R-:W-:-:S03]  /*34500*/  @!P4 FMUL R119, R119, 16777216 ;  /* 0x4b8000007777c820 */ /* 0x010fc60000400000 */
[----:B------:R-:W4:Y:S01]  /*34510*/  LDL.LU R250, [R1+0x5c] ;  /* 0x00005c0001fa7983 */ /* 0x000f220000300800 */
[----:B------:R-:W-:-:S03]  /*34520*/  @!P4 FMUL R246, R246, 16777216 ;  /* 0x4b800000f6f6c820 */ /* 0x000fc60000400000 */
[----:B------:R-:W4:Y:S01]  /*34530*/  LDL.LU R251, [R1+0x50] ;  /* 0x0000500001fb7983 */ /* 0x000f220000300800 */
[----:B------:R-:W-:Y:S01]  /*34540*/  @!P4 FMUL R239, R239, 16777216 ;  /* 0x4b800000efefc820 */ /* 0x000fe20000400000 */
[C---:B0-----:R-:W-:Y:S01]  /*34550*/  FMUL R119, R0.reuse, R119 ;  /* 0x0000007700777220 */ /* 0x041fe20000400000 */
[----:B------:R-:W-:Y:S01]  /*34560*/  FMUL R246, R0, R246 ;  /* 0x000000f600f67220 */ /* 0x000fe20000400000 */
[----:B------:R-:W-:Y:S01]  /*34570*/  @!P4 FMUL R118, R118, 16777216 ;  /* 0x4b8000007676c820 */ /* 0x000fe20000400000 */
[----:B------:R-:W-:Y:S01]  /*34580*/  FMUL R239, R0, R239 ;  /* 0x000000ef00ef7220 */ /* 0x000fe20000400000 */
[----:B------:R-:W-:Y:S01]  /*34590*/  @!P4 FMUL R245, R245, 16777216 ;  /* 0x4b800000f5f5c820 */ /* 0x000fe20000400000 */
[----:B------:R0:W-:Y:S01]  /*345a0*/  STL [R1+0x2c8], R119 ;  /* 0x0002c87701007387 */ /* 0x0001e20000100800 */
[----:B------:R-:W-:Y:S01]  /*345b0*/  @!P4 FMUL R117, R117, 16777216 ;  /* 0x4b8000007575c820 */ /* 0x000fe20000400000 */
[----:B------:R-:W-:Y:S01]  /*345c0*/  @!P4 FMUL R242, R242, 16777216 ;  /* 0x4b800000f2f2c820 */ /* 0x000fe20000400000 */
[C---:B------:R-:W-:Y:S01]  /*345d0*/  FMUL R245, R0.reuse, R245 ;  /* 0x000000f500f57220 */ /* 0x040fe20000400000 */
[----:B0-----:R-:W4:Y:S04]  /*345e0*/  LDL.LU R119, [R1+0x15bc] ;  /* 0x0015bc0001777983 */ /* 0x001f280000300800 */
[----:B------:R0:W-:Y:S01]  /*345f0*/  STL [R1+0x12c4], R246 ;  /* 0x0012c4f601007387 */ /* 0x0001e20000100800 */
[----:B------:R-:W-:-:S03]  /*34600*/  FMUL R242, R0, R242 ;  /* 0x000000f200f27220 */ /* 0x000fc60000400000 */
[----:B------:R1:W-:Y:S01]  /*34610*/  STL [R1+0x12d0], R239 ;  /* 0x0012d0ef01007387 */ /* 0x0003e20000100800 */
[----:B------:R-:W-:Y:S01]  /*34620*/  @!P4 FMUL R116, R116, 16777216 ;  /* 0x4b8000007474c820 */ /* 0x000fe20000400000 */
[C---:B0-----:R-:W-:Y:S02]  /*34630*/  FMUL R246, R0.reuse, R118 ;  /* 0x0000007600f67220 */ /* 0x041fe40000400000 */
[----:B------:R-:W4:Y:S01]  /*34640*/  LDL.LU R118, [R1+0x15b8] ;  /* 0x0015b80001767983 */ /* 0x000f220000300800 */
[----:B-1----:R-:W-:-:S03]  /*34650*/  FMUL R239, R0, R117 ;  /* 0x0000007500ef7220 */ /* 0x002fc60000400000 */
[----:B------:R-:W4:Y:S01]  /*34660*/  LDL.LU R117, [R1+0x15b4] ;  /* 0x0015b40001757983 */ /* 0x000f220000300800 */
[----:B------:R-:W-:Y:S01]  /*34670*/  @!P4 FMUL R238, R238, 16777216 ;  /* 0x4b800000eeeec820 */ /* 0x000fe20000400000 */
[----:B------:R-:W-:Y:S02]  /*34680*/  @!P4 FMUL R115, R115, 16777216 ;  /* 0x4b8000007373c820 */ /* 0x000fe40000400000 */
[----:B------:R0:W-:Y:S04]  /*34690*/  STL [R1+0x4a8], R246 ;  /* 0x0004a8f601007387 */ /* 0x0001e80000100800 */
[----:B------:R-:W-:Y:S01]  /*346a0*/  STL [R1+0x12d4], R245 ;  /* 0x0012d4f501007387 */ /* 0x000fe20000100800 */
[----:B------:R-:W-:-:S03]  /*346b0*/  @!P4 FMUL R114, R114, 16777216 ;  /* 0x4b8000007272c820 */ /* 0x000fc60000400000 */
[----:B------:R1:W-:Y:S01]  /*346c0*/  STL [R1+0x4a4], R239 ;  /* 0x0004a4ef01007387 */ /* 0x0003e20000100800 */
[----:B------:R-:W-:-:S03]  /*346d0*/  FMUL R238, R0, R238 ;  /* 0x000000ee00ee7220 */ /* 0x000fc60000400000 */
[----:B------:R1:W-:Y:S01]  /*346e0*/  STL [R1+0x12e0], R242 ;  /* 0x0012e0f201007387 */ /* 0x0003e20000100800 */
[----:B------:R-:W-:Y:S01]  /*346f0*/  @!P4 FMUL R113, R113, 16777216 ;  /* 0x4b8000007171c820 */ /* 0x000fe20000400000 */
[----:B------:R-:W-:Y:S01]  /*34700*/  @!P4 FMUL R243, R243, 16777216 ;  /* 0x4b800000f3f3c820 */ /* 0x000fe20000400000 */
[C---:B0-----:R-:W-:Y:S01]  /*34710*/  FMUL R246, R0.reuse, R114 ;  /* 0x0000007200f67220 */ /* 0x041fe20000400000 */
[C---:B-1----:R-:W-:Y:S01]  /*34720*/  FMUL R239, R0.reuse, R115 ;  /* 0x0000007300ef7220 */ /* 0x042fe20000400000 */
[----:B------:R-:W-:Y:S02]  /*34730*/  FMUL R242, R0, R116 ;  /* 0x0000007400f27220 */ /* 0x000fe40000400000 */
[----:B------:R-:W4:Y:S01]  /*34740*/  LDL.LU R116, [R1+0x15b0] ;  /* 0x0015b00001747983 */ /* 0x000f220000300800 */
[----:B------:R-:W-:-:S03]  /*34750*/  @!P4 FMUL R112, R112, 16777216 ;  /* 0x4b8000007070c820 */ /* 0x000fc60000400000 */
[----:B------:R-:W4:Y:S01]  /*34760*/  LDL.LU R115, [R1+0x15ac] ;  /* 0x0015ac0001737983 */ /* 0x000f220000300800 */
[----:B------:R-:W-:-:S03]  /*34770*/  @!P4 FMUL R244, R244, 16777216 ;  /* 0x4b800000f4f4c820 */ /* 0x000fc60000400000 */
[----:B------:R-:W-:Y:S01]  /*34780*/  STL [R1+0x4a0], R242 ;  /* 0x0004a0f201007387 */ /* 0x000fe20000100800 */
[----:B------:R-:W-:-:S03]  /*34790*/  FMUL R243, R0, R243 ;  /* 0x000000f300f37220 */ /* 0x000fc60000400000 */
[----:B------:R0:W-:Y:S01]  /*347a0*/  STL [R1+0x12e4], R238 ;  /* 0x0012e4ee01007387 */ /* 0x0001e20000100800 */
[----:B------:R-:W-:-:S03]  /*347b0*/  @!P4 FMUL R111, R111, 16777216 ;  /* 0x4b8000006f6fc820 */ /* 0x000fc60000400000 */
[----:B------:R1:W-:Y:S01]  /*347c0*/  STL [R1+0x49c], R239 ;  /* 0x00049cef01007387 */ /* 0x0003e20000100800 */
[----:B------:R-:W-:-:S03]  /*347d0*/  FMUL R244, R0, R244 ;  /* 0x000000f400f47220 */ /* 0x000fc60000400000 */
[----:B------:R-:W4:Y:S01]  /*347e0*/  LDL.LU R114, [R1+0x15a8] ;  /* 0x0015a80001727983 */ /* 0x000f220000300800 */
[----:B0-----:R-:W-:-:S03]  /*347f0*/  FMUL R238, R0, R112 ;  /* 0x0000007000ee7220 */ /* 0x001fc60000400000 */
[----:B------:R-:W-:Y:S01]  /*34800*/  STL [R1+0x12e8], R246 ;  /* 0x0012e8f601007387 */ /* 0x000fe20000100800 */
[----:B-1----:R-:W-:Y:S01]  /*34810*/  FMUL R239, R0, R113 ;  /* 0x0000007100ef7220 */ /* 0x002fe20000400000 */
[----:B------:R-:W-:Y:S02]  /*34820*/  @!P4 FMUL R110, R110, 16777216 ;  /* 0x4b8000006e6ec820 */ /* 0x000fe40000400000 */
[----:B------:R-:W4:Y:S04]  /*34830*/  LDL.LU R113, [R1+0x15a4] ;  /* 0x0015a40001717983 */ /* 0x000f280000300800 */
[----:B------:R-:W4:Y:S01]  /*34840*/  LDL.LU R112, [R1+0x15a0] ;  /* 0x0015a00001707983 */ /* 0x000f220000300800 */
[----:B------:R-:W-:-:S03]  /*34850*/  @!P4 FMUL R109, R109, 16777216 ;  /* 0x4b8000006d6dc820 */ /* 0x000fc60000400000 */
[----:B------:R0:W-:Y:S04]  /*34860*/  STL [R1+0x488], R239 ;  /* 0x000488ef01007387 */ /* 0x0001e80000100800 */
[----:B------:R-:W-:Y:S04]  /*34870*/  STL [R1+0x12ec], R243 ;  /* 0x0012ecf301007387 */ /* 0x000fe80000100800 */
[----:B------:R1:W-:Y:S01]  /*34880*/  STL [R1+0x484], R238 ;  /* 0x000484ee01007387 */ /* 0x0003e20000100800 */
[----:B0-----:R-:W-:-:S03]  /*34890*/  FMUL R239, R0, R111 ;  /* 0x0000006f00ef7220 */ /* 0x001fc60000400000 */
[----:B------:R-:W-:Y:S01]  /*348a0*/  STL [R1+0x12f0], R244 ;  /* 0x0012f0f401007387 */ /* 0x000fe20000100800 */
[----:B------:R-:W-:-:S03]  /*348b0*/  @!P4 FMUL R108, R108, 16777216 ;  /* 0x4b8000006c6cc820 */ /* 0x000fc60000400000 */
[----:B------:R-:W4:Y:S01]  /*348c0*/  LDL.LU R111, [R1+0x159c] ;  /* 0x00159c00016f7983 */ /* 0x000f220000300800 */
[----:B-1----:R-:W-:-:S03]  /*348d0*/  FMUL R238, R0, R110 ;  /* 0x0000006e00ee7220 */ /* 0x002fc60000400000 */
[----:B------:R-:W4:Y:S01]  /*348e0*/  LDL.LU R110, [R1+0x1598] ;  /* 0x00159800016e7983 */ /* 0x000f220000300800 */
[----:B------:R-:W-:-:S03]  /*348f0*/  @!P4 FMUL R107, R107, 16777216 ;  /* 0x4b8000006b6bc820 */ /* 0x000fc60000400000 */
[----:B------:R0:W-:Y:S01]  /*34900*/  STL [R1+0x480], R239 ;  /* 0x000480ef01007387 */ /* 0x0001e20000100800 */
[----:B------:R-:W-:Y:S01]  /*34910*/  FMUL R245, R0, R108 ;  /* 0x0000006c00f57220 */ /* 0x000fe20000400000 */
[----:B------:R-:W-:Y:S01]  /*34920*/  @!P4 FMUL R106, R106, 16777216 ;  /* 0x4b8000006a6ac820 */ /* 0x000fe20000400000 */
[----:B------:R-:W-:Y:S01]  /*34930*/  @!P4 FMUL R105, R105, 16777216 ;  /* 0x4b8000006969c820 */ /* 0x000fe20000400000 */
[----:B0-----:R-:W-:Y:S02]  /*34940*/  FMUL R239, R0, R109 ;  /* 0x0000006d00ef7220 */ /* 0x001fe40000400000 */
[----:B------:R-:W4:Y:S04]  /*34950*/  LDL.LU R109, [R1+0x1594] ;  /* 0x00159400016d7983 */ /* 0x000f280000300800 */
[----:B------:R0:W-:Y:S04]  /*34960*/  STL [R1+0x47c], R238 ;  /* 0x00047cee01007387 */ /* 0x0001e80000100800 */
[----:B------:R1:W-:Y:S01]  /*34970*/  STL [R1+0x12f4], R239 ;  /* 0x0012f4ef01007387 */ /* 0x0003e20000100800 */
[----:B------:R-:W-:-:S03]  /*34980*/  @!P4 FMUL R104, R104, 16777216 ;  /* 0x4b8000006868c820 */ /* 0x000fc60000400000 */
[----:B------:R-:W4:Y:S01]  /*34990*/  LDL.LU R108, [R1+0x1590] ;  /* 0x00159000016c7983 */ /* 0x000f220000300800 */
[----:B0-----:R-:W-:-:S03]  /*349a0*/  FMUL R238, R0, R106 ;  /* 0x0000006a00ee7220 */ /* 0x001fc60000400000 */
[----:B------:R-:W-:Y:S01]  /*349b0*/  STL [R1+0x1300], R245 ;  /* 0x001300f501007387 */ /* 0x000fe20000100800 */
[----:B-1----:R-:W-:-:S03]  /*349c0*/  FMUL R239, R0, R107 ;  /* 0x0000006b00ef7220 */ /* 0x002fc60000400000 */
[----:B------:R-:W4:Y:S01]  /*349d0*/  LDL.LU R107, [R1+0x158c] ;  /* 0x00158c00016b7983 */ /* 0x000f220000300800 */
[----:B------:R-:W-:-:S03]  /*349e0*/  FMUL R242, R0, R105 ;  /* 0x0000006900f27220 */ /* 0x000fc60000400000 */
[----:B------:R-:W4:Y:S01]  /*349f0*/  LDL.LU R106, [R1+0x1588] ;  /* 0x00158800016a7983 */ /* 0x000f220000300800 */
[----:B------:R-:W-:-:S03]  /*34a00*/  @!P4 FMUL R103, R103, 16777216 ;  /* 0x4b8000006767c820 */ /* 0x000fc60000400000 */
[----:B------:R0:W-:Y:S04]  /*34a10*/  STL [R1+0x468], R239 ;  /* 0x000468ef01007387 */ /* 0x0001e80000100800 */
[----:B------:R-:W4:Y:S01]  /*34a20*/  LDL.LU R105, [R1+0x1584] ;  /* 0x0015840001697983 */ /* 0x000f220000300800 */
[----:B------:R-:W-:-:S03]  /*34a30*/  @!P4 FMUL R102, R102, 16777216 ;  /* 0x4b8000006666c820 */ /* 0x000fc60000400000 */
[----:B------:R1:W-:Y:S01]  /*34a40*/  STL [R1+0x464], R238 ;  /* 0x000464ee01007387 */ /* 0x0003e20000100800 */
[----:B------:R-:W-:Y:S01]  /*34a50*/  @!P4 FMUL R101, R101, 16777216 ;  /* 0x4b8000006565c820 */ /* 0x000fe20000400000 */
[----:B0-----:R-:W-:Y:S02]  /*34a60*/  FMUL R239, R0, R103 ;  /* 0x0000006700ef7220 */ /* 0x001fe40000400000 */
[----:B------:R-:W-:Y:S01]  /*34a70*/  STL [R1+0x1304], R242 ;  /* 0x001304f201007387 */ /* 0x000fe20000100800 */
[----:B------:R-:W-:Y:S01]  /*34a80*/  @!P4 FMUL R100, R100, 16777216 ;  /* 0x4b8000006464c820 */ /* 0x000fe20000400000 */
[C---:B-1----:R-:W-:Y:S02]  /*34a90*/  FMUL R238, R0.reuse, R104 ;  /* 0x0000006800ee7220 */ /* 0x042fe40000400000 */
[----:B------:R-:W4:Y:S01]  /*34aa0*/  LDL.LU R104, [R1+0x1580] ;  /* 0x0015800001687983 */ /* 0x000f220000300800 */
[----:B------:R-:W-:-:S03]  /*34ab0*/  FMUL R246, R0, R101 ;  /* 0x0000006500f67220 */ /* 0x000fc60000400000 */
[----:B------:R0:W-:Y:S01]  /*34ac0*/  STL [R1+0x1308], R238 ;  /* 0x001308ee01007387 */ /* 0x0001e20000100800 */
[----:B------:R-:W-:Y:S01]  /*34ad0*/  @!P4 FMUL R99, R99, 16777216 ;  /* 0x4b8000006363c820 */ /* 0x000fe20000400000 */
[----:B------:R-:W-:Y:S02]  /*34ae0*/  FMUL R243, R0, R100 ;  /* 0x0000006400f37220 */ /* 0x000fe40000400000 */
[----:B------:R-:W4:Y:S01]  /*34af0*/  LDL.LU R103, [R1+0x157c] ;  /* 0x00157c0001677983 */ /* 0x000f220000300800 */
[----:B------:R-:W-:Y:S01]  /*34b00*/  @!P4 FMUL R98, R98, 16777216 ;  /* 0x4b8000006262c820 */ /* 0x000fe20000400000 */
[----:B0-----:R-:W-:Y:S02]  /*34b10*/  FMUL R238, R0, R102 ;  /* 0x0000006600ee7220 */ /* 0x001fe40000400000 */
[----:B------:R-:W4:Y:S01]  /*34b20*/  LDL.LU R102, [R1+0x1578] ;  /* 0x0015780001667983 */ /* 0x000f220000300800 */
[----:B------:R-:W-:-:S03]  /*34b30*/  @!P4 FMUL R97, R97, 16777216 ;  /* 0x4b8000006161c820 */ /* 0x000fc60000400000 */
[----:B------:R0:W-:Y:S04]  /*34b40*/  STL [R1+0x460], R239 ;  /* 0x000460ef01007387 */ /* 0x0001e80000100800 */
[----:B------:R-:W4:Y:S01]  /*34b50*/  LDL.LU R101, [R1+0x1574] ;  /* 0x0015740001657983 */ /* 0x000f220000300800 */
[----:B------:R-:W-:-:S03]  /*34b60*/  @!P4 FMUL R96, R96, 16777216 ;  /* 0x4b8000006060c820 */ /* 0x000fc60000400000 */
[----:B------:R1:W-:Y:S01]  /*34b70*/  STL [R1+0x45c], R238 ;  /* 0x00045cee01007387 */ /* 0x0003e20000100800 */
[----:B0-----:R-:W-:-:S03]  /*34b80*/  FMUL R239, R0, R99 ;  /* 0x0000006300ef7220 */ /* 0x001fc60000400000 */
[----:B------:R-:W-:Y:S01]  /*34b90*/  STL [R1+0x130c], R246 ;  /* 0x00130cf601007387 */ /* 0x000fe20000100800 */
[----:B------:R-:W-:-:S03]  /*34ba0*/  FMUL R244, R0, R97 ;  /* 0x0000006100f47220 */ /* 0x000fc60000400000 */
[----:B------:R-:W4:Y:S01]  /*34bb0*/  LDL.LU R100, [R1+0x1570] ;  /* 0x0015700001647983 */ /* 0x000f220000300800 */
[----:B-1----:R-:W-:-:S03]  /*34bc0*/  FMUL R238, R0, R98 ;  /* 0x0000006200ee7220 */ /* 0x002fc60000400000 */
[----:B------:R-:W-:Y:S04]  /*34bd0*/  STL [R1+0x1310], R243 ;  /* 0x001310f301007387 */ /* 0x000fe80000100800 */
[----:B------:R-:W4:Y:S04]  /*34be0*/  LDL.LU R99, [R1+0x156c] ;  /* 0x00156c0001637983 */ /* 0x000f280000300800 */
[----:B------:R-:W4:Y:S01]  /*34bf0*/  LDL.LU R98, [R1+0x1568] ;  /* 0x0015680001627983 */ /* 0x000f220000300800 */
[----:B------:R-:W-:-:S03]  /*34c00*/  @!P4 FMUL R95, R95, 16777216 ;  /* 0x4b8000005f5fc820 */ /* 0x000fc60000400000 */
[----:B------:R0:W-:Y:S01]  /*34c10*/  STL [R1+0x448], R239 ;  /* 0x000448ef01007387 */ /* 0x0001e20000100800 */
[----:B------:R-:W-:-:S03]  /*34c20*/  @!P4 FMUL R94, R94, 16777216 ;  /* 0x4b8000005e5ec820 */ /* 0x000fc60000400000 */
[----:B------:R-:W4:Y:S01]  /*34c30*/  LDL.LU R97, [R1+0x1564] ;  /* 0x0015640001617983 */ /* 0x000f220000300800 */
[----:B------:R-:W-:-:S03]  /*34c40*/  @!P4 FMUL R93, R93, 16777216 ;  /* 0x4b8000005d5dc820 */ /* 0x000fc60000400000 */
[----:B------:R1:W-:Y:S01]  /*34c50*/  STL [R1+0x444], R238 ;  /* 0x000444ee01007387 */ /* 0x0003e20000100800 */
[----:B0-----:R-:W-:-:S03]  /*34c60*/  FMUL R239, R0, R96 ;  /* 0x0000006000ef7220 */ /* 0x001fc60000400000 */
[----:B------:R-:W-:Y:S01]  /*34c70*/  STL [R1+0x1314], R244 ;  /* 0x001314f401007387 */ /* 0x000fe20000100800 */
[----:B------:R-:W-:-:S03]  /*34c80*/  @!P4 FMUL R92, R92, 16777216 ;  /* 0x4b8000005c5cc820 */ /* 0x000fc60000400000 */
[----:B------:R-:W4:Y:S04]  /*34c90*/  LDL.LU R96, [R1+0x1560] ;  /* 0x0015600001607983 */ /* 0x000f280000300800 */
[----:B------:R0:W-:Y:S01]  /*34ca0*/  STL [R1+0x1320], R239 ;  /* 0x001320ef01007387 */ /* 0x0001e20000100800 */
[C---:B-1----:R-:W-:Y:S01]  /*34cb0*/  FMUL R238, R0.reuse, R94 ;  /* 0x0000005e00ee7220 */ /* 0x042fe20000400000 */
[C---:B------:R-:W-:Y:S01]  /*34cc0*/  FMUL R245, R0.reuse, R93 ;  /* 0x0000005d00f57220 */ /* 0x040fe20000400000 */
[----:B------:R-:W-:Y:S01]  /*34cd0*/  @!P4 FMUL R91, R91, 16777216 ;  /* 0x4b8000005b5bc820 */ /* 0x000fe20000400000 */
[C---:B------:R-:W-:Y:S01]  /*34ce0*/  FMUL R242, R0.reuse, R92 ;  /* 0x0000005c00f27220 */ /* 0x040fe20000400000 */
[----:B0-----:R-:W-:Y:S02]  /*34cf0*/  FMUL R239, R0, R95 ;  /* 0x0000005f00ef7220 */ /* 0x001fe40000400000 */
[----:B------:R-:W4:Y:S01]  /*34d00*/  LDL.LU R95, [R1+0x155c] ;  /* 0x00155c00015f7983 */ /* 0x000f220000300800 */
[----:B------:R-:W-:-:S03]  /*34d10*/  @!P4 FMUL R90, R90, 16777216 ;  /* 0x4b8000005a5ac820 */ /* 0x000fc60000400000 */
[----:B------:R-:W4:Y:S04]  /*34d20*/  LDL.LU R94, [R1+0x1558] ;  /* 0x00155800015e7983 */ /* 0x000f280000300800 */
[----:B------:R0:W-:Y:S04]  /*34d30*/  STL [R1+0x440], R239 ;  /* 0x000440ef01007387 */ /* 0x0001e80000100800 */
[----:B------:R-:W4:Y:S01]  /*34d40*/  LDL.LU R93, [R1+0x1554] ;  /* 0x00155400015d7983 */ /* 0x000f220000300800 */
[----:B------:R-:W-:-:S03]  /*34d50*/  @!P4 FMUL R89, R89, 16777216 ;  /* 0x4b8000005959c820 */ /* 0x000fc60000400000 */
[----:B------:R1:W-:Y:S04]  /*34d60*/  STL [R1+0x43c], R238 ;  /* 0x00043cee01007387 */ /* 0x0003e80000100800 */
[----:B------:R-:W-:Y:S01]  /*34d70*/  STL [R1+0x1324], R245 ;  /* 0x001324f501007387 */ /* 0x000fe20000100800 */
[----:B0-----:R-:W-:-:S03]  /*34d80*/  FMUL R239, R0, R90 ;  /* 0x0000005a00ef7220 */ /* 0x001fc60000400000 */
[----:B------:R-:W4:Y:S01]  /*34d90*/  LDL.LU R92, [R1+0x1550] ;  /* 0x00155000015c7983 */ /* 0x000f220000300800 */
[----:B-1----:R-:W-:-:S03]  /*34da0*/  FMUL R238, R0, R91 ;  /* 0x0000005b00ee7220 */ /* 0x002fc60000400000 */
[----:B------:R-:W-:Y:S01]  /*34db0*/  STL [R1+0x1328], R242 ;  /* 0x001328f201007387 */ /* 0x000fe20000100800 */
[----:B------:R-:W-:-:S03]  /*34dc0*/  @!P4 FMUL R88, R88, 16777216 ;  /* 0x4b8000005858c820 */ /* 0x000fc60000400000 */
[----:B------:R-:W4:Y:S01]  /*34dd0*/  LDL.LU R91, [R1+0x154c] ;  /* 0x00154c00015b7983 */ /* 0x000f220000300800 */
[----:B------:R-:W-:-:S03]  /*34de0*/  @!P4 FMUL R87, R87, 16777216 ;  /* 0x4b8000005757c820 */ /* 0x000fc60000400000 */
[----:B------:R-:W4:Y:S01]  /*34df0*/  LDL.LU R90, [R1+0x1548] ;  /* 0x00154800015a7983 */ /* 0x000f220000300800 */
[----:B------:R-:W-:-:S03]  /*34e00*/  FMUL R246, R0, R88 ;  /* 0x0000005800f67220 */ /* 0x000fc60000400000 */
[----:B------:R0:W-:Y:S01]  /*34e10*/  STL [R1+0x428], R238 ;  /* 0x000428ee01007387 */ /* 0x0001e20000100800 */
[----:B------:R-:W-:Y:S01]  /*34e20*/  @!P4 FMUL R86, R86, 16777216 ;  /* 0x4b8000005656c820 */ /* 0x000fe20000400000 */
[----:B------:R-:W-:Y:S01]  /*34e30*/  @!P4 FMUL R85, R85, 16777216 ;  /* 0x4b8000005555c820 */ /* 0x000fe20000400000 */
[----:B------:R-:W-:Y:S01]  /*34e40*/  @!P4 FMUL R84, R84, 16777216 ;  /* 0x4b8000005454c820 */ /* 0x000fe20000400000 */
[C---:B0-----:R-:W-:Y:S02]  /*34e50*/  FMUL R238, R0.reuse, R89 ;  /* 0x0000005900ee7220 */ /* 0x041fe40000400000 */
[----:B------:R-:W4:Y:S04]  /*34e60*/  LDL.LU R89, [R1+0x1544] ;  /* 0x0015440001597983 */ /* 0x000f280000300800 */
[----:B------:R0:W-:Y:S01]  /*34e70*/  STL [R1+0x424], R239 ;  /* 0x000424ef01007387 */ /* 0x0001e20000100800 */
[----:B------:R-:W-:-:S03]  /*34e80*/  FMUL R243, R0, R85 ;  /* 0x0000005500f37220 */ /* 0x000fc60000400000 */
[----:B------:R1:W-:Y:S01]  /*34e90*/  STL [R1+0x132c], R238 ;  /* 0x00132cee01007387 */ /* 0x0003e20000100800 */
[----:B------:R-:W-:-:S03]  /*34ea0*/  @!P4 FMUL R83, R83, 16777216 ;  /* 0x4b8000005353c820 */ /* 0x000fc60000400000 */
[----:B------:R-:W4:Y:S01]  /*34eb0*/  LDL.LU R88, [R1+0x1540] ;  /* 0x0015400001587983 */ /* 0x000f220000300800 */
[----:B0-----:R-:W-:-:S03]  /*34ec0*/  FMUL R239, R0, R87 ;  /* 0x0000005700ef7220 */ /* 0x001fc60000400000 */
[----:B------:R-:W-:Y:S01]  /*34ed0*/  STL [R1+0x1330], R246 ;  /* 0x001330f601007387 */ /* 0x000fe20000100800 */
[----:B-1----:R-:W-:-:S03]  /*34ee0*/  FMUL R238, R0, R86 ;  /* 0x0000005600ee7220 */ /* 0x002fc60000400000 */
[----:B------:R-:W4:Y:S01]  /*34ef0*/  LDL.LU R87, [R1+0x153c] ;  /* 0x00153c0001577983 */ /* 0x000f220000300800 */
[----:B------:R-:W-:Y:S01]  /*34f00*/  FMUL R244, R0, R84 ;  /* 0x0000005400f47220 */ /* 0x000fe20000400000 */
[----:B------:R-:W-:Y:S02]  /*34f10*/  @!P4 FMUL R82, R82, 16777216 ;  /* 0x4b8000005252c820 */ /* 0x000fe40000400000 */
[----:B------:R-:W4:Y:S04]  /*34f20*/  LDL.LU R86, [R1+0x1538] ;  /* 0x0015380001567983 */ /* 0x000f280000300800 */
[----:B------:R0:W-:Y:S04]  /*34f30*/  STL [R1+0x420], R239 ;  /* 0x000420ef01007387 */ /* 0x0001e80000100800 */
[----:B------:R-:W4:Y:S01]  /*34f40*/  LDL.LU R85, [R1+0x1534] ;  /* 0x0015340001557983 */ /* 0x000f220000300800 */
[----:B------:R-:W-:-:S03]  /*34f50*/  @!P4 FMUL R81, R81, 16777216 ;  /* 0x4b8000005151c820 */ /* 0x000fc60000400000 */
[----:B------:R1:W-:Y:S01]  /*34f60*/  STL [R1+0x41c], R238 ;  /* 0x00041cee01007387 */ /* 0x0003e20000100800 */
[----:B0-----:R-:W-:-:S03]  /*34f70*/  FMUL R239, R0, R83 ;  /* 0x0000005300ef7220 */ /* 0x001fc60000400000 */
[----:B------:R-:W-:Y:S04]  /*34f80*/  STL [R1+0x1334], R243 ;  /* 0x001334f301007387 */ /* 0x000fe80000100800 */
[----:B------:R-:W4:Y:S01]  /*34f90*/  LDL.LU R84, [R1+0x1530] ;  /* 0x0015300001547983 */ /* 0x000f220000300800 */
[----:B-1----:R-:W-:-:S03]  /*34fa0*/  FMUL R238, R0, R82 ;  /* 0x0000005200ee7220 */ /* 0x002fc60000400000 */
[----:B------:R-:W-:Y:S01]  /*34fb0*/  STL [R1+0x1340], R244 ;  /* 0x001340f401007387 */ /* 0x000fe20000100800 */
[----:B------:R-:W-:-:S03]  /*34fc0*/  @!P4 FMUL R80, R80, 16777216 ;  /* 0x4b8000005050c820 */ /* 0x000fc60000400000 */
[----:B------:R-:W4:Y:S04]  /*34fd0*/  LDL.LU R83, [R1+0x152c] ;  /* 0x00152c0001537983 */ /* 0x000f280000300800 */
        /* <DEDUP_REMOVED lines=85> */
[----:B---3--:R-:W-:Y:S01]  /*35530*/  @!P4 FMUL R57, R57, 16777216 ;  /* 0x4b8000003939c820 */ /* 0x008fe20000400000 */
[----:B------:R-:W-:Y:S01]  /*35540*/  @!P4 FMUL R56, R56, 16777216 ;  /* 0x4b8000003838c820 */ /* 0x000fe20000400000 */
[C---:B0-----:R-:W-:Y:S02]  /*35550*/  FMUL R238, R0.reuse, R61 ;  /* 0x0000003d00ee7220 */ /* 0x041fe40000400000 */
[----:B------:R-:W3:Y:S04]  /*35560*/  LDL.LU R61, [R1+0x14d4] ;  /* 0x0014d400013d7983 */ /* 0x000ee80000300800 */
[----:B------:R0:W-:Y:S01]  /*35570*/  STL [R1+0x384], R239 ;  /* 0x000384ef01007387 */ /* 0x0001e20000100800 */
[----:B------:R-:W-:-:S03]  /*35580*/  FMUL R243, R0, R57 ;  /* 0x0000003900f37220 */ /* 0x000fc60000400000 */
[----:B------:R1:W-:Y:S01]  /*35590*/  STL [R1+0x137c], R238 ;  /* 0x00137cee01007387 */ /* 0x0003e20000100800 */
[----:B--2---:R-:W-:-:S03]  /*355a0*/  @!P4 FMUL R55, R55, 16777216 ;  /* 0x4b8000003737c820 */ /* 0x004fc60000400000 */
[----:B------:R-:W2:Y:S01]  /*355b0*/  LDL.LU R60, [R1+0x14d0] ;  /* 0x0014d000013c7983 */ /* 0x000ea20000300800 */
[----:B0-----:R-:W-:-:S03]  /*355c0*/  FMUL R239, R0, R59 ;  /* 0x0000003b00ef7220 */ /* 0x001fc60000400000 */
[----:B------:R-:W-:Y:S01]  /*355d0*/  STL [R1+0x1388], R246 ;  /* 0x001388f601007387 */ /* 0x000fe20000100800 */
[----:B-1----:R-:W-:-:S03]  /*355e0*/  FMUL R238, R0, R58 ;  /* 0x0000003a00ee7220 */ /* 0x002fc60000400000 */
[----:B------:R-:W3:Y:S01]  /*355f0*/  LDL.LU R59, [R1+0x14cc] ;  /* 0x0014cc00013b7983 */ /* 0x000ee20000300800 */
[----:B------:R-:W-:Y:S01]  /*35600*/  FMUL R244, R0, R56 ;  /* 0x0000003800f47220 */ /* 0x000fe20000400000 */
[----:B------:R-:W-:Y:S02]  /*35610*/  @!P4 FMUL R54, R54, 16777216 ;  /* 0x4b8000003636c820 */ /* 0x000fe40000400000 */
[----:B------:R-:W2:Y:S04]  /*35620*/  LDL.LU R58, [R1+0x14c8] ;  /* 0x0014c800013a7983 */ /* 0x000ea80000300800 */
[----:B------:R0:W-:Y:S04]  /*35630*/  STL [R1+0x350], R239 ;  /* 0x000350ef01007387 */ /* 0x0001e80000100800 */
[----:B------:R-:W3:Y:S01]  /*35640*/  LDL.LU R57, [R1+0x14c4] ;  /* 0x0014c40001397983 */ /* 0x000ee20000300800 */
[----:B------:R-:W-:-:S03]  /*35650*/  @!P4 FMUL R53, R53, 16777216 ;  /* 0x4b8000003535c820 */ /* 0x000fc60000400000 */
[----:B------:R1:W-:Y:S01]  /*35660*/  STL [R1+0x34c], R238 ;  /* 0x00034cee01007387 */ /* 0x0003e20000100800 */
[----:B0-----:R-:W-:-:S03]  /*35670*/  FMUL R239, R0, R55 ;  /* 0x0000003700ef7220 */ /* 0x001fc60000400000 */
[----:B------:R-:W-:Y:S04]  /*35680*/  STL [R1+0x138c], R243 ;  /* 0x00138cf301007387 */ /* 0x000fe80000100800 */
[----:B------:R-:W2:Y:S01]  /*35690*/  LDL.LU R56, [R1+0x14c0] ;  /* 0x0014c00001387983 */ /* 0x000ea20000300800 */
[----:B-1----:R-:W-:-:S03]  /*356a0*/  FMUL R238, R0, R54 ;  /* 0x0000003600ee7220 */ /* 0x002fc60000400000 */
[----:B------:R-:W-:Y:S01]  /*356b0*/  STL [R1+0x1390], R244 ;  /* 0x001390f401007387 */ /* 0x000fe20000100800 */
[----:B------:R-:W-:-:S03]  /*356c0*/  @!P4 FMUL R52, R52, 16777216 ;  /* 0x4b8000003434c820 */ /* 0x000fc60000400000 */
[----:B------:R-:W3:Y:S04]  /*356d0*/  LDL.LU R55, [R1+0x14bc] ;  /* 0x0014bc0001377983 */ /* 0x000ee80000300800 */
[----:B------:R-:W2:Y:S01]  /*356e0*/  LDL.LU R54, [R1+0x14b8] ;  /* 0x0014b80001367983 */ /* 0x000ea20000300800 */
[----:B------:R-:W-:-:S03]  /*356f0*/  @!P4 FMUL R51, R51, 16777216 ;  /* 0x4b8000003333c820 */ /* 0x000fc60000400000 */
[----:B------:R0:W-:Y:S01]  /*35700*/  STL [R1+0x340], R239 ;  /* 0x000340ef01007387 */ /* 0x0001e20000100800 */
[----:B------:R-:W-:Y:S01]  /*35710*/  FMUL R245, R0, R52 ;  /* 0x0000003400f57220 */ /* 0x000fe20000400000 */
[----:B------:R-:W-:Y:S01]  /*35720*/  @!P4 FMUL R50, R50, 16777216 ;  /* 0x4b8000003232c820 */ /* 0x000fe20000400000 */
[----:B------:R-:W-:Y:S01]  /*35730*/  @!P4 FMUL R49, R49, 16777216 ;  /* 0x4b8000003131c820 */ /* 0x000fe20000400000 */
[----:B0-----:R-:W-:Y:S02]  /*35740*/  FMUL R239, R0, R53 ;  /* 0x0000003500ef7220 */ /* 0x001fe40000400000 */
[----:B------:R-:W2:Y:S04]  /*35750*/  LDL.LU R53, [R1+0x14b4] ;  /* 0x0014b40001357983 */ /* 0x000ea80000300800 */
[----:B------:R0:W-:Y:S04]  /*35760*/  STL [R1+0x338], R238 ;  /* 0x000338ee01007387 */ /* 0x0001e80000100800 */
[----:B------:R1:W-:Y:S01]  /*35770*/  STL [R1+0x1394], R239 ;  /* 0x001394ef01007387 */ /* 0x0003e20000100800 */
[----:B------:R-:W-:-:S03]  /*35780*/  @!P4 FMUL R48, R48, 16777216 ;  /* 0x4b8000003030c820 */ /* 0x000fc60000400000 */
[----:B------:R-:W2:Y:S01]  /*35790*/  LDL.LU R52, [R1+0x14b0] ;  /* 0x0014b00001347983 */ /* 0x000ea20000300800 */
[----:B0-----:R-:W-:-:S03]  /*357a0*/  FMUL R238, R0, R50 ;  /* 0x0000003200ee7220 */ /* 0x001fc60000400000 */
[----:B------:R-:W-:Y:S01]  /*357b0*/  STL [R1+0x1398], R245 ;  /* 0x001398f501007387 */ /* 0x000fe20000100800 */
[----:B-1----:R-:W-:-:S03]  /*357c0*/  FMUL R239, R0, R51 ;  /* 0x0000003300ef7220 */ /* 0x002fc60000400000 */
[----:B------:R-:W2:Y:S01]  /*357d0*/  LDL.LU R51, [R1+0x14ac] ;  /* 0x0014ac0001337983 */ /* 0x000ea20000300800 */
[----:B------:R-:W-:-:S03]  /*357e0*/  FMUL R242, R0, R49 ;  /* 0x0000003100f27220 */ /* 0x000fc60000400000 */
[----:B------:R-:W2:Y:S01]  /*357f0*/  LDL.LU R50, [R1+0x14a8] ;  /* 0x0014a80001327983 */ /* 0x000ea20000300800 */
[----:B------:R-:W-:-:S03]  /*35800*/  @!P4 FMUL R47, R47, 16777216 ;  /* 0x4b8000002f2fc820 */ /* 0x000fc60000400000 */
[----:B------:R0:W-:Y:S01]  /*35810*/  STL [R1+0x300], R239 ;  /* 0x000300ef01007387 */ /* 0x0001e20000100800 */
[----:B------:R-:W-:-:S03]  /*35820*/  @!P4 FMUL R241, R241, 16777216 ;  /* 0x4b800000f1f1c820 */ /* 0x000fc60000400000 */
[----:B------:R-:W2:Y:S01]  /*35830*/  LDL.LU R49, [R1+0x14a4] ;  /* 0x0014a40001317983 */ /* 0x000ea20000300800 */
[----:B------:R-:W-:-:S03]  /*35840*/  @!P4 FMUL R46, R46, 16777216 ;  /* 0x4b8000002e2ec820 */ /* 0x000fc60000400000 */
[----:B------:R1:W-:Y:S01]  /*35850*/  STL [R1+0x2fc], R238 ;  /* 0x0002fcee01007387 */ /* 0x0003e20000100800 */
[----:B------:R-:W-:Y:S01]  /*35860*/  @!P4 FMUL R252, R252, 16777216 ;  /* 0x4b800000fcfcc820 */ /* 0x000fe20000400000 */
[C---:B0-----:R-:W-:Y:S02]  /*35870*/  FMUL R239, R0.reuse, R47 ;  /* 0x0000002f00ef7220 */ /* 0x041fe40000400000 */
[----:B------:R-:W-:Y:S01]  /*35880*/  STL [R1+0x139c], R242 ;  /* 0x00139cf201007387 */ /* 0x000fe20000100800 */
[C---:B------:R-:W-:Y:S01]  /*35890*/  FMUL R241, R0.reuse, R241 ;  /* 0x000000f100f17220 */ /* 0x040fe20000400000 */
[C---:B-1----:R-:W-:Y:S02]  /*358a0*/  FMUL R238, R0.reuse, R48 ;  /* 0x0000003000ee7220 */ /* 0x042fe40000400000 */
[----:B------:R-:W3:Y:S01]  /*358b0*/  LDL.LU R48, [R1+0x14a0] ;  /* 0x0014a00001307983 */ /* 0x000ee20000300800 */
[----:B------:R-:W-:Y:S01]  /*358c0*/  @!P4 FMUL R45, R45, 16777216 ;  /* 0x4b8000002d2dc820 */ /* 0x000fe20000400000 */
[----:B------:R-:W-:-:S02]  /*358d0*/  FMUL R252, R0, R252 ;  /* 0x000000fc00fc7220 */ /* 0x000fc40000400000 */
[----:B------:R0:W-:Y:S01]  /*358e0*/  STL [R1+0x13a0], R238 ;  /* 0x0013a0ee01007387 */ /* 0x0001e20000100800 */
[----:B------:R-:W-:Y:S01]  /*358f0*/  @!P4 FMUL R44, R44, 16777216 ;  /* 0x4b8000002c2cc820 */ /* 0x000fe20000400000 */
[----:B------:R-:W-:Y:S02]  /*35900*/  @!P4 FMUL R43, R43, 16777216 ;  /* 0x4b8000002b2bc820 */ /* 0x000fe40000400000 */
[----:B------:R-:W2:Y:S01]  /*35910*/  LDL.LU R47, [R1+0x149c] ;  /* 0x00149c00012f7983 */ /* 0x000ea20000300800 */
[----:B------:R-:W-:Y:S01]  /*35920*/  @!P4 FMUL R42, R42, 16777216 ;  /* 0x4b8000002a2ac820 */ /* 0x000fe20000400000 */
[C---:B0-----:R-:W-:Y:S02]  /*35930*/  FMUL R238, R0.reuse, R46 ;  /* 0x0000002e00ee7220 */ /* 0x041fe40000400000 */
[----:B------:R-:W3:Y:S04]  /*35940*/  LDL.LU R46, [R1+0x1498] ;  /* 0x00149800012e7983 */ /* 0x000ee80000300800 */
[----:B------:R0:W-:Y:S01]  /*35950*/  STL [R1+0x2f0], R239 ;  /* 0x0002f0ef01007387 */ /* 0x0001e20000100800 */
[----:B------:R-:W-:-:S03]  /*35960*/  FMUL R246, R0, R43 ;  /* 0x0000002b00f67220 */ /* 0x000fc60000400000 */
[----:B------:R-:W-:Y:S01]  /*35970*/  STL [R1+0x13a4], R241 ;  /* 0x0013a4f101007387 */ /* 0x000fe20000100800 */
[----:B------:R-:W-:-:S03]  /*35980*/  @!P4 FMUL R41, R41, 16777216 ;  /* 0x4b8000002929c820 */ /* 0x000fc60000400000 */
[----:B------:R1:W-:Y:S01]  /*35990*/  STL [R1+0x1f8], R238 ;  /* 0x0001f8ee01007387 */ /* 0x0003e20000100800 */
[----:B0-----:R-:W-:-:S03]  /*359a0*/  FMUL R239, R0, R45 ;  /* 0x0000002d00ef7220 */ /* 0x001fc60000400000 */
[----:B------:R-:W-:Y:S01]  /*359b0*/  STL [R1+0x13a8], R252 ;  /* 0x0013a8fc01007387 */ /* 0x000fe20000100800 */
[----:B------:R-:W-:-:S03]  /*359c0*/  FMUL R243, R0, R42 ;  /* 0x0000002a00f37220 */ /* 0x000fc60000400000 */
[----:B------:R-:W3:Y:S01]  /*359d0*/  LDL.LU R45, [R1+0x1494] ;  /* 0x00149400012d7983 */ /* 0x000ee20000300800 */
[----:B-1----:R-:W-:-:S03]  /*359e0*/  FMUL R238, R0, R44 ;  /* 0x0000002c00ee7220 */ /* 0x002fc60000400000 */
[----:B------:R-:W3:Y:S01]  /*359f0*/  LDL.LU R44, [R1+0x1490] ;  /* 0x00149000012c7983 */ /* 0x000ee20000300800 */
[----:B------:R-:W-:-:S03]  /*35a00*/  @!P4 FMUL R40, R40, 16777216 ;  /* 0x4b8000002828c820 */ /* 0x000fc60000400000 */
[----:B------:R0:W-:Y:S01]  /*35a10*/  STL [R1+0x1d4], R239 ;  /* 0x0001d4ef01007387 */ /* 0x0001e20000100800 */
[----:B------:R-:W-:-:S03]  /*35a20*/  @!P4 FMUL R39, R39, 16777216 ;  /* 0x4b8000002727c820 */ /* 0x000fc60000400000 */
[----:B------:R-:W3:Y:S01]  /*35a30*/  LDL.LU R43, [R1+0x148c] ;  /* 0x00148c00012b7983 */ /* 0x000ee20000300800 */
[----:B------:R-:W-:-:S03]  /*35a40*/  @!P4 FMUL R38, R38, 16777216 ;  /* 0x4b8000002626c820 */ /* 0x000fc60000400000 */
[----:B------:R1:W-:Y:S01]  /*35a50*/  STL [R1+0x1c8], R238 ;  /* 0x0001c8ee01007387 */ /* 0x0003e20000100800 */
[----:B0-----:R-:W-:-:S03]  /*35a60*/  FMUL R239, R0, R41 ;  /* 0x0000002900ef7220 */ /* 0x001fc60000400000 */
[----:B------:R-:W-:Y:S01]  /*35a70*/  STL [R1+0x13ac], R246 ;  /* 0x0013acf601007387 */ /* 0x000fe20000100800 */
[----:B------:R-:W-:-:S03]  /*35a80*/  FMUL R244, R0, R39 ;  /* 0x0000002700f47220 */ /* 0x000fc60000400000 */
[----:B------:R-:W3:Y:S01]  /*35a90*/  LDL.LU R42, [R1+0x1488] ;  /* 0x00148800012a7983 */ /* 0x000ee20000300800 */
[----:B-1----:R-:W-:-:S03]  /*35aa0*/  FMUL R238, R0, R40 ;  /* 0x0000002800ee7220 */ /* 0x002fc60000400000 */
[----:B------:R-:W-:Y:S04]  /*35ab0*/  STL [R1+0x13b0], R243 ;  /* 0x0013b0f301007387 */ /* 0x000fe80000100800 */
[----:B------:R-:W3:Y:S04]  /*35ac0*/  LDL.LU R41, [R1+0x1484] ;  /* 0x0014840001297983 */ /* 0x000ee80000300800 */
[----:B------:R-:W2:Y:S01]  /*35ad0*/  LDL.LU R40, [R1+0x1480] ;  /* 0x0014800001287983 */ /* 0x000ea20000300800 */
        /* <DEDUP_REMOVED lines=8> */
[----:B------:R-:W-:-:S03]  /*35b60*/  @!P4 FMUL R34, R34, 16777216 ;  /* 0x4b8000002222c820 */ /* 0x000fc60000400000 */
[----:B------:R-:W2:Y:S04]  /*35b70*/  LDL.LU R38, [R1+0x1478] ;  /* 0x0014780001267983 */ /* 0x000ea80000300800 */
[----:B------:R0:W-:Y:S01]  /*35b80*/  STL [R1+0x13b8], R239 ;  /* 0x0013b8ef01007387 */ /* 0x0001e20000100800 */
[C---:B-1----:R-:W-:Y:S01]  /*35b90*/  FMUL R238, R0.reuse, R36 ;  /* 0x0000002400ee7220 */ /* 0x042fe20000400000 */
[C---:B------:R-:W-:Y:S01]  /*35ba0*/  FMUL R245, R0.reuse, R35 ;  /* 0x0000002300f57220 */ /* 0x040fe20000400000 */
[----:B------:R-:W-:Y:S01]  /*35bb0*/  @!P4 FMUL R33, R33, 16777216 ;  /* 0x4b8000002121c820 */ /* 0x000fe20000400000 */
[C---:B------:R-:W-:Y:S01]  /*35bc0*/  FMUL R242, R0.reuse, R34 ;  /* 0x0000002200f27220 */ /* 0x040fe20000400000 */
[----:B0-----:R-:W-:Y:S02]  /*35bd0*/  FMUL R239, R0, R37 ;  /* 0x0000002500ef7220 */ /* 0x001fe40000400000 */
[----:B------:R-:W2:Y:S01]  /*35be0*/  LDL.LU R37, [R1+0x1474] ;  /* 0x0014740001257983 */ /* 0x000ea20000300800 */
[----:B------:R-:W-:-:S03]  /*35bf0*/  @!P4 FMUL R32, R32, 16777216 ;  /* 0x4b8000002020c820 */ /* 0x000fc60000400000 */
[----:B------:R-:W2:Y:S04]  /*35c00*/  LDL.LU R36, [R1+0x1470] ;  /* 0x0014700001247983 */ /* 0x000ea80000300800 */
[----:B------:R0:W-:Y:S04]  /*35c10*/  STL [R1+0x194], R239 ;  /* 0x000194ef01007387 */ /* 0x0001e80000100800 */
[----:B------:R-:W2:Y:S01]  /*35c20*/  LDL.LU R35, [R1+0x146c] ;  /* 0x00146c0001237983 */ /* 0x000ea20000300800 */
[----:B------:R-:W-:-:S03]  /*35c30*/  @!P4 FMUL R31, R31, 16777216 ;  /* 0x4b8000001f1fc820 */ /* 0x000fc60000400000 */
[----:B------:R1:W-:Y:S04]  /*35c40*/  STL [R1+0x188], R238 ;  /* 0x000188ee01007387 */ /* 0x0003e80000100800 */
[----:B------:R-:W-:Y:S01]  /*35c50*/  STL [R1+0x13bc], R245 ;  /* 0x0013bcf501007387 */ /* 0x000fe20000100800 */
[----:B0-----:R-:W-:-:S03]  /*35c60*/  FMUL R239, R0, R32 ;  /* 0x0000002000ef7220 */ /* 0x001fc60000400000 */
[----:B------:R-:W2:Y:S01]  /*35c70*/  LDL.LU R34, [R1+0x1468] ;  /* 0x0014680001227983 */ /* 0x000ea20000300800 */
[----:B-1----:R-:W-:-:S03]  /*35c80*/  FMUL R238, R0, R33 ;  /* 0x0000002100ee7220 */ /* 0x002fc60000400000 */
[----:B------:R-:W-:Y:S01]  /*35c90*/  STL [R1+0x13c0], R242 ;  /* 0x0013c0f201007387 */ /* 0x000fe20000100800 */
[----:B------:R-:W-:-:S03]  /*35ca0*/  @!P4 FMUL R30, R30, 16777216 ;  /* 0x4b8000001e1ec820 */ /* 0x000fc60000400000 */
[----:B------:R-:W2:Y:S01]  /*35cb0*/  LDL.LU R33, [R1+0x1464] ;  /* 0x0014640001217983 */ /* 0x000ea20000300800 */
[----:B------:R-:W-:-:S03]  /*35cc0*/  @!P4 FMUL R29, R29, 16777216 ;  /* 0x4b8000001d1dc820 */ /* 0x000fc60000400000 */
[----:B------:R-:W3:Y:S01]  /*35cd0*/  LDL.LU R32, [R1+0x1460] ;  /* 0x0014600001207983 */ /* 0x000ee20000300800 */
[----:B------:R-:W-:-:S03]  /*35ce0*/  FMUL R241, R0, R30 ;  /* 0x0000001e00f17220 */ /* 0x000fc60000400000 */
[----:B------:R0:W-:Y:S01]  /*35cf0*/  STL [R1+0x184], R238 ;  /* 0x000184ee01007387 */ /* 0x0001e20000100800 */
[----:B------:R-:W-:Y:S01]  /*35d00*/  @!P4 FMUL R28, R28, 16777216 ;  /* 0x4b8000001c1cc820 */ /* 0x000fe20000400000 */
        /* <DEDUP_REMOVED lines=10> */
[C---:B-1----:R-:W-:Y:S01]  /*35db0*/  FMUL R238, R0.reuse, R28 ;  /* 0x0000001c00ee7220 */ /* 0x042fe20000400000 */
[----:B------:R-:W-:Y:S02]  /*35dc0*/  FMUL R252, R0, R27 ;  /* 0x0000001b00fc7220 */ /* 0x000fe40000400000 */
[----:B------:R-:W2:Y:S01]  /*35dd0*/  LDL.LU R29, [R1+0x1454] ;  /* 0x00145400011d7983 */ /* 0x000ea20000300800 */
[----:B------:R-:W-:Y:S01]  /*35de0*/  @!P4 FMUL R13, R13, 16777216 ;  /* 0x4b8000000d0dc820 */ /* 0x000fe20000400000 */
[----:B------:R-:W-:Y:S02]  /*35df0*/  @!P4 FMUL R4, R4, 16777216 ;  /* 0x4b8000000404c820 */ /* 0x000fe40000400000 */
[----:B------:R-:W2:Y:S01]  /*35e00*/  LDL.LU R28, [R1+0x1450] ;  /* 0x00145000011c7983 */ /* 0x000ea20000300800 */
[----:B------:R-:W-:-:S03]  /*35e10*/  FMUL R246, R0, R26 ;  /* 0x0000001a00f67220 */ /* 0x000fc60000400000 */
[----:B------:R-:W-:Y:S01]  /*35e20*/  STL [R1+0x138], R239 ;  /* 0x000138ef01007387 */ /* 0x000fe20000100800 */
[----:B------:R-:W-:-:S03]  /*35e30*/  @!P4 FMUL R10, R10, 16777216 ;  /* 0x4b8000000a0ac820 */ /* 0x000fc60000400000 */
[----:B------:R-:W2:Y:S01]  /*35e40*/  LDL.LU R27, [R1+0x144c] ;  /* 0x00144c00011b7983 */ /* 0x000ea20000300800 */
[----:B------:R-:W-:-:S03]  /*35e50*/  FMUL R243, R0, R13 ;  /* 0x0000000d00f37220 */ /* 0x000fc60000400000 */
[----:B------:R0:W-:Y:S01]  /*35e60*/  STL [R1+0x134], R238 ;  /* 0x000134ee01007387 */ /* 0x0001e20000100800 */
[----:B------:R-:W-:Y:S01]  /*35e70*/  @!P4 FMUL R9, R9, 16777216 ;  /* 0x4b8000000909c820 */ /* 0x000fe20000400000 */
[----:B------:R-:W-:Y:S02]  /*35e80*/  FMUL R4, R0, R4 ;  /* 0x0000000400047220 */ /* 0x000fe40000400000 */
[----:B------:R-:W-:Y:S01]  /*35e90*/  STL [R1+0x13cc], R252 ;  /* 0x0013ccfc01007387 */ /* 0x000fe20000100800 */
[----:B------:R-:W-:-:S03]  /*35ea0*/  @!P4 FMUL R6, R6, 16777216 ;  /* 0x4b8000000606c820 */ /* 0x000fc60000400000 */
[----:B------:R-:W2:Y:S01]  /*35eb0*/  LDL.LU R26, [R1+0x1448] ;  /* 0x00144800011a7983 */ /* 0x000ea20000300800 */
[----:B0-----:R-:W-:-:S03]  /*35ec0*/  FMUL R238, R0, R25 ;  /* 0x0000001900ee7220 */ /* 0x001fc60000400000 */
[----:B------:R-:W-:Y:S01]  /*35ed0*/  STL [R1+0x13d0], R246 ;  /* 0x0013d0f601007387 */ /* 0x000fe20000100800 */
[C---:B------:R-:W-:Y:S01]  /*35ee0*/  FMUL R244, R0.reuse, R10 ;  /* 0x0000000a00f47220 */ /* 0x040fe20000400000 */
[----:B------:R-:W-:Y:S02]  /*35ef0*/  FMUL R9, R0, R9 ;  /* 0x0000000900097220 */ /* 0x000fe40000400000 */
[----:B------:R-:W2:Y:S04]  /*35f00*/  LDL.LU R25, [R1+0x1444] ;  /* 0x0014440001197983 */ /* 0x000ea80000300800 */
[----:B------:R-:W-:Y:S04]  /*35f10*/  STL [R1+0x118], R238 ;  /* 0x000118ee01007387 */ /* 0x000fe80000100800 */
[----:B------:R-:W-:Y:S01]  /*35f20*/  STL [R1+0x13d4], R243 ;  /* 0x0013d4f301007387 */ /* 0x000fe20000100800 */
[----:B------:R-:W-:-:S03]  /*35f30*/  @!P4 FMUL R5, R5, 16777216 ;  /* 0x4b8000000505c820 */ /* 0x000fc60000400000 */
[----:B------:R0:W-:Y:S01]  /*35f40*/  STL [R1+0x114], R4 ;  /* 0x0001140401007387 */ /* 0x0001e20000100800 */
[----:B------:R-:W-:-:S03]  /*35f50*/  @!P4 FMUL R24, R24, 16777216 ;  /* 0x4b8000001818c820 */ /* 0x000fc60000400000 */
[----:B------:R-:W-:Y:S01]  /*35f60*/  STL [R1+0x13d8], R244 ;  /* 0x0013d8f401007387 */ /* 0x000fe20000100800 */
[----:B0-----:R-:W-:-:S03]  /*35f70*/  FMUL R4, R0, R6 ;  /* 0x0000000600047220 */ /* 0x001fc60000400000 */
[----:B------:R0:W-:Y:S01]  /*35f80*/  STL [R1+0xf8], R9 ;  /* 0x0000f80901007387 */ /* 0x0001e20000100800 */
[----:B------:R-:W-:-:S03]  /*35f90*/  FMUL R239, R0, R5 ;  /* 0x0000000500ef7220 */ /* 0x000fc60000400000 */
[----:B------:R-:W2:Y:S01]  /*35fa0*/  LDL.LU R13, [R1+0x860] ;  /* 0x00086000010d7983 */ /* 0x000ea20000300800 */
[----:B------:R-:W-:-:S03]  /*35fb0*/  @!P4 FMUL R23, R23, 16777216 ;  /* 0x4b8000001717c820 */ /* 0x000fc60000400000 */
[----:B------:R1:W-:Y:S01]  /*35fc0*/  STL [R1+0xf4], R4 ;  /* 0x0000f40401007387 */ /* 0x0003e20000100800 */
[----:B------:R-:W-:-:S03]  /*35fd0*/  FMUL R245, R0, R24 ;  /* 0x0000001800f57220 */ /* 0x000fc60000400000 */
[----:B------:R-:W2:Y:S01]  /*35fe0*/  LDL.LU R10, [R1+0x40] ;  /* 0x00004000010a7983 */ /* 0x000ea20000300800 */
[----:B------:R-:W-:-:S03]  /*35ff0*/  @!P4 FMUL R22, R22, 16777216 ;  /* 0x4b8000001616c820 */ /* 0x000fc60000400000 */
[----:B0-----:R-:W2:Y:S01]  /*36000*/  LDL.LU R9, [R1+0x38] ;  /* 0x0000380001097983 */ /* 0x001ea20000300800 */
[----:B------:R-:W-:-:S03]  /*36010*/  @!P4 FMUL R21, R21, 16777216 ;  /* 0x4b8000001515c820 */ /* 0x000fc60000400000 */
[----:B-1----:R-:W2:Y:S04]  /*36020*/  LDL.LU R4, [R1+0x30] ;  /* 0x0000300001047983 */ /* 0x002ea80000300800 */
[----:B------:R-:W2:Y:S04]  /*36030*/  LDL.LU R6, [R1+0x2c] ;  /* 0x00002c0001067983 */ /* 0x000ea80000300800 */
[----:B------:R-:W2:Y:S01]  /*36040*/  LDL.LU R5, [R1+0x20] ;  /* 0x0000200001057983 */ /* 0x000ea20000300800 */
[----:B------:R-:W-:-:S03]  /*36050*/  FMUL R238, R0, R22 ;  /* 0x0000001600ee7220 */ /* 0x000fc60000400000 */
[----:B------:R0:W-:Y:S01]  /*36060*/  STL [R1+0x13dc], R239 ;  /* 0x0013dcef01007387 */ /* 0x0001e20000100800 */
[----:B------:R-:W-:-:S03]  /*36070*/  FMUL R242, R0, R21 ;  /* 0x0000001500f27220 */ /* 0x000fc60000400000 */
[----:B------:R-:W2:Y:S01]  /*36080*/  LDL.LU R24, [R1+0x1440] ;  /* 0x0014400001187983 */ /* 0x000ea20000300800 */
[----:B------:R-:W-:-:S03]  /*36090*/  @!P4 FMUL R20, R20, 16777216 ;  /* 0x4b8000001414c820 */ /* 0x000fc60000400000 */
[----:B------:R1:W-:Y:S01]  /*360a0*/  STL [R1+0x13e0], R245 ;  /* 0x0013e0f501007387 */ /* 0x0003e20000100800 */
[----:B0-----:R-:W-:Y:S01]  /*360b0*/  FMUL R239, R0, R23 ;  /* 0x0000001700ef7220 */ /* 0x001fe20000400000 */
[----:B------:R-:W-:Y:S01]  /*360c0*/  @!P4 FMUL R19, R19, 16777216 ;  /* 0x4b8000001313c820 */ /* 0x000fe20000400000 */
[----:B------:R-:W-:Y:S01]  /*360d0*/  @!P4 FMUL R18, R18, 16777216 ;  /* 0x4b8000001212c820 */ /* 0x000fe20000400000 */
[----:B-1----:R-:W2:Y:S04]  /*360e0*/  LDL.LU R245, [R1+0x48] ;  /* 0x0000480001f57983 */ /* 0x002ea80000300800 */
[----:B------:R-:W2:Y:S04]  /*360f0*/  LDL.LU R23, [R1+0x143c] ;  /* 0x00143c0001177983 */ /* 0x000ea80000300800 */
[----:B------:R-:W2:Y:S01]  /*36100*/  LDL.LU R22, [R1+0x1438] ;  /* 0x0014380001167983 */ /* 0x000ea20000300800 */
[----:B------:R-:W-:-:S03]  /*36110*/  FMUL R241, R0, R19 ;  /* 0x0000001300f17220 */ /* 0x000fc60000400000 */
[----:B------:R0:W-:Y:S01]  /*36120*/  STL [R1+0xd8], R239 ;  /* 0x0000d8ef01007387 */ /* 0x0001e20000100800 */
[----:B------:R-:W-:-:S03]  /*36130*/  @!P4 FMUL R17, R17, 16777216 ;  /* 0x4b8000001111c820 */ /* 0x000fc60000400000 */
[----:B------:R-:W2:Y:S04]  /*36140*/  LDL.LU R21, [R1+0x1434] ;  /* 0x0014340001157983 */ /* 0x000ea80000300800 */
[----:B------:R1:W-:Y:S01]  /*36150*/  STL [R1+0xd4], R238 ;  /* 0x0000d4ee01007387 */ /* 0x0003e20000100800 */
[----:B------:R-:W-:-:S03]  /*36160*/  @!P4 FMUL R16, R16, 16777216 ;  /* 0x4b8000001010c820 */ /* 0x000fc60000400000 */
[----:B------:R4:W-:Y:S01]  /*36170*/  STL [R1+0x13e4], R242 ;  /* 0x0013e4f201007387 */ /* 0x0009e20000100800 */
[----:B------:R-:W-:Y:S01]  /*36180*/  @!P4 FMUL R15, R15, 16777216 ;  /* 0x4b8000000f0fc820 */ /* 0x000fe20000400000 */
[C---:B0-----:R-:W-:Y:S01]  /*36190*/  FMUL R239, R0.reuse, R18 ;  /* 0x0000001200ef7220 */ /* 0x041fe20000400000 */
[----:B-1----:R-:W-:Y:S01]  /*361a0*/  FMUL R238, R0, R20 ;  /* 0x0000001400ee7220 */ /* 0x002fe20000400000 */
[----:B----4-:R-:W4:Y:S01]  /*361b0*/  LDL.LU R242, [R1+0x44] ;  /* 0x0000440001f27983 */ /* 0x010f220000300800 */
[----:B------:R-:W-:-:S03]  /*361c0*/  @!P4 FMUL R14, R14, 16777216 ;  /* 0x4b8000000e0ec820 */ /* 0x000fc60000400000 */
[----:B------:R-:W4:Y:S04]  /*361d0*/  LDL.LU R20, [R1+0x1430] ;  /* 0x0014300001147983 */ /* 0x000f280000300800 */
[----:B------:R-:W4:Y:S01]  /*361e0*/  LDL.LU R19, [R1+0x142c] ;  /* 0x00142c0001137983 */ /* 0x000f220000300800 */
[----:B------:R-:W-:-:S03]  /*361f0*/  @!P4 FMUL R12, R12, 16777216 ;  /* 0x4b8000000c0cc820 */ /* 0x000fc60000400000 */
[----:B------:R-:W4:Y:S01]  /*36200*/  LDL.LU R18, [R1+0x1428] ;  /* 0x0014280001127983 */ /* 0x000f220000300800 */
[----:B------:R-:W-:-:S03]  /*36210*/  FMUL R243, R0, R15 ;  /* 0x0000000f00f37220 */ /* 0x000fc60000400000 */
[----:B------:R0:W-:Y:S01]  /*36220*/  STL [R1+0xb8], R241 ;  /* 0x0000b8f101007387 */ /* 0x0001e20000100800 */
[----:B------:R-:W-:Y:S01]  /*36230*/  FMUL R252, R0, R16 ;  /* 0x0000001000fc7220 */ /* 0x000fe20000400000 */
[----:B------:R-:W-:Y:S01]  /*36240*/  @!P4 FMUL R11, R11, 16777216 ;  /* 0x4b8000000b0bc820 */ /* 0x000fe20000400000 */
[----:B------:R-:W-:Y:S01]  /*36250*/  @!P4 FMUL R8, R8, 16777216 ;  /* 0x4b8000000808c820 */ /* 0x000fe20000400000 */
[----:B------:R-:W-:Y:S01]  /*36260*/  @!P4 FMUL R7, R7, 16777216 ;  /* 0x4b8000000707c820 */ /* 0x000fe20000400000 */
[C---:B0-----:R-:W-:Y:S02]  /*36270*/  FMUL R241, R0.reuse, R17 ;  /* 0x0000001100f17220 */ /* 0x041fe40000400000 */
[----:B------:R-:W4:Y:S04]  /*36280*/  LDL.LU R17, [R1+0x1424] ;  /* 0x0014240001117983 */ /* 0x000f280000300800 */
[----:B------:R0:W-:Y:S01]  /*36290*/  STL [R1+0xb4], R239 ;  /* 0x0000b4ef01007387 */ /* 0x0001e20000100800 */
[----:B------:R-:W-:-:S03]  /*362a0*/  FMUL R246, R0, R12 ;  /* 0x0000000c00f67220 */ /* 0x000fc60000400000 */
[----:B------:R-:W4:Y:S01]  /*362b0*/  LDL.LU R16, [R1+0x1420] ;  /* 0x0014200001107983 */ /* 0x000f220000300800 */
[----:B------:R-:W-:-:S03]  /*362c0*/  FMUL R244, R0, R8 ;  /* 0x0000000800f47220 */ /* 0x000fc60000400000 */
[----:B------:R-:W4:Y:S01]  /*362d0*/  LDL.LU R15, [R1+0x141c] ;  /* 0x00141c00010f7983 */ /* 0x000f220000300800 */
[----:B0-----:R-:W-:-:S03]  /*362e0*/  FMUL R239, R0, R14 ;  /* 0x0000000e00ef7220 */ /* 0x001fc60000400000 */
[----:B------:R-:W4:Y:S01]  /*362f0*/  LDL.LU R14, [R1+0x1418] ;  /* 0x00141800010e7983 */ /* 0x000f220000300800 */
[----:B------:R-:W-:-:S03]  /*36300*/  @!P4 FMUL R249, R249, 16777216 ;  /* 0x4b800000f9f9c820 */ /* 0x000fc60000400000 */
[----:B------:R0:W-:Y:S04]  /*36310*/  STL [R1+0x98], R243 ;  /* 0x000098f301007387 */ /* 0x0001e80000100800 */
[----:B------:R-:W4:Y:S01]  /*36320*/  LDL.LU R12, [R1+0x1414] ;  /* 0x00141400010c7983 */ /* 0x000f220000300800 */
[----:B------:R-:W-:-:S03]  /*36330*/  @!P4 FMUL R250, R250, 16777216 ;  /* 0x4b800000fafac820 */ /* 0x000fc60000400000 */
[----:B------:R1:W-:Y:S01]  /*36340*/  STL [R1+0x94], R239 ;  /* 0x000094ef01007387 */ /* 0x0003e20000100800 */
[----:B0-----:R-:W-:-:S03]  /*36350*/  FMUL R243, R0, R11 ;  /* 0x0000000b00f37220 */ /* 0x001fc60000400000 */
[----:B------:R-:W4:Y:S01]  /*36360*/  LDL.LU R11, [R1+0x1410] ;  /* 0x00141000010b7983 */ /* 0x000f220000300800 */
[----:B------:R-:W-:-:S03]  /*36370*/  @!P4 FMUL R251, R251, 16777216 ;  /* 0x4b800000fbfbc820 */ /* 0x000fc60000400000 */
[----:B------:R-:W4:Y:S01]  /*36380*/  LDL.LU R8, [R1+0x140c] ;  /* 0x00140c0001087983 */ /* 0x000f220000300800 */
[----:B-1----:R-:W-:-:S03]  /*36390*/  FMUL R239, R0, R7 ;  /* 0x0000000700ef7220 */ /* 0x002fc60000400000 */
[----:B------:R-:W4:Y:S04]  /*363a0*/  LDL.LU R7, [R1+0x1408] ;  /* 0x0014080001077983 */ /* 0x000f280000300800 */
[----:B------:R0:W-:Y:S02]  /*363b0*/  STL [R1+0x74], R244 ;  /* 0x000074f401007387 */ /* 0x0001e40000100800 */
[C---:B0-----:R-:W-:Y:S02]  /*363c0*/  FMUL R244, R0.reuse, R249 ;  /* 0x000000f900f47220 */ /* 0x041fe40000400000 */
[----:B------:R-:W4:Y:S04]  /*363d0*/  LDL.LU R249, [R1+0x1404] ;  /* 0x0014040001f97983 */ /* 0x000f280000300800 */
[----:B------:R0:W-:Y:S02]  /*363e0*/  STL [R1+0x6c], R239 ;  /* 0x00006cef01007387 */ /* 0x0001e40000100800 */
[C---:B0-----:R-:W-:Y:S01]  /*363f0*/  FMUL R239, R0.reuse, R250 ;  /* 0x000000fa00ef7220 */ /* 0x041fe20000400000 */
[----:B------:R-:W-:Y:S01]  /*36400*/  FMUL R0, R0, R251 ;  /* 0x000000fb00007220 */ /* 0x000fe20000400000 */
[----:B------:R-:W4:Y:S04]  /*36410*/  LDL.LU R250, [R1+0x1400] ;  /* 0x0014000001fa7983 */ /* 0x000f280000300800 */
[----:B------:R-:W4:Y:S01]  /*36420*/  LDL.LU R251, [R1+0x13fc] ;  /* 0x0013fc0001fb7983 */ /* 0x000f220000300800 */
[C---:B------:R-:W-:Y:S01]  /*36430*/  FSETP.GEU.AND P3, PT, |R3|.reuse, 1.175494350822287508e-38, PT ;  /* 0x008000000300780b */ /* 0x040fe20003f6e200 */
[----:B------:R-:W-:-:S02]  /*36440*/  @P0 FMUL R3, R3, 0.25 ;  /* 0x3e80000003030820 */ /* 0x000fc40000400000 */
[----:B------:R0:W-:Y:S10]  /*36450*/  STL [R1+0x5c], R0 ;  /* 0x00005c0001007387 */ /* 0x0001f40000100800 */
[----:B------:R-:W-:-:S04]  /*36460*/  @!P3 FMUL R3, R3, 16777216 ;  /* 0x4b8000000303b820 */ /* 0x000fc80000400000 */
[----:B0-----:R0:W1:Y:S01]  /*36470*/  MUFU.RCP R0, R3 ;  /* 0x0000000300007308 */ /* 0x0010620000001000 */
[----:B---3--:R-:W-:Y:S01]  /*36480*/  @!P3 FMUL R32, R32, 16777216 ;  /* 0x4b8000002020b820 */ /* 0x008fe20000400000 */
[----:B------:R-:W-:Y:S01]  /*36490*/  @!P3 FMUL R39, R39, 16777216 ;  /* 0x4b8000002727b820 */ /* 0x000fe20000400000 */
[----:B--2---:R-:W-:Y:S01]  /*364a0*/  @!P3 FMUL R40, R40, 16777216 ;  /* 0x4b8000002828b820 */ /* 0x004fe20000400000 */
[----:B------:R-:W-:Y:S01]  /*364b0*/  @!P3 FMUL R47, R47, 16777216 ;  /* 0x4b8000002f2fb820 */ /* 0x000fe20000400000 */
[----:B------:R-:W-:Y:S01]  /*364c0*/  @!P3 FMUL R31, R31, 16777216 ;  /* 0x4b8000001f1fb820 */ /* 0x000fe20000400000 */
[----:B------:R-:W-:Y:S01]  /*364d0*/  @!P3 FMUL R48, R48, 16777216 ;  /* 0x4b8000003030b820 */ /* 0x000fe20000400000 */
[----:B------:R-:W-:Y:S01]  /*364e0*/  @!P3 FMUL R55, R55, 16777216 ;  /* 0x4b8000003737b820 */ /* 0x000fe20000400000 */
[----:B------:R-:W-:Y:S01]  /*364f0*/  @!P3 FMUL R56, R56, 16777216 ;  /* 0x4b8000003838b820 */ /* 0x000fe20000400000 */
[----:B------:R-:W-:Y:S01]  /*36500*/  @!P3 FMUL R63, R63, 16777216 ;  /* 0x4b8000003f3fb820 */ /* 0x000fe20000400000 */
[----:B------:R-:W-:Y:S01]  /*36510*/  @!P3 FMUL R64, R64, 16777216 ;  /* 0x4b8000004040b820 */ /* 0x000fe20000400000 */
[----:B------:R-:W-:-:S04]  /*36520*/  @!P3 FMUL R13, R13, 16777216 ;  /* 0x4b8000000d0db820 */ /* 0x000fc80000400000 */
[----:B0-----:R-:W-:Y:S02]  /*36530*/  IMAD.MOV.U32 R3, RZ, RZ, R13 ;  /* 0x000000ffff037224 */ /* 0x001fe400078e000d */
[----:B------:R-:W2:Y:S02]  /*36540*/  LDL.LU R13, [R1+0x13f8] ;  /* 0x0013f800010d7983 */ /* 0x000ea40000300800 */
[----:B-1----:R-:W-:Y:S01]  /*36550*/  FMUL R3, R0, R3 ;  /* 0x0000000300037220 */ /* 0x002fe20000400000 */
[----:B------:R-:W-:-:S04]  /*36560*/  @!P3 FMUL R10, R10, 16777216 ;  /* 0x4b8000000a0ab820 */ /* 0x000fc80000400000 */
[----:B------:R0:W-:Y:S01]  /*36570*/  STL [R1+0x50], R3 ;  /* 0x0000500301007387 */ /* 0x0001e20000100800 */
[----:B------:R-:W-:Y:S01]  /*36580*/  @!P3 FMUL R9, R9, 16777216 ;  /* 0x4b8000000909b820 */ /* 0x000fe20000400000 */
[----:B0-----:R-:W-:Y:S01]  /*36590*/  FMUL R3, R0, R10 ;  /* 0x0000000a00037220 */ /* 0x001fe20000400000 */
[----:B------:R-:W-:Y:S01]  /*365a0*/  @!P3 FMUL R5, R5, 16777216 ;  /* 0x4b8000000505b820 */ /* 0x000fe20000400000 */
[----:B------:R-:W3:Y:S01]  /*365b0*/  LDL.LU R10, [R1+0x13f4] ;  /* 0x0013f400010a7983 */ /* 0x000ee20000300800 */
[----:B------:R-:W-:-:S03]  /*365c0*/  @!P3 FMUL R6, R6, 16777216 ;  /* 0x4b8000000606b820 */ /* 0x000fc60000400000 */
[----:B------:R0:W-:Y:S01]  /*365d0*/  STL [R1+0x3d8], R3 ;  /* 0x0003d80301007387 */ /* 0x0001e20000100800 */
[C---:B------:R-:W-:Y:S01]  /*365e0*/  FMUL R5, R0.reuse, R5 ;  /* 0x0000000500057220 */ /* 0x040fe20000400000 */
[C---:B0-----:R-:W-:Y:S02]  /*365f0*/  FMUL R3, R0.reuse, R9 ;  /* 0x0000000900037220 */ /* 0x041fe40000400000 */
[----:B------:R-:W2:Y:S04]  /*36600*/  LDL.LU R9, [R1+0x13f0] ;  /* 0x0013f00001097983 */ /* 0x000ea80000300800 */
[----:B------:R0:W-:Y:S02]  /*36610*/  STL [R1+0x3d0], R3 ;  /* 0x0003d00301007387 */ /* 0x0001e40000100800 */
[----:B0-----:R-:W-:-:S02]  /*36620*/  FMUL R3, R0, R6 ;  /* 0x0000000600037220 */ /* 0x001fc40000400000 */
[----:B------:R-:W3:Y:S04]  /*36630*/  LDL.LU R6, [R1+0x13ec] ;  /* 0x0013ec0001067983 */ /* 0x000ee80000300800 */
[----:B------:R0:W-:Y:S01]  /*36640*/  STL [R1+0x3c4], R5 ;  /* 0x0003c40501007387 */ /* 0x0001e20000100800 */
[----:B------:R-:W-:-:S03]  /*36650*/  @!P3 FMUL R23, R23, 16777216 ;  /* 0x4b8000001717b820 */ /* 0x000fc60000400000 */
[----:B0-----:R-:W3:Y:S01]  /*36660*/  LDL.LU R5, [R1+0x13e8] ;  /* 0x0013e80001057983 */ /* 0x001ee20000300800 */
[----:B------:R-:W-:Y:S01]  /*36670*/  @!P3 FMUL R24, R24, 16777216 ;  /* 0x4b8000001818b820 */ /* 0x000fe20000400000 */
[----:B------:R-:W-:Y:S01]  /*36680*/  @!P3 FMUL R71, R71, 16777216 ;  /* 0x4b8000004747b820 */ /* 0x000fe20000400000 */
[----:B------:R-:W-:Y:S01]  /*36690*/  @!P3 FMUL R72, R72, 16777216 ;  /* 0x4b8000004848b820 */ /* 0x000fe20000400000 */
[----:B----4-:R-:W-:Y:S01]  /*366a0*/  @!P3 FMUL R16, R16, 16777216 ;  /* 0x4b8000001010b820 */ /* 0x010fe20000400000 */
[----:B------:R-:W-:Y:S01]  /*366b0*/  @!P3 FMUL R15, R15, 16777216 ;  /* 0x4b8000000f0fb820 */ /* 0x000fe20000400000 */
[----:B------:R-:W-:Y:S01]  /*366c0*/  @!P3 FMUL R8, R8, 16777216 ;  /* 0x4b8000000808b820 */ /* 0x000fe20000400000 */
[----:B------:R-:W-:Y:S01]  /*366d0*/  @!P3 FMUL R7, R7, 16777216 ;  /* 0x4b8000000707b820 */ /* 0x000fe20000400000 */
[----:B------:R-:W-:-:S04]  /*366e0*/  @!P3 FMUL R251, R251, 16777216 ;  /* 0x4b800000fbfbb820 */ /* 0x000fc80000400000 */
[----:B------:R-:W-:-:S05]  /*366f0*/  FMUL R251, R0, R251 ;  /* 0x000000fb00fb7220 */ /* 0x000fca0000400000 */
[----:B------:R0:W-:Y:S02]  /*36700*/  STL [R1+0x3bc], R251 ;  /* 0x0003bcfb01007387 */ /* 0x0001e40000100800 */
[C---:B0-----:R-:W-:Y:S01]  /*36710*/  FMUL R251, R0.reuse, R7 ;  /* 0x0000000700fb7220 */ /* 0x041fe20000400000 */
[C---:B------:R-:W-:Y:S01]  /*36720*/  FMUL R7, R0.reuse, R8 ;  /* 0x0000000800077220 */ /* 0x040fe20000400000 */
[----:B------:R-:W-:-:S03]  /*36730*/  FMUL R8, R0, R15 ;  /* 0x0000000f00087220 */ /* 0x000fc60000400000 */
[----:B------:R-:W-:Y:S04]  /*36740*/  STL [R1+0x3a8], R251 ;  /* 0x0003a8fb01007387 */ /* 0x000fe80000100800 */
[----:B------:R0:W-:Y:S04]  /*36750*/  STL [R1+0x3a4], R7 ;  /* 0x0003a40701007387 */ /* 0x0001e80000100800 */
[----:B------:R1:W-:Y:S01]  /*36760*/  STL [R1+0x3a0], R8 ;  /* 0x0003a00801007387 */ /* 0x0003e20000100800 */
[C---:B0-----:R-:W-:Y:S01]  /*36770*/  FMUL R7, R0.reuse, R16 ;  /* 0x0000001000077220 */ /* 0x041fe20000400000 */
[----:B-1----:R-:W-:-:S04]  /*36780*/  FMUL R8, R0, R23 ;  /* 0x0000001700087220 */ /* 0x002fc80000400000 */
        /* <DEDUP_REMOVED lines=20> */
[----:B------:R0:W-:Y:S01]  /*368d0*/  STL [R1+0x1e8], R7 ;  /* 0x0001e80701007387 */ /* 0x0001e20000100800 */
[----:B------:R-:W-:-:S03]  /*368e0*/  @!P3 FMUL R79, R79, 16777216 ;  /* 0x4b8000004f4fb820 */ /* 0x000fc60000400000 */
[----:B------:R1:W-:Y:S01]  /*368f0*/  STL [R1+0x1e4], R8 ;  /* 0x0001e40801007387 */ /* 0x0003e20000100800 */
[C---:B0-----:R-:W-:Y:S01]  /*36900*/  FMUL R7, R0.reuse, R64 ;  /* 0x0000004000077220 */ /* 0x041fe20000400000 */
[----:B-1----:R-:W-:-:S04]  /*36910*/  FMUL R8, R0, R71 ;  /* 0x0000004700087220 */ /* 0x002fc80000400000 */
[----:B------:R0:W-:Y:S01]  /*36920*/  STL [R1+0x1d8], R7 ;  /* 0x0001d80701007387 */ /* 0x0001e20000100800 */
[----:B------:R-:W-:-:S03]  /*36930*/  @!P3 FMUL R80, R80, 16777216 ;  /* 0x4b8000005050b820 */ /* 0x000fc60000400000 */
[----:B------:R1:W-:Y:S01]  /*36940*/  STL [R1+0x1b4], R8 ;  /* 0x0001b40801007387 */ /* 0x0003e20000100800 */
[C---:B0-----:R-:W-:Y:S01]  /*36950*/  FMUL R7, R0.reuse, R72 ;  /* 0x0000004800077220 */ /* 0x041fe20000400000 */
[----:B------:R-:W-:Y:S01]  /*36960*/  @!P3 FMUL R87, R87, 16777216 ;  /* 0x4b8000005757b820 */ /* 0x000fe20000400000 */
[----:B-1----:R-:W-:-:S03]  /*36970*/  FMUL R8, R0, R79 ;  /* 0x0000004f00087220 */ /* 0x002fc60000400000 */
        /* <DEDUP_REMOVED lines=37> */
[----:B------:R-:W-:Y:S01]  /*36bd0*/  @!P3 FMUL R136, R136, 16777216 ;  /* 0x4b8000008888b820 */ /* 0x000fe20000400000 */
[----:B------:R-:W-:Y:S02]  /*36be0*/  @!P3 FMUL R143, R143, 16777216 ;  /* 0x4b8000008f8fb820 */ /* 0x000fe40000400000 */
[----:B------:R1:W-:Y:S01]  /*36bf0*/  STL [R1+0x84], R8 ;  /* 0x0000840801007387 */ /* 0x0003e20000100800 */
[----:B0-----:R-:W-:Y:S01]  /*36c00*/  FMUL R7, R0, R128 ;  /* 0x0000008000077220 */ /* 0x001fe20000400000 */
[----:B------:R-:W-:Y:S01]  /*36c10*/  @!P3 FMUL R144, R144, 16777216 ;  /* 0x4b8000009090b820 */ /* 0x000fe20000400000 */
[----:B-1----:R-:W-:-:S03]  /*36c20*/  FMUL R8, R0, R135 ;  /* 0x0000008700087220 */ /* 0x002fc60000400000 */
[----:B------:R0:W-:Y:S01]  /*36c30*/  STL [R1+0x60], R7 ;  /* 0x0000600701007387 */ /* 0x0001e20000100800 */
[----:B------:R-:W-:-:S03]  /*36c40*/  FMUL R15, R0, R143 ;  /* 0x0000008f000f7220 */ /* 0x000fc60000400000 */
[----:B------:R1:W-:Y:S01]  /*36c50*/  STL [R1+0x40], R8 ;  /* 0x0000400801007387 */ /* 0x0003e20000100800 */
[C---:B0-----:R-:W-:Y:S01]  /*36c60*/  FMUL R7, R0.reuse, R136 ;  /* 0x0000008800077220 */ /* 0x041fe20000400000 */
[----:B-1----:R-:W-:-:S04]  /*36c70*/  FMUL R8, R0, R144 ;  /* 0x0000009000087220 */ /* 0x002fc80000400000 */
[----:B------:R0:W-:Y:S04]  /*36c80*/  STL [R1+0x38], R7 ;  /* 0x0000380701007387 */ /* 0x0001e80000100800 */
[----:B0-----:R-:W4:Y:S04]  /*36c90*/  LDL.LU R7, [R1+0x864] ;  /* 0x0008640001077983 */ /* 0x001f280000300800 */
[----:B------:R-:W-:Y:S04]  /*36ca0*/  STL [R1+0x30], R15 ;  /* 0x0000300f01007387 */ /* 0x000fe80000100800 */
[----:B------:R-:W4:Y:S04]  /*36cb0*/  LDL.LU R39, [R1+0x78] ;  /* 0x0000780001277983 */ /* 0x000f280000300800 */
[----:B------:R0:W-:Y:S04]  /*36cc0*/  STL [R1+0x2c], R8 ;  /* 0x00002c0801007387 */ /* 0x0001e80000100800 */
[----:B0-----:R-:W4:Y:S04]  /*36cd0*/  LDL.LU R8, [R1+0x70] ;  /* 0x0000700001087983 */ /* 0x001f280000300800 */
[----:B------:R-:W4:Y:S04]  /*36ce0*/  LDL.LU R32, [R1+0x58] ;  /* 0x0000580001207983 */ /* 0x000f280000300800 */
[----:B------:R-:W4:Y:S04]  /*36cf0*/  LDL.LU R31, [R1+0x54] ;  /* 0x00005400011f7983 */ /* 0x000f280000300800 */
[----:B------:R-:W4:Y:S04]  /*36d00*/  LDL.LU R16, [R1+0x3c] ;  /* 0x00003c0001107983 */ /* 0x000f280000300800 */
[----:B------:R-:W4:Y:S04]  /*36d10*/  LDL.LU R23, [R1+0x34] ;  /* 0x0000340001177983 */ /* 0x000f280000300800 */
[----:B------:R-:W4:Y:S04]  /*36d20*/  LDL.LU R24, [R1+0x28] ;  /* 0x0000280001187983 */ /* 0x000f280000300800 */
[----:B------:R-:W4:Y:S01]  /*36d30*/  LDL.LU R251, [R1+0x24] ;  /* 0x0000240001fb7983 */ /* 0x000f220000300800 */
[C---:B------:R-:W-:Y:S01]  /*36d40*/  FSETP.GEU.AND P2, PT, |R2|.reuse, 1.175494350822287508e-38, PT ;  /* 0x008000000200780b */ /* 0x040fe20003f4e200 */
[----:B------:R-:W-:-:S12]  /*36d50*/  @P1 FMUL R2, R2, 0.25 ;  /* 0x3e80000002021820 */ /* 0x000fd80000400000 */
[----:B------:R-:W-:-:S04]  /*36d60*/  @!P2 FMUL R2, R2, 16777216 ;  /* 0x4b8000000202a820 */ /* 0x000fc80000400000 */
[----:B------:R-:W0:Y:S01]  /*36d70*/  MUFU.RCP R15, R2 ;  /* 0x00000002000f7308 */ /* 0x000e220000001000 */
[----:B--2---:R-:W-:Y:S01]  /*36d80*/  @!P2 FMUL R9, R9, 16777216 ;  /* 0x4b8000000909a820 */ /* 0x004fe20000400000 */
[----:B---3--:R-:W-:Y:S01]  /*36d90*/  @!P2 FMUL R10, R10, 16777216 ;  /* 0x4b8000000a0aa820 */ /* 0x008fe20000400000 */
        /* <DEDUP_REMOVED lines=17> */
[C---:B------:R-:W-:Y:S01]  /*36eb0*/  FMUL R163, R0.reuse, R163 ;  /* 0x000000a300a37220 */ /* 0x040fe20000400000 */
[----:B------:R-:W-:Y:S01]  /*36ec0*/  FMUL R164, R0, R164 ;  /* 0x000000a400a47220 */ /* 0x000fe20000400000 */
[----:B------:R-:W-:Y:S01]  /*36ed0*/  @!P2 FMUL R66, R66, 16777216 ;  /* 0x4b8000004242a820 */ /* 0x000fe20000400000 */
[C---:B------:R-:W-:Y:S01]  /*36ee0*/  FMUL R245, R0.reuse, R245 ;  /* 0x000000f500f57220 */ /* 0x040fe20000400000 */
[----:B------:R-:W-:-:S02]  /*36ef0*/  FMUL R242, R0, R242 ;  /* 0x000000f200f27220 */ /* 0x000fc40000400000 */
[----:B------:R-:W-:Y:S01]  /*36f00*/  F2FP.SATFINITE.E4M3.F32.PACK_AB_MERGE_C R163, R163, R164, RZ ;  /* 0x000000a4a3a3723e */ /* 0x000fe200048070ff */
[----:B----4-:R-:W-:Y:S01]  /*36f10*/  @!P2 FMUL R32, R32, 16777216 ;  /* 0x4b8000002020a820 */ /* 0x010fe20000400000 */
[----:B------:R-:W-:-:S03]  /*36f20*/  @!P2 FMUL R31, R31, 16777216 ;  /* 0x4b8000001f1fa820 */ /* 0x000fc60000400000 */
[C---:B0-----:R-:W-:Y:S01]  /*36f30*/  FMUL R32, R15.reuse, R32 ;  /* 0x000000200f207220 */ /* 0x041fe20000400000 */
[----:B------:R-:W-:-:S04]  /*36f40*/  FMUL R31, R15, R31 ;  /* 0x0000001f0f1f7220 */ /* 0x000fc80000400000 */
[----:B------:R-:W-:Y:S01]  /*36f50*/  STL [R1+0x174], R32 ;  /* 0x0001742001007387 */ /* 0x000fe20000100800 */
[----:B------:R-:W-:-:S03]  /*36f60*/  @!P2 FMUL R24, R24, 16777216 ;  /* 0x4b8000001818a820 */ /* 0x000fc60000400000 */
[----:B------:R0:W-:Y:S01]  /*36f70*/  STL [R1+0x168], R31 ;  /* 0x0001681f01007387 */ /* 0x0001e20000100800 */
[----:B------:R-:W-:Y:S01]  /*36f80*/  @!P2 FMUL R251, R251, 16777216 ;  /* 0x4b800000fbfba820 */ /* 0x000fe20000400000 */
[----:B0-----:R-:W-:-:S03]  /*36f90*/  FMUL R31, R15, R24 ;  /* 0x000000180f1f7220 */ /* 0x001fc60000400000 */
[C---:B------:R-:W-:Y:S02]  /*36fa0*/  FMUL R24, R15.reuse, R251 ;  /* 0x000000fb0f187220 */ /* 0x040fe40000400000 */
[----:B------:R-:W-:Y:S04]  /*36fb0*/  STL [R1+0x154], R31 ;  /* 0x0001541f01007387 */ /* 0x000fe80000100800 */
        /* <DEDUP_REMOVED lines=26> */
[----:B------:R-:W-:Y:S01]  /*37160*/  STL [R1+0x28], R10 ;  /* 0x0000280a01007387 */ /* 0x000fe20000100800 */
[----:B0-----:R-:W-:-:S05]  /*37170*/  FMUL R9, R15, R58 ;  /* 0x0000003a0f097220 */ /* 0x001fca0000400000 */
[----:B------:R0:W-:Y:S04]  /*37180*/  STL [R1+0x24], R9 ;  /* 0x0000240901007387 */ /* 0x0001e80000100800 */
[----:B------:R-:W2:Y:S04]  /*37190*/  LDL.LU R79, [R1+0x140] ;  /* 0x00014000014f7983 */ /* 0x000ea80000300800 */
[----:B------:R-:W2:Y:S01]  /*371a0*/  LDL.LU R71, [R1+0x14c] ;  /* 0x00014c0001477983 */ /* 0x000ea20000300800 */
[----:B0-----:R-:W-:-:S05]  /*371b0*/  FMUL R9, R15, R65 ;  /* 0x000000410f097220 */ /* 0x001fca0000400000 */
[----:B------:R0:W-:Y:S04]  /*371c0*/  STL [R1+0x20], R9 ;  /* 0x0000200901007387 */ /* 0x0001e80000100800 */
[----:B------:R-:W3:Y:S04]  /*371d0*/  LDL.LU R65, [R1+0x180] ;  /* 0x0001800001417983 */ /* 0x000ee80000300800 */
[----:B------:R-:W4:Y:S04]  /*371e0*/  LDL.LU R64, [R1+0x1b0] ;  /* 0x0001b00001407983 */ /* 0x000f280000300800 */
[----:B------:R-:W4:Y:S04]  /*371f0*/  LDL.LU R48, [R1+0x1bc] ;  /* 0x0001bc0001307983 */ /* 0x000f280000300800 */
[----:B------:R-:W3:Y:S01]  /*37200*/  LDL.LU R58, [R1+0x1e0] ;  /* 0x0001e000013a7983 */ /* 0x000ee20000300800 */
[----:B------:R-:W-:-:S03]  /*37210*/  @!P2 FMUL R39, R39, 16777216 ;  /* 0x4b8000002727a820 */ /* 0x000fc60000400000 */
[----:B------:R-:W3:Y:S01]  /*37220*/  LDL.LU R50, [R1+0x1fc] ;  /* 0x0001fc0001327983 */ /* 0x000ee20000300800 */
[----:B------:R-:W-:-:S03]  /*37230*/  @!P2 FMUL R8, R8, 16777216 ;  /* 0x4b8000000808a820 */ /* 0x000fc60000400000 */
[----:B------:R-:W3:Y:S04]  /*37240*/  LDL.LU R49, [R1+0x208] ;  /* 0x0002080001317983 */ /* 0x000ee80000300800 */
[----:B------:R-:W3:Y:S04]  /*37250*/  LDL.LU R120, [R1+0x20c] ;  /* 0x00020c0001787983 */ /* 0x000ee80000300800 */
[----:B------:R-:W3:Y:S01]  /*37260*/  LDL.LU R119, [R1+0x218] ;  /* 0x0002180001777983 */ /* 0x000ee20000300800 */
[----:B------:R-:W-:-:S03]  /*37270*/  FMUL R2, R15, R39 ;  /* 0x000000270f027220 */ /* 0x000fc60000400000 */
[----:B------:R-:W3:Y:S01]  /*37280*/  LDL.LU R112, [R1+0x21c] ;  /* 0x00021c0001707983 */ /* 0x000ee20000300800 */
[----:B------:R-:W-:-:S03]  /*37290*/  FMUL R8, R15, R8 ;  /* 0x000000080f087220 */ /* 0x000fc60000400000 */
[----:B------:R-:W3:Y:S04]  /*372a0*/  LDL.LU R111, [R1+0x228] ;  /* 0x00022800016f7983 */ /* 0x000ee80000300800 */
[----:B------:R-:W3:Y:S04]  /*372b0*/  LDL.LU R104, [R1+0x22c] ;  /* 0x00022c0001687983 */ /* 0x000ee80000300800 */
[----:B------:R-:W3:Y:S04]  /*372c0*/  LDL.LU R95, [R1+0x238] ;  /* 0x00023800015f7983 */ /* 0x000ee80000300800 */
[----:B------:R-:W3:Y:S01]  /*372d0*/  LDL.LU R87, [R1+0x23c] ;  /* 0x00023c0001577983 */ /* 0x000ee20000300800 */
[----:B------:R-:W-:-:S03]  /*372e0*/  FMUL R251, R15, R66 ;  /* 0x000000420ffb7220 */ /* 0x000fc60000400000 */
[----:B------:R-:W3:Y:S01]  /*372f0*/  LDL.LU R103, [R1+0x248] ;  /* 0x0002480001677983 */ /* 0x000ee20000300800 */
[----:B------:R-:W-:-:S03]  /*37300*/  F2FP.SATFINITE.E4M3.F32.PACK_AB_MERGE_C R164, R2, R8, RZ ;  /* 0x0000000802a4723e */ /* 0x000fc600048070ff */
[----:B------:R-:W3:Y:S01]  /*37310*/  LDL.LU R96, [R1+0x24c] ;  /* 0x00024c0001607983 */ /* 0x000ee20000300800 */
[----:B------:R-:W-:-:S03]  /*37320*/  F2FP.SATFINITE.E4M3.F32.PACK_AB_MERGE_C R8, R245, R242, RZ ;  /* 0x000000f2f508723e */ /* 0x000fc600048070ff */
[----:B------:R-:W3:Y:S04]  /*37330*/  LDL.LU R88, [R1+0x258] ;  /* 0x0002580001587983 */ /* 0x000ee80000300800 */
[----:B------:R-:W3:Y:S04]  /*37340*/  LDL.LU R80, [R1+0x25c] ;  /* 0x00025c0001507983 */ /* 0x000ee80000300800 */
[----:B------:R-:W3:Y:S04]  /*37350*/  LDL.LU R66, [R1+0x170] ;  /* 0x0001700001427983 */ /* 0x000ee80000300800 */
[----:B------:R-:W4:Y:S01]  /*37360*/  LDL.LU R242, [R1+0x13e4] ;  /* 0x0013e40001f27983 */ /* 0x000f220000300800 */
        /* <DEDUP_REMOVED lines=8> */
[----:B------:R-:W-:Y:S01]  /*373f0*/  @!P3 FMUL R196, R196, 16777216 ;  /* 0x4b800000c4c4b820 */ /* 0x000fe20000400000 */
[C---:B------:R-:W-:Y:S01]  /*37400*/  FMUL R19, R0.reuse, R19 ;  /* 0x0000001300137220 */ /* 0x040fe20000400000 */
[----:B------:R-:W-:Y:S01]  /*37410*/  FMUL R20, R0, R20 ;  /* 0x0000001400147220 */ /* 0x000fe20000400000 */
[----:B------:R-:W-:Y:S01]  /*37420*/  @!P2 FMUL R16, R16, 16777216 ;  /* 0x4b8000001010a820 */ /* 0x000fe20000400000 */
[----:B------:R-:W-:Y:S01]  /*37430*/  @!P2 FMUL R23, R23, 16777216 ;  /* 0x4b8000001717a820 */ /* 0x000fe20000400000 */
[----:B------:R-:W-:Y:S01]  /*37440*/  FMUL R63, R15, R165 ;  /* 0x000000a50f3f7220 */ /* 0x000fe20000400000 */
[----:B------:R-:W-:Y:S01]  /*37450*/  @!P2 FMUL R166, R166, 16777216 ;  /* 0x4b800000a6a6a820 */ /* 0x000fe20000400000 */
[----:B------:R-:W-:Y:S01]  /*37460*/  F2FP.SATFINITE.E4M3.F32.PACK_AB_MERGE_C R165, R5, R6, RZ ;  /* 0x0000000605a5723e */ /* 0x000fe200048070ff */
[----:B------:R-:W-:Y:S01]  /*37470*/  @!P2 FMUL R21, R21, 16777216 ;  /* 0x4b8000001515a820 */ /* 0x000fe20000400000 */
[----:B------:R-:W-:Y:S01]  /*37480*/  @!P2 FMUL R22, R22, 16777216 ;  /* 0x4b8000001616a820 */ /* 0x000fe20000400000 */
[----:B------:R-:W3:Y:S01]  /*37490*/  LDL.LU R245, [R1+0x13e0] ;  /* 0x0013e00001f57983 */ /* 0x000ee20000300800 */
[----:B------:R-:W-:Y:S01]  /*374a0*/  F2FP.SATFINITE.E4M3.F32.PACK_AB_MERGE_C R6, R244, R239, RZ ;  /* 0x000000eff406723e */ /* 0x000fe200048070ff */
[C---:B------:R-:W-:Y:S01]  /*374b0*/  FMUL R195, R0.reuse, R195 ;  /* 0x000000c300c37220 */ /* 0x040fe20000400000 */
[----:B------:R-:W-:Y:S01]  /*374c0*/  FMUL R196, R0, R196 ;  /* 0x000000c400c47220 */ /* 0x000fe20000400000 */
[----:B------:R-:W3:Y:S01]  /*374d0*/  LDL.LU R239, [R1+0x13dc] ;  /* 0x0013dc0001ef7983 */ /* 0x000ee20000300800 */
[C---:B------:R-:W-:Y:S01]  /*374e0*/  FMUL R16, R15.reuse, R16 ;  /* 0x000000100f107220 */ /* 0x040fe20000400000 */
[C---:B------:R-:W-:Y:S01]  /*374f0*/  FMUL R23, R15.reuse, R23 ;  /* 0x000000170f177220 */ /* 0x040fe20000400000 */
[----:B------:R-:W-:Y:S01]  /*37500*/  FMUL R166, R15, R166 ;  /* 0x000000a60fa67220 */ /* 0x000fe20000400000 */
[----:B------:R-:W-:Y:S01]  /*37510*/  F2FP.SATFINITE.E4M3.F32.PACK_AB_MERGE_C R26, R19, R20, RZ ;  /* 0x00000014131a723e */ /* 0x000fe200048070ff */
[C---:B------:R-:W-:Y:S01]  /*37520*/  FMUL R21, R15.reuse, R21 ;  /* 0x000000150f157220 */ /* 0x040fe20000400000 */
[----:B------:R-:W-:Y:S01]  /*37530*/  FMUL R22, R15, R22 ;  /* 0x000000160f167220 */ /* 0x000fe20000400000 */
[----:B------:R-:W3:Y:S01]  /*37540*/  LDL.LU R244, [R1+0x13d8] ;  /* 0x0013d80001f47983 */ /* 0x000ee20000300800 */
[----:B------:R-:W-:Y:S01]  /*37550*/  F2FP.SATFINITE.E4M3.F32.PACK_AB_MERGE_C R20, R246, R243, RZ ;  /* 0x000000f3f614723e */ /* 0x000fe200048070ff */
[----:B------:R-:W-:Y:S01]  /*37560*/  @!P2 FMUL R29, R29, 16777216 ;  /* 0x4b8000001d1da820 */ /* 0x000fe20000400000 */
[----:B------:R-:W-:Y:S01]  /*37570*/  @!P2 FMUL R30, R30, 16777216 ;  /* 0x4b8000001e1ea820 */ /* 0x000fe20000400000 */
[----:B------:R-:W3:Y:S01]  /*37580*/  LDL.LU R243, [R1+0x13d4] ;  /* 0x0013d40001f37983 */ /* 0x000ee20000300800 */
[----:B------:R-:W-:-:S02]  /*37590*/  F2FP.SATFINITE.E4M3.F32.PACK_AB_MERGE_C R195, R195, R196, RZ ;  /* 0x000000c4c3c3723e */ /* 0x000fc400048070ff */
[----:B------:R-:W-:Y:S01]  /*375a0*/  F2FP.SATFINITE.E4M3.F32.PACK_AB_MERGE_C R196, R16, R23, RZ ;  /* 0x0000001710c4723e */ /* 0x000fe200048070ff */
[----:B------:R-:W3:Y:S01]  /*375b0*/  LDL.LU R246, [R1+0x13d0] ;  /* 0x0013d00001f67983 */ /* 0x000ee20000300800 */
[----:B------:R-:W-:Y:S01]  /*375c0*/  F2FP.SATFINITE.E4M3.F32.PACK_AB_MERGE_C R63, R63, R166, RZ ;  /* 0x000000a63f3f723e */ /* 0x000fe200048070ff */
[----:B------:R-:W-:Y:S01]  /*375d0*/  @!P2 FMUL R201, R201, 16777216 ;  /* 0x4b800000c9c9a820 */ /* 0x000fe20000400000 */
[----:B------:R-:W-:Y:S01]  /*375e0*/  F2FP.SATFINITE.E4M3.F32.PACK_AB_MERGE_C R166, R21, R22, RZ ;  /* 0x0000001615a6723e */ /* 0x000fe200048070ff */
[C---:B------:R-:W-:Y:S01]  /*375f0*/  FMUL R29, R15.reuse, R29 ;  /* 0x0000001d0f1d7220 */ /* 0x040fe20000400000 */
[----:B------:R-:W-:Y:S01]  /*37600*/  FMUL R30, R15, R30 ;  /* 0x0000001e0f1e7220 */ /* 0x000fe20000400000 */
[----:B------:R-:W-:Y:S01]  /*37610*/  F2FP.SATFINITE.E4M3.F32.PACK_AB_MERGE_C R22, R241, R252, RZ ;  /* 0x000000fcf116723e */ /* 0x000fe200048070ff */
[----:B------:R-:W-:-:S03]  /*37620*/  FMUL R40, R15, R201 ;  /* 0x000000c90f287220 */ /* 0x000fc60000400000 */
[----:B------:R-:W-:Y:S02]  /*37630*/  F2FP.SATFINITE.E4M3.F32.PACK_AB_MERGE_C R201, R29, R30, RZ ;  /* 0x0000001e1dc9723e */ /* 0x000fe400048070ff */
[----:B--2---:R-:W-:Y:S02]  /*37640*/  F2FP.SATFINITE.E4M3.F32.PACK_AB_MERGE_C R16, R71, R79, RZ ;  /* 0x0000004f4710723e */ /* 0x004fe400048070ff */
[----:B------:R-:W2:Y:S04]  /*37650*/  LDL.LU R79, [R1+0x268] ;  /* 0x00026800014f7983 */ /* 0x000ea80000300800 */
[----:B------:R-:W2:Y:S04]  /*37660*/  LDL.LU R71, [R1+0x26c] ;  /* 0x00026c0001477983 */ /* 0x000ea80000300800 */
[----:B------:R-:W2:Y:S04]  /*37670*/  LDL.LU R252, [R1+0x13cc] ;  /* 0x0013cc0001fc7983 */ /* 0x000ea80000300800 */
[----:B------:R-:W2:Y:S01]  /*37680*/  LDL.LU R241, [R1+0x13c8] ;  /* 0x0013c80001f17983 */ /* 0x000ea20000300800 */
[----:B----4-:R-:W-:-:S03]  /*37690*/  F2FP.SATFINITE.E4M3.F32.PACK_AB_MERGE_C R30, R242, R238, RZ ;  /* 0x000000eef21e723e */ /* 0x010fc600048070ff */
[----:B------:R-:W4:Y:S01]  /*376a0*/  LDL.LU R238, [R1+0x13c4] ;  /* 0x0013c40001ee7983 */ /* 0x000f220000300800 */
        /* <DEDUP_REMOVED lines=11> */
[C---:B------:R-:W-:Y:S01]  /*37760*/  FMUL R46, R15.reuse, R46 ;  /* 0x0000002e0f2e7220 */ /* 0x040fe20000400000 */
[C---:B------:R-:W-:Y:S01]  /*37770*/  FMUL R47, R15.reuse, R189 ;  /* 0x000000bd0f2f7220 */ /* 0x040fe20000400000 */
[----:B------:R-:W-:Y:S01]  /*37780*/  FMUL R190, R15, R190 ;  /* 0x000000be0fbe7220 */ /* 0x000fe20000400000 */
[C---:B------:R-:W-:Y:S01]  /*37790*/  FMUL R43, R0.reuse, R43 ;  /* 0x0000002b002b7220 */ /* 0x040fe20000400000 */
[----:B------:R-:W-:Y:S01]  /*377a0*/  FMUL R44, R0, R44 ;  /* 0x0000002c002c7220 */ /* 0x000fe20000400000 */
[----:B------:R-:W-:Y:S01]  /*377b0*/  F2FP.SATFINITE.E4M3.F32.PACK_AB_MERGE_C R41, R41, R198, RZ ;  /* 0x000000c62929723e */ /* 0x000fe200048070ff */
[----:B------:R-:W4:Y:S01]  /*377c0*/  LDL.LU R242, [R1+0x13c0] ;  /* 0x0013c00001f27983 */ /* 0x000f220000300800 */
[----:B------:R-:W-:-:S02]  /*377d0*/  F2FP.SATFINITE.E4M3.F32.PACK_AB_MERGE_C R23, R48, R64, RZ ;  /* 0x000000403017723e */ /* 0x000fc400048070ff */
[----:B------:R-:W-:Y:S01]  /*377e0*/  F2FP.SATFINITE.E4M3.F32.PACK_AB_MERGE_C R198, R45, R46, RZ ;  /* 0x0000002e2dc6723e */ /* 0x000fe200048070ff */
[----:B------:R-:W4:Y:S01]  /*377f0*/  LDL.LU R64, [R1+0x270] ;  /* 0x0002700001407983 */ /* 0x000f220000300800 */
[----:B---3--:R-:W-:-:S03]  /*37800*/  F2FP.SATFINITE.E4M3.F32.PACK_AB_MERGE_C R45, R239, R245, RZ ;  /* 0x000000f5ef2d723e */ /* 0x008fc600048070ff */
[----:B------:R-:W3:Y:S01]  /*37810*/  LDL.LU R48, [R1+0x274] ;  /* 0x0002740001307983 */ /* 0x000ee20000300800 */
[----:B------:R-:W-:-:S03]  /*37820*/  F2FP.SATFINITE.E4M3.F32.PACK_AB_MERGE_C R47, R47, R190, RZ ;  /* 0x000000be2f2f723e */ /* 0x000fc600048070ff */
[----:B------:R-:W3:Y:S01]  /*37830*/  LDL.LU R245, [R1+0x13bc] ;  /* 0x0013bc0001f57983 */ /* 0x000ee20000300800 */
[----:B------:R-:W-:Y:S01]  /*37840*/  F2FP.SATFINITE.E4M3.F32.PACK_AB_MERGE_C R190, R43, R44, RZ ;  /* 0x0000002c2bbe723e */ /* 0x000fe200048070ff */
[----:B------:R-:W-:Y:S01]  /*37850*/  @!P3 FMUL R171, R171, 16777216 ;  /* 0x4b800000ababb820 */ /* 0x000fe20000400000 */
[----:B------:R-:W-:Y:S01]  /*37860*/  F2FP.SATFINITE.E4M3.F32.PACK_AB_MERGE_C R44, R243, R244, RZ ;  /* 0x000000f4f32c723e */ /* 0x000fe200048070ff */
[----:B------:R-:W3:Y:S01]  /*37870*/  LDL.LU R239, [R1+0x13b8] ;  /* 0x0013b80001ef7983 */ /* 0x000ee20000300800 */
[----:B------:R-:W-:Y:S01]  /*37880*/  @!P3 FMUL R172, R172, 16777216 ;  /* 0x4b800000acacb820 */ /* 0x000fe20000400000 */
[----:B------:R-:W-:Y:S01]  /*37890*/  @!P2 FMUL R53, R53, 16777216 ;  /* 0x4b8000003535a820 */ /* 0x000fe20000400000 */
[----:B------:R-:W-:Y:S01]  /*378a0*/  @!P2 FMUL R54, R54, 16777216 ;  /* 0x4b8000003636a820 */ /* 0x000fe20000400000 */
[----:B------:R-:W3:Y:S01]  /*378b0*/  LDL.LU R244, [R1+0x13b4] ;  /* 0x0013b40001f47983 */ /* 0x000ee20000300800 */
[C---:B------:R-:W-:Y:S01]  /*378c0*/  FMUL R171, R0.reuse, R171 ;  /* 0x000000ab00ab7220 */ /* 0x040fe20000400000 */
[----:B------:R-:W-:Y:S01]  /*378d0*/  FMUL R172, R0, R172 ;  /* 0x000000ac00ac7220 */ /* 0x000fe20000400000 */
[C---:B------:R-:W-:Y:S01]  /*378e0*/  FMUL R53, R15.reuse, R53 ;  /* 0x000000350f357220 */ /* 0x040fe20000400000 */
[----:B------:R-:W-:Y:S01]  /*378f0*/  FMUL R54, R15, R54 ;  /* 0x000000360f367220 */ /* 0x000fe20000400000 */
[----:B------:R-:W3:Y:S02]  /*37900*/  LDL.LU R243, [R1+0x13b0] ;  /* 0x0013b00001f37983 */ /* 0x000ee40000300800 */
[----:B------:R-:W-:-:S02]  /*37910*/  F2FP.SATFINITE.E4M3.F32.PACK_AB_MERGE_C R57, R171, R172, RZ ;  /* 0x000000acab39723e */ /* 0x000fc400048070ff */
[----:B------:R-:W-:Y:S02]  /*37920*/  F2FP.SATFINITE.E4M3.F32.PACK_AB_MERGE_C R172, R53, R54, RZ ;  /* 0x0000003635ac723e */ /* 0x000fe400048070ff */
[----:B--2---:R-:W-:Y:S02]  /*37930*/  F2FP.SATFINITE.E4M3.F32.PACK_AB_MERGE_C R46, R252, R246, RZ ;  /* 0x000000f6fc2e723e */ /* 0x004fe400048070ff */
        /* <DEDUP_REMOVED lines=14> */
[C---:B------:R-:W-:Y:S01]  /*37a20*/  FMUL R59, R0.reuse, R59 ;  /* 0x0000003b003b7220 */ /* 0x040fe20000400000 */
[----:B------:R-:W-:Y:S01]  /*37a30*/  FMUL R60, R0, R60 ;  /* 0x0000003c003c7220 */ /* 0x000fe20000400000 */
        /* <DEDUP_REMOVED lines=8> */
[----:B------:R-:W-:Y:S01]  /*37ac0*/  F2FP.SATFINITE.E4M3.F32.PACK_AB_MERGE_C R53, R50, R58, RZ ;  /* 0x0000003a3235723e */ /* 0x000fe200048070ff */
[----:B------:R-:W-:Y:S01]  /*37ad0*/  @!P2 FMUL R69, R69, 16777216 ;  /* 0x4b8000004545a820 */ /* 0x000fe20000400000 */
[----:B------:R-:W-:Y:S01]  /*37ae0*/  @!P2 FMUL R70, R70, 16777216 ;  /* 0x4b8000004646a820 */ /* 0x000fe20000400000 */
[----:B------:R-:W-:Y:S01]  /*37af0*/  F2FP.SATFINITE.E4M3.F32.PACK_AB_MERGE_C R56, R56, R174, RZ ;  /* 0x000000ae3838723e */ /* 0x000fe200048070ff */
[----:B------:R-:W4:Y:S01]  /*37b00*/  LDL.LU R238, [R1+0x13a0] ;  /* 0x0013a00001ee7983 */ /* 0x000f220000300800 */
[C---:B------:R-:W-:Y:S01]  /*37b10*/  FMUL R51, R0.reuse, R51 ;  /* 0x0000003300337220 */ /* 0x040fe20000400000 */
[C---:B------:R-:W-:Y:S01]  /*37b20*/  FMUL R52, R0.reuse, R52 ;  /* 0x0000003400347220 */ /* 0x040fe20000400000 */
[----:B---3--:R-:W-:Y:S01]  /*37b30*/  F2FP.SATFINITE.E4M3.F32.PACK_AB_MERGE_C R58, R245, R242, RZ ;  /* 0x000000f2f53a723e */ /* 0x008fe200048070ff */
[----:B------:R-:W-:Y:S01]  /*37b40*/  @!P2 FMUL R101, R101, 16777216 ;  /* 0x4b8000006565a820 */ /* 0x000fe20000400000 */
[----:B------:R-:W-:Y:S01]  /*37b50*/  F2FP.SATFINITE.E4M3.F32.PACK_AB_MERGE_C R174, R59, R60, RZ ;  /* 0x0000003c3bae723e */ /* 0x000fe200048070ff */
[----:B------:R-:W3:Y:S01]  /*37b60*/  LDL.LU R242, [R1+0x139c] ;  /* 0x00139c0001f27983 */ /* 0x000ee20000300800 */
[----:B------:R-:W-:Y:S01]  /*37b70*/  F2FP.SATFINITE.E4M3.F32.PACK_AB_MERGE_C R179, R179, R180, RZ ;  /* 0x000000b4b3b3723e */ /* 0x000fe200048070ff */
[C---:B------:R-:W-:Y:S01]  /*37b80*/  FMUL R35, R0.reuse, R35 ;  /* 0x0000002300237220 */ /* 0x040fe20000400000 */
[----:B------:R-:W-:Y:S01]  /*37b90*/  F2FP.SATFINITE.E4M3.F32.PACK_AB_MERGE_C R60, R87, R95, RZ ;  /* 0x0000005f573c723e */ /* 0x000fe200048070ff */
[----:B------:R-:W3:Y:S01]  /*37ba0*/  LDL.LU R245, [R1+0x1398] ;  /* 0x0013980001f57983 */ /* 0x000ee20000300800 */
[----:B------:R-:W-:Y:S01]  /*37bb0*/  FMUL R36, R0, R36 ;  /* 0x0000002400247220 */ /* 0x000fe20000400000 */
[----:B------:R-:W-:Y:S01]  /*37bc0*/  @!P2 FMUL R89, R89, 16777216 ;  /* 0x4b8000005959a820 */ /* 0x000fe20000400000 */
[----:B------:R-:W-:Y:S01]  /*37bd0*/  F2FP.SATFINITE.E4M3.F32.PACK_AB_MERGE_C R180, R61, R62, RZ ;  /* 0x0000003e3db4723e */ /* 0x000fe200048070ff */
[----:B------:R-:W3:Y:S01]  /*37be0*/  LDL.LU R95, [R1+0x280] ;  /* 0x00028000015f7983 */ /* 0x000ee20000300800 */
[C---:B------:R-:W-:Y:S01]  /*37bf0*/  FMUL R17, R15.reuse, R69 ;  /* 0x000000450f117220 */ /* 0x040fe20000400000 */
[C---:B------:R-:W-:Y:S01]  /*37c00*/  FMUL R70, R15.reuse, R70 ;  /* 0x000000460f467220 */ /* 0x040fe20000400000 */
[----:B------:R-:W-:Y:S01]  /*37c10*/  F2FP.SATFINITE.E4M3.F32.PACK_AB_MERGE_C R62, R244, R239, RZ ;  /* 0x000000eff43e723e */ /* 0x000fe200048070ff */
[----:B------:R-:W3:Y:S01]  /*37c20*/  LDL.LU R87, [R1+0x284] ;  /* 0x0002840001577983 */ /* 0x000ee20000300800 */
[----:B------:R-:W-:Y:S01]  /*37c30*/  FMUL R39, R15, R101 ;  /* 0x000000650f277220 */ /* 0x000fe20000400000 */
[----:B------:R-:W-:-:S02]  /*37c40*/  F2FP.SATFINITE.E4M3.F32.PACK_AB_MERGE_C R51, R51, R52, RZ ;  /* 0x000000343333723e */ /* 0x000fc400048070ff */
[----:B------:R-:W3:Y:S01]  /*37c50*/  LDL.LU R239, [R1+0x1394] ;  /* 0x0013940001ef7983 */ /* 0x000ee20000300800 */
[----:B------:R-:W-:Y:S01]  /*37c60*/  @!P2 FMUL R82, R82, 16777216 ;  /* 0x4b8000005252a820 */ /* 0x000fe20000400000 */
[----:B------:R-:W-:Y:S02]  /*37c70*/  F2FP.SATFINITE.E4M3.F32.PACK_AB_MERGE_C R52, R104, R111, RZ ;  /* 0x0000006f6834723e */ /* 0x000fe400048070ff */
[----:B------:R-:W3:Y:S01]  /*37c80*/  LDL.LU R244, [R1+0x1390] ;  /* 0x0013900001f47983 */ /* 0x000ee20000300800 */
[----:B------:R-:W-:Y:S01]  /*37c90*/  FMUL R127, R15, R89 ;  /* 0x000000590f7f7220 */ /* 0x000fe20000400000 */
[----:B------:R-:W-:Y:S02]  /*37ca0*/  F2FP.SATFINITE.E4M3.F32.PACK_AB_MERGE_C R36, R35, R36, RZ ;  /* 0x000000242324723e */ /* 0x000fe400048070ff */
[----:B------:R-:W3:Y:S01]  /*37cb0*/  LDL.LU R101, [R1+0x290] ;  /* 0x0002900001657983 */ /* 0x000ee20000300800 */
[----:B------:R-:W-:Y:S02]  /*37cc0*/  F2FP.SATFINITE.E4M3.F32.PACK_AB_MERGE_C R136, R17, R70, RZ ;  /* 0x000000461188723e */ /* 0x000fe400048070ff */
[----:B------:R-:W-:Y:S01]  /*37cd0*/  F2FP.SATFINITE.E4M3.F32.PACK_AB_MERGE_C R35, R120, R49, RZ ;  /* 0x000000317823723e */ /* 0x000fe200048070ff */
[----:B------:R-:W3:Y:S01]  /*37ce0*/  LDL.LU R111, [R1+0x294] ;  /* 0x00029400016f7983 */ /* 0x000ee20000300800 */
[----:B------:R-:W-:-:S03]  /*37cf0*/  @!P2 FMUL R74, R74, 16777216 ;  /* 0x4b8000004a4aa820 */ /* 0x000fc60000400000 */
[----:B------:R-:W3:Y:S01]  /*37d00*/  LDL.LU R89, [R1+0x298] ;  /* 0x0002980001597983 */ /* 0x000ee20000300800 */
[----:B------:R-:W-:-:S03]  /*37d10*/  FMUL R135, R15, R82 ;  /* 0x000000520f877220 */ /* 0x000fc60000400000 */
[----:B------:R-:W3:Y:S01]  /*37d20*/  LDL.LU R120, [R1+0x29c] ;  /* 0x00029c0001787983 */ /* 0x000ee20000300800 */
[----:B------:R-:W-:Y:S01]  /*37d30*/  F2FP.SATFINITE.E4M3.F32.PACK_AB_MERGE_C R43, R112, R119, RZ ;  /* 0x00000077702b723e */ /* 0x000fe200048070ff */
[----:B------:R-:W-:Y:S01]  /*37d40*/  FMUL R144, R15, R74 ;  /* 0x0000004a0f907220 */ /* 0x000fe20000400000 */
[----:B------:R-:W-:Y:S02]  /*37d50*/  F2FP.SATFINITE.E4M3.F32.PACK_AB_MERGE_C R59, R96, R103, RZ ;  /* 0x00000067603b723e */ /* 0x000fe400048070ff */
[----:B--2---:R-:W-:Y:S02]  /*37d60*/  F2FP.SATFINITE.E4M3.F32.PACK_AB_MERGE_C R70, R246, R243, RZ ;  /* 0x000000f3f646723e */ /* 0x004fe400048070ff */
[----:B------:R-:W2:Y:S04]  /*37d70*/  LDL.LU R243, [R1+0x138c] ;  /* 0x00138c0001f37983 */ /* 0x000ea80000300800 */
[----:B------:R-:W2:Y:S04]  /*37d80*/  LDL.LU R246, [R1+0x1388] ;  /* 0x0013880001f67983 */ /* 0x000ea80000300800 */
[----:B------:R-:W2:Y:S04]  /*37d90*/  LDL.LU R82, [R1+0x2a8] ;  /* 0x0002a80001527983 */ /* 0x000ea80000300800 */
[----:B------:R-:W2:Y:S04]  /*37da0*/  LDL.LU R119, [R1+0x2ac] ;  /* 0x0002ac0001777983 */ /* 0x000ea80000300800 */
[----:B------:R-:W2:Y:S04]  /*37db0*/  LDL.LU R112, [R1+0x2b0] ;  /* 0x0002b00001707983 */ /* 0x000ea80000300800 */
[----:B------:R-:W2:Y:S01]  /*37dc0*/  LDL.LU R103, [R1+0x2b4] ;  /* 0x0002b40001677983 */ /* 0x000ea20000300800 */
[----:B----4-:R-:W-:-:S03]  /*37dd0*/  F2FP.SATFINITE.E4M3.F32.PACK_AB_MERGE_C R74, R241, R252, RZ ;  /* 0x000000fcf14a723e */ /* 0x010fc600048070ff */
[----:B------:R-:W4:Y:S04]  /*37de0*/  LDL.LU R252, [R1+0x1384] ;  /* 0x0013840001fc7983 */ /* 0x000f280000300800 */
        /* <DEDUP_REMOVED lines=9> */
[C---:B------:R-:W-:Y:S01]  /*37e80*/  FMUL R134, R15.reuse, R134 ;  /* 0x000000860f867220 */ /* 0x040fe20000400000 */
[C---:B------:R-:W-:Y:S01]  /*37e90*/  FMUL R77, R15.reuse, R77 ;  /* 0x0000004d0f4d7220 */ /* 0x040fe20000400000 */
[----:B------:R-:W-:Y:S01]  /*37ea0*/  FMUL R78, R15, R78 ;  /* 0x0000004e0f4e7220 */ /* 0x000fe20000400000 */
[----:B------:R-:W-:Y:S01]  /*37eb0*/  @!P3 FMUL R75, R75, 16777216 ;  /* 0x4b8000004b4bb820 */ /* 0x000fe20000400000 */
[----:B------:R-:W-:Y:S01]  /*37ec0*/  @!P3 FMUL R76, R76, 16777216 ;  /* 0x4b8000004c4cb820 */ /* 0x000fe20000400000 */
[C---:B------:R-:W-:Y:S01]  /*37ed0*/  FMUL R67, R0.reuse, R67 ;  /* 0x0000004300437220 */ /* 0x040fe20000400000 */
[----:B------:R-:W-:Y:S01]  /*37ee0*/  FMUL R68, R0, R68 ;  /* 0x0000004400447220 */ /* 0x000fe20000400000 */
[----:B------:R-:W-:Y:S01]  /*37ef0*/  FMUL R143, R15, R81 ;  /* 0x000000510f8f7220 */ /* 0x000fe20000400000 */
[----:B------:R-:W-:Y:S01]  /*37f00*/  F2FP.SATFINITE.E4M3.F32.PACK_AB_MERGE_C R10, R10, R134, RZ ;  /* 0x000000860a0a723e */ /* 0x000fe200048070ff */
[----:B------:R-:W2:Y:S01]  /*37f10*/  LDL.LU R81, [R1+0x2c0] ;  /* 0x0002c00001517983 */ /* 0x000ea20000300800 */
[----:B------:R-:W-:Y:S01]  /*37f20*/  F2FP.SATFINITE.E4M3.F32.PACK_AB_MERGE_C R19, R65, R66, RZ ;  /* 0x000000424113723e */ /* 0x000fe200048070ff */
[C---:B------:R-:W-:Y:S01]  /*37f30*/  FMUL R75, R0.reuse, R75 ;  /* 0x0000004b004b7220 */ /* 0x040fe20000400000 */
[----:B------:R-:W-:Y:S01]  /*37f40*/  FMUL R76, R0, R76 ;  /* 0x0000004c004c7220 */ /* 0x000fe20000400000 */
[----:B------:R-:W2:Y:S01]  /*37f50*/  LDL.LU R104, [R1+0x2c4] ;  /* 0x0002c40001687983 */ /* 0x000ea20000300800 */
[----:B------:R-:W-:-:S02]  /*37f60*/  F2FP.SATFINITE.E4M3.F32.PACK_AB_MERGE_C R134, R77, R78, RZ ;  /* 0x0000004e4d86723e */ /* 0x000fc400048070ff */
[----:B---3--:R-:W-:Y:S01]  /*37f70*/  F2FP.SATFINITE.E4M3.F32.PACK_AB_MERGE_C R78, R242, R238, RZ ;  /* 0x000000eef24e723e */ /* 0x008fe200048070ff */
[----:B------:R-:W3:Y:S01]  /*37f80*/  LDL.LU R65, [R1+0x2cc] ;  /* 0x0002cc0001417983 */ /* 0x000ee20000300800 */
[----:B------:R-:W-:-:S03]  /*37f90*/  F2FP.SATFINITE.E4M3.F32.PACK_AB_MERGE_C R67, R67, R68, RZ ;  /* 0x000000444343723e */ /* 0x000fc600048070ff */
        /* <DEDUP_REMOVED lines=8> */
[----:B------:R-:W3:Y:S04]  /*38020*/  LDL.LU R80, [R1+0x2ec] ;  /* 0x0002ec0001507983 */ /* 0x000ee80000300800 */
[----:B------:R-:W3:Y:S04]  /*38030*/  LDL.LU R50, [R1+0x2f4] ;  /* 0x0002f40001327983 */ /* 0x000ee80000300800 */
[----:B------:R-:W3:Y:S01]  /*38040*/  LDL.LU R64, [R1+0x2f8] ;  /* 0x0002f80001407983 */ /* 0x000ee20000300800 */
[----:B----4-:R-:W-:-:S03]  /*38050*/  F2FP.SATFINITE.E4M3.F32.PACK_AB_MERGE_C R79, R241, R252, RZ ;  /* 0x000000fcf14f723e */ /* 0x010fc600048070ff */
[----:B------:R-:W4:Y:S04]  /*38060*/  LDL.LU R252, [R1+0x1374] ;  /* 0x0013740001fc7983 */ /* 0x000f280000300800 */
[----:B------:R-:W4:Y:S01]  /*38070*/  LDL.LU R241, [R1+0x1370] ;  /* 0x0013700001f17983 */ /* 0x000f220000300800 */
        /* <DEDUP_REMOVED lines=8> */
[----:B------:R-:W-:Y:S01]  /*38100*/  @!P2 FMUL R109, R109, 16777216 ;  /* 0x4b8000006d6da820 */ /* 0x000fe20000400000 */
[C---:B------:R-:W-:Y:S01]  /*38110*/  FMUL R131, R0.reuse, R131 ;  /* 0x0000008300837220 */ /* 0x040fe20000400000 */
[----:B------:R-:W-:Y:S01]  /*38120*/  FMUL R132, R0, R132 ;  /* 0x0000008400847220 */ /* 0x000fe20000400000 */
[----:B------:R-:W-:Y:S01]  /*38130*/  F2FP.SATFINITE.E4M3.F32.PACK_AB_MERGE_C R128, R85, R86, RZ ;  /* 0x000000565580723e */ /* 0x000fe200048070ff */
[C---:B------:R-:W-:Y:S01]  /*38140*/  FMUL R93, R15.reuse, R93 ;  /* 0x0000005d0f5d7220 */ /* 0x040fe20000400000 */
[----:B------:R-:W-:Y:S01]  /*38150*/  FMUL R94, R15, R94 ;  /* 0x0000005e0f5e7220 */ /* 0x000fe20000400000 */
[----:B------:R-:W-:Y:S01]  /*38160*/  F2FP.SATFINITE.E4M3.F32.PACK_AB_MERGE_C R86, R239, R245, RZ ;  /* 0x000000f5ef56723e */ /* 0x000fe200048070ff */
[----:B------:R-:W-:Y:S01]  /*38170*/  FMUL R25, R15, R109 ;  /* 0x0000006d0f197220 */ /* 0x000fe20000400000 */
[----:B------:R-:W3:Y:S01]  /*38180*/  LDL.LU R245, [R1+0x136c] ;  /* 0x00136c0001f57983 */ /* 0x000ee20000300800 */
[----:B------:R-:W-:-:S03]  /*38190*/  F2FP.SATFINITE.E4M3.F32.PACK_AB_MERGE_C R131, R131, R132, RZ ;  /* 0x000000848383723e */ /* 0x000fc600048070ff */
[----:B------:R-:W3:Y:S01]  /*381a0*/  LDL.LU R239, [R1+0x1368] ;  /* 0x0013680001ef7983 */ /* 0x000ee20000300800 */
[----:B------:R-:W-:-:S03]  /*381b0*/  F2FP.SATFINITE.E4M3.F32.PACK_AB_MERGE_C R132, R93, R94, RZ ;  /* 0x0000005e5d84723e */ /* 0x000fc600048070ff */
[----:B------:R-:W3:Y:S01]  /*381c0*/  LDL.LU R109, [R1+0x31c] ;  /* 0x00031c00016d7983 */ /* 0x000ee20000300800 */
[----:B--2---:R-:W-:-:S03]  /*381d0*/  F2FP.SATFINITE.E4M3.F32.PACK_AB_MERGE_C R94, R243, R244, RZ ;  /* 0x000000f4f35e723e */ /* 0x004fc600048070ff */
[----:B------:R-:W2:Y:S04]  /*381e0*/  LDL.LU R66, [R1+0x320] ;  /* 0x0003200001427983 */ /* 0x000ea80000300800 */
[----:B------:R-:W2:Y:S04]  /*381f0*/  LDL.LU R49, [R1+0x334] ;  /* 0x0003340001317983 */ /* 0x000ea80000300800 */
[----:B------:R-:W2:Y:S04]  /*38200*/  LDL.LU R48, [R1+0x33c] ;  /* 0x00033c0001307983 */ /* 0x000ea80000300800 */
[----:B------:R-:W2:Y:S01]  /*38210*/  LDL.LU R244, [R1+0x1364] ;  /* 0x0013640001f47983 */ /* 0x000ea20000300800 */
[----:B------:R-:W-:-:S03]  /*38220*/  F2FP.SATFINITE.E4M3.F32.PACK_AB_MERGE_C R87, R87, R95, RZ ;  /* 0x0000005f5757723e */ /* 0x000fc600048070ff */
        /* <DEDUP_REMOVED lines=193> */
[----:B------:R-:W-:Y:S01]  /*38e40*/  FMUL R0, R0, R247 ;  /* 0x000000f700007220 */ /* 0x000fe20000400000 */
[----:B------:R-:W-:Y:S01]  /*38e50*/  F2FP.SATFINITE.E4M3.F32.PACK_AB_MERGE_C R25, R25, R110, RZ ;  /* 0x0000006e1919723e */ /* 0x000fe200048070ff */
        /* <DEDUP_REMOVED lines=22> */
[C---:B0-----:R-:W-:Y:S01]  /*38fc0*/  FMUL R9, R15.reuse, R141 ;  /* 0x0000008d0f097220 */ /* 0x041fe20000400000 */
        /* <DEDUP_REMOVED lines=41> */
[----:B---3--:R-:W-:-:S02]  /*39260*/  F2FP.SATFINITE.E4M3.F32.PACK_AB_MERGE_C R110, R238, R246, RZ ;  /* 0x000000f6ee6e723e */ /* 0x008fc400048070ff */
[----:B------:R-:W-:Y:S01]  /*39270*/  F2FP.SATFINITE.E4M3.F32.PACK_AB_MERGE_C R15, R125, R126, RZ ;  /* 0x0000007e7d0f723e */ /* 0x000fe200048070ff */
[----:B------:R-:W3:Y:S01]  /*39280*/  LDL.LU R246, [R1+0x1354] ;  /* 0x0013540001f67983 */ /* 0x000ee20000300800 */
[----:B------:R-:W-:-:S03]  /*39290*/  F2FP.SATFINITE.E4M3.F32.PACK_AB_MERGE_C R126, R245, R242, RZ ;  /* 0x000000f2f57e723e */ /* 0x000fc600048070ff */
[----:B------:R-:W3:Y:S01]  /*392a0*/  LDL.LU R238, [R1+0x1350] ;  /* 0x0013500001ee7983 */ /* 0x000ee20000300800 */
[----:B--2---:R-:W-:-:S03]  /*392b0*/  F2FP.SATFINITE.E4M3.F32.PACK_AB_MERGE_C R125, R244, R239, RZ ;  /* 0x000000eff47d723e */ /* 0x004fc600048070ff */
        /* <DEDUP_REMOVED lines=8> */
[----:B------:R-:W-:Y:S02]  /*39340*/  F2FP.SATFINITE.E4M3.F32.PACK_AB_MERGE_C R115, R115, R116, RZ ;  /* 0x000000747373723e */ /* 0x000fe400048070ff */
[----:B------:R-:W-:Y:S02]  /*39350*/  F2FP.SATFINITE.E4M3.F32.PACK_AB_MERGE_C R24, R24, R118, RZ ;  /* 0x000000761818723e */ /* 0x000fe400048070ff */
[----:B------:R-:W-:Y:S02]  /*39360*/  F2FP.SATFINITE.E4M3.F32.PACK_AB_MERGE_C R117, R119, R82, RZ ;  /* 0x000000527775723e */ /* 0x000fe400048070ff */
[----:B------:R-:W-:-:S02]  /*39370*/  F2FP.SATFINITE.E4M3.F32.PACK_AB_MERGE_C R119, R103, R112, RZ ;  /* 0x000000706777723e */ /* 0x000fc400048070ff */
[----:B------:R-:W-:Y:S02]  /*39380*/  F2FP.SATFINITE.E4M3.F32.PACK_AB_MERGE_C R39, R39, R102, RZ ;  /* 0x000000662727723e */ /* 0x000fe400048070ff */
[----:B---3--:R-:W-:Y:S02]  /*39390*/  F2FP.SATFINITE.E4M3.F32.PACK_AB_MERGE_C R116, R246, R243, RZ ;  /* 0x000000f3f674723e */ /* 0x008fe400048070ff */
[----:B------:R-:W3:Y:S04]  /*393a0*/  LDL.LU R243, [R1+0x1334] ;  /* 0x0013340001f37983 */ /* 0x000ee80000300800 */
[----:B------:R-:W3:Y:S01]  /*393b0*/  LDL.LU R246, [R1+0x1330] ;  /* 0x0013300001f67983 */ /* 0x000ee20000300800 */
[----:B--2---:R-:W-:-:S03]  /*393c0*/  F2FP.SATFINITE.E4M3.F32.PACK_AB_MERGE_C R118, R242, R238, RZ ;  /* 0x000000eef276723e */ /* 0x004fc600048070ff */
[----:B------:R-:W2:Y:S04]  /*393d0*/  LDL.LU R238, [R1+0x132c] ;  /* 0x00132c0001ee7983 */ /* 0x000ea80000300800 */
[----:B------:R-:W2:Y:S01]  /*393e0*/  LDL.LU R242, [R1+0x1328] ;  /* 0x0013280001f27983 */ /* 0x000ea20000300800 */
[----:B------:R-:W-:-:S03]  /*393f0*/  F2FP.SATFINITE.E4M3.F32.PACK_AB_MERGE_C R112, R239, R245, RZ ;  /* 0x000000f5ef70723e */ /* 0x000fc600048070ff */
[----:B------:R-:W2:Y:S04]  /*39400*/  LDL.LU R245, [R1+0x1324] ;  /* 0x0013240001f57983 */ /* 0x000ea80000300800 */
[----:B------:R-:W2:Y:S01]  /*39410*/  LDL.LU R239, [R1+0x1320] ;  /* 0x0013200001ef7983 */ /* 0x000ea20000300800 */
[----:B----4-:R-:W-:-:S03]  /*39420*/  F2FP.SATFINITE.E4M3.F32.PACK_AB_MERGE_C R102, R241, R252, RZ ;  /* 0x000000fcf166723e */ /* 0x010fc600048070ff */
[----:B------:R-:W4:Y:S04]  /*39430*/  LDL.LU R252, [R1+0x131c] ;  /* 0x00131c0001fc7983 */ /* 0x000f280000300800 */
[----:B------:R-:W4:Y:S01]  /*39440*/  LDL.LU R241, [R1+0x1318] ;  /* 0x0013180001f17983 */ /* 0x000f220000300800 */
[----:B------:R-:W-:Y:S02]  /*39450*/  F2FP.SATFINITE.E4M3.F32.PACK_AB_MERGE_C R120, R120, R89, RZ ;  /* 0x000000597878723e */ /* 0x000fe400048070ff */
[----:B------:R-:W-:Y:S02]  /*39460*/  F2FP.SATFINITE.E4M3.F32.PACK_AB_MERGE_C R99, R99, R100, RZ ;  /* 0x000000646363723e */ /* 0x000fe400048070ff */
[----:B------:R-:W-:Y:S02]  /*39470*/  F2FP.SATFINITE.E4M3.F32.PACK_AB_MERGE_C R111, R111, R101, RZ ;  /* 0x000000656f6f723e */ /* 0x000fe400048070ff */
[----:B---3--:R-:W-:-:S02]  /*39480*/  F2FP.SATFINITE.E4M3.F32.PACK_AB_MERGE_C R103, R243, R244, RZ ;  /* 0x000000f4f367723e */ /* 0x008fc400048070ff */
        /* <DEDUP_REMOVED lines=39> */
[----:B------:R-:W4:Y:S01]  /*39700*/  LDL.LU R252, [R1+0x12bc] ;  /* 0x0012bc0001fc7983 */ /* 0x000f220000300800 */
[----:B------:R-:W-:-:S03]  /*39710*/  F2FP.SATFINITE.E4M3.F32.PACK_AB_MERGE_C R197, R13, R14, RZ ;  /* 0x0000000e0dc5723e */ /* 0x000fc600048070ff */
[----:B------:R-:W4:Y:S01]  /*39720*/  LDL.LU R241, [R1+0x12b8] ;  /* 0x0012b80001f17983 */ /* 0x000f220000300800 */
[----:B------:R-:W-:Y:S02]  /*39730*/  F2FP.SATFINITE.E4M3.F32.PACK_AB_MERGE_C R189, R27, R28, RZ ;  /* 0x0000001c1bbd723e */ /* 0x000fe400048070ff */
[----:B------:R-:W-:Y:S02]  /*39740*/  F2FP.SATFINITE.E4M3.F32.PACK_AB_MERGE_C R187, R187, R188, RZ ;  /* 0x000000bcbbbb723e */ /* 0x000fe400048070ff */
[----:B------:R-:W-:Y:S02]  /*39750*/  F2FP.SATFINITE.E4M3.F32.PACK_AB_MERGE_C R188, R11, R12, RZ ;  /* 0x0000000c0bbc723e */ /* 0x000fe400048070ff */
[----:B------:R-:W-:Y:S02]  /*39760*/  F2FP.SATFINITE.E4M3.F32.PACK_AB_MERGE_C R66, R66, R109, RZ ;  /* 0x0000006d4242723e */ /* 0x000fe400048070ff */
[----:B---3--:R-:W-:Y:S02]  /*39770*/  F2FP.SATFINITE.E4M3.F32.PACK_AB_MERGE_C R13, R245, R242, RZ ;  /* 0x000000f2f50d723e */ /* 0x008fe400048070ff */
[----:B------:R-:W3:Y:S04]  /*39780*/  LDL.LU R242, [R1+0x12b4] ;  /* 0x0012b40001f27983 */ /* 0x000ee80000300800 */
[----:B------:R-:W3:Y:S01]  /*39790*/  LDL.LU R245, [R1+0x12b0] ;  /* 0x0012b00001f57983 */ /* 0x000ee20000300800 */
[----:B--2---:R-:W-:-:S03]  /*397a0*/  F2FP.SATFINITE.E4M3.F32.PACK_AB_MERGE_C R14, R243, R244, RZ ;  /* 0x000000f4f30e723e */ /* 0x004fc600048070ff */
[----:B------:R-:W2:Y:S01]  /*397b0*/  LDL.LU R244, [R1+0x12ac] ;  /* 0x0012ac0001f47983 */ /* 0x000ea20000300800 */
[----:B------:R-:W-:-:S03]  /*397c0*/  F2FP.SATFINITE.E4M3.F32.PACK_AB_MERGE_C R27, R246, R239, RZ ;  /* 0x000000eff61b723e */ /* 0x000fc600048070ff */
[----:B------:R-:W2:Y:S04]  /*397d0*/  LDL.LU R243, [R1+0x12a8] ;  /* 0x0012a80001f37983 */ /* 0x000ea80000300800 */
[----:B------:R-:W3:Y:S04]  /*397e0*/  LDL.LU R239, [R1+0x12a4] ;  /* 0x0012a40001ef7983 */ /* 0x000ee80000300800 */
[----:B------:R-:W3:Y:S01]  /*397f0*/  LDL.LU R246, [R1+0x12a0] ;  /* 0x0012a00001f67983 */ /* 0x000ee20000300800 */
[----:B----4-:R-:W-:-:S03]  /*39800*/  F2FP.SATFINITE.E4M3.F32.PACK_AB_MERGE_C R11, R252, R238, RZ ;  /* 0x000000eefc0b723e */ /* 0x010fc600048070ff */
[----:B------:R-:W4:Y:S04]  /*39810*/  LDL.LU R238, [R1+0x129c] ;  /* 0x00129c0001ee7983 */ /* 0x000f280000300800 */
[----:B------:R-:W4:Y:S04]  /*39820*/  LDL.LU R252, [R1+0x1298] ;  /* 0x0012980001fc7983 */ /* 0x000f280000300800 */
[----:B------:R-:W4:Y:S04]  /*39830*/  LDL.LU R149, [R1+0x40c] ;  /* 0x00040c0001957983 */ /* 0x000f280000300800 */
[----:B------:R-:W4:Y:S04]  /*39840*/  LDL.LU R141, [R1+0x404] ;  /* 0x00040400018d7983 */ /* 0x000f280000300800 */
[----:B------:R-:W4:Y:S01]  /*39850*/  LDL.LU R109, [R1+0x3f8] ;  /* 0x0003f800016d7983 */ /* 0x000f220000300800 */
[----:B------:R-:W-:Y:S01]  /*39860*/  IMAD.MOV.U32 R61, RZ, RZ, 0x3dc6b27f ;  /* 0x3dc6b27fff3d7424 */ /* 0x000fe200078e00ff */
[----:B------:R-:W-:-:S02]  /*39870*/  F2FP.SATFINITE.E4M3.F32.PACK_AB_MERGE_C R173, R4, R3, RZ ;  /* 0x0000000304ad723e */ /* 0x000fc400048070ff */
[----:B------:R-:W0:Y:S01]  /*39880*/  LDC.64 R2, c[0x0][0x228] ;  /* 0x00008a00ff027b82 */ /* 0x000e220000000a00 */
[----:B------:R-:W1:Y:S01]  /*39890*/  S2R R181, SR_TID.X ;  /* 0x0000000000b57919 */ /* 0x000e620000002100 */
[----:B------:R-:W-:-:S04]  /*398a0*/  UIMAD UR4, UR4, UR8, URZ ;  /* 0x00000008040472a4 */ /* 0x000fc8000f8e023f */
[----:B------:R-:W-:Y:S01]  /*398b0*/  USHF.R.S32.HI UR8, URZ, 0x1f, UR4 ;  /* 0x0000001f3f087899 */ /* 0x000fe20008011404 */
[----:B------:R-:W-:Y:S02]  /*398c0*/  F2FP.SATFINITE.E4M3.F32.PACK_AB_MERGE_C R42, R42, R240, RZ ;  /* 0x000000f02a2a723e */ /* 0x000fe400048070ff */
[----:B------:R-:W-:Y:S02]  /*398d0*/  F2FP.SATFINITE.E4M3.F32.PACK_AB_MERGE_C R235, R235, R236, RZ ;  /* 0x000000ecebeb723e */ /* 0x000fe400048070ff */
[----:B------:R-:W-:Y:S02]  /*398e0*/  F2FP.SATFINITE.E4M3.F32.PACK_AB_MERGE_C R18, R18, R230, RZ ;  /* 0x000000e61212723e */ /* 0x000fe400048070ff */
[----:B------:R-:W-:Y:S02]  /*398f0*/  F2FP.SATFINITE.E4M3.F32.PACK_AB_MERGE_C R227, R227, R228, RZ ;  /* 0x000000e4e3e3723e */ /* 0x000fe400048070ff */
[----:B------:R-:W-:Y:S02]  /*39900*/  F2FP.SATFINITE.E4M3.F32.PACK_AB_MERGE_C R34, R34, R222, RZ ;  /* 0x000000de2222723e */ /* 0x000fe400048070ff */
[----:B------:R-:W-:-:S02]  /*39910*/  F2FP.SATFINITE.E4M3.F32.PACK_AB_MERGE_C R219, R219, R220, RZ ;  /* 0x000000dcdbdb723e */ /* 0x000fc400048070ff */
        /* <DEDUP_REMOVED lines=14> */
[----:B------:R-:W-:Y:S01]  /*39a00*/  F2FP.SATFINITE.E4M3.F32.PACK_AB_MERGE_C R249, R250, R249, RZ ;  /* 0x000000f9faf9723e */ /* 0x000fe200048070ff */
[----:B--2---:R-:W-:Y:S02]  /*39a10*/  IMAD.IADD R17, R243, 0x1, -R244 ;  /* 0x00000001f3117824 */ /* 0x004fe400078e0af4 */
[----:B---3--:R-:W-:Y:S02]  /*39a20*/  IMAD.IADD R5, R239, 0x1, -R242 ;  /* 0x00000001ef057824 */ /* 0x008fe400078e0af2 */
[----:B------:R-:W-:Y:S01]  /*39a30*/  FADD R17, R17, -1 ;  /* 0xbf80000011117421 */ /* 0x000fe20000000000 */
[----:B------:R-:W-:-:S02]  /*39a40*/  IMAD.IADD R12, R246, 0x1, -R245 ;  /* 0x00000001f60c7824 */ /* 0x000fc400078e0af5 */
[----:B------:R-:W-:Y:S02]  /*39a50*/  FADD R5, R5, -1 ;  /* 0xbf80000005057421 */ /* 0x000fe40000000000 */
[----:B------:R-:W-:Y:S01]  /*39a60*/  FADD R12, R12, -1 ;  /* 0xbf8000000c0c7421 */ /* 0x000fe20000000000 */
[-C--:B------:R-:W-:Y:S01]  /*39a70*/  FFMA.FTZ R21, R17, R61.reuse, -0.16845393180847167969 ;  /* 0xbe2c7f3011157423 */ /* 0x080fe2000001003d */
[-C--:B------:R-:W-:Y:S02]  /*39a80*/  FFMA.FTZ R29, R5, R61.reuse, -0.16845393180847167969 ;  /* 0xbe2c7f30051d7423 */ /* 0x080fe4000001003d */
[C---:B------:R-:W-:Y:S01]  /*39a90*/  FFMA.FTZ R28, R12.reuse, R61, -0.16845393180847167969 ;  /* 0xbe2c7f300c1c7423 */ /* 0x040fe2000001003d */
[----:B------:R-:W-:Y:S01]  /*39aa0*/  FFMA.FTZ R21, R17, R21, 0.1716887056827545166 ;  /* 0x3e2fcf2a11157423 */ /* 0x000fe20000010015 */
[----:B------:R-:W-:Y:S02]  /*39ab0*/  FFMA.FTZ R29, R5, R29, 0.1716887056827545166 ;  /* 0x3e2fcf2a051d7423 */ /* 0x000fe4000001001d */
[----:B------:R-:W-:Y:S01]  /*39ac0*/  FFMA.FTZ R28, R12, R28, 0.1716887056827545166 ;  /* 0x3e2fcf2a0c1c7423 */ /* 0x000fe2000001001c */
[----:B------:R-:W-:Y:S01]  /*39ad0*/  FFMA.FTZ R21, R17, R21, -0.17900948226451873779 ;  /* 0xbe374e4311157423 */ /* 0x000fe20000010015 */
[----:B------:R-:W-:-:S02]  /*39ae0*/  FFMA.FTZ R29, R5, R29, -0.17900948226451873779 ;  /* 0xbe374e43051d7423 */ /* 0x000fc4000001001d */
[C---:B------:R-:W-:Y:S01]  /*39af0*/  FFMA.FTZ R28, R12.reuse, R28, -0.17900948226451873779 ;  /* 0xbe374e430c1c7423 */ /* 0x040fe2000001001c */
[----:B------:R-:W-:Y:S01]  /*39b00*/  FFMA.FTZ R21, R17, R21, 0.20512372255325317383 ;  /* 0x3e520bf411157423 */ /* 0x000fe20000010015 */
[----:B------:R-:W-:Y:S02]  /*39b10*/  FFMA.FTZ R29, R5, R29, 0.20512372255325317383 ;  /* 0x3e520bf4051d7423 */ /* 0x000fe4000001001d */
[C---:B------:R-:W-:Y:S01]  /*39b20*/  FFMA.FTZ R28, R12.reuse, R28, 0.20512372255325317383 ;  /* 0x3e520bf40c1c7423 */ /* 0x040fe2000001001c */
[----:B------:R-:W-:Y:S01]  /*39b30*/  FFMA.FTZ R21, R17, R21, -0.24046532809734344482 ;  /* 0xbe763c8b11157423 */ /* 0x000fe20000010015 */
[----:B------:R-:W-:Y:S02]  /*39b40*/  FFMA.FTZ R29, R5, R29, -0.24046532809734344482 ;  /* 0xbe763c8b051d7423 */ /* 0x000fe4000001001d */
[----:B------:R-:W-:Y:S01]  /*39b50*/  FFMA.FTZ R28, R12, R28, -0.24046532809734344482 ;  /* 0xbe763c8b0c1c7423 */ /* 0x000fe2000001001c */
[----:B------:R-:W-:Y:S01]  /*39b60*/  FFMA.FTZ R21, R17, R21, 0.28857114911079406738 ;  /* 0x3e93bf9911157423 */ /* 0x000fe20000010015 */
[----:B------:R-:W-:-:S02]  /*39b70*/  FFMA.FTZ R29, R5, R29, 0.28857114911079406738 ;  /* 0x3e93bf99051d7423 */ /* 0x000fc4000001001d */
[----:B------:R-:W-:Y:S01]  /*39b80*/  FFMA.FTZ R28, R12, R28, 0.28857114911079406738 ;  /* 0x3e93bf990c1c7423 */ /* 0x000fe2000001001c */
[----:B------:R-:W-:Y:S01]  /*39b90*/  FFMA.FTZ R21, R17, R21, -0.36067417263984680176 ;  /* 0xbeb8aa4911157423 */ /* 0x000fe20000010015 */
[----:B----4-:R-:W-:Y:S02]  /*39ba0*/  IMAD.IADD R4, R238, 0x1, -R241 ;  /* 0x00000001ee047824 */ /* 0x010fe400078e0af1 */
[----:B------:R-:W-:Y:S01]  /*39bb0*/  FFMA.FTZ R28, R12, R28, -0.36067417263984680176 ;  /* 0xbeb8aa490c1c7423 */ /* 0x000fe2000001001c */
[----:B------:R-:W-:Y:S01]  /*39bc0*/  FFMA.FTZ R29, R5, R29, -0.36067417263984680176 ;  /* 0xbeb8aa49051d7423 */ /* 0x000fe2000001001d */
[----:B------:R-:W-:Y:S01]  /*39bd0*/  FADD R4, R4, -1 ;  /* 0xbf80000004047421 */ /* 0x000fe20000000000 */
[----:B------:R-:W-:Y:S01]  /*39be0*/  FFMA.FTZ R21, R17, R21, 0.48089820146560668945 ;  /* 0x3ef6384a11157423 */ /* 0x000fe20000010015 */
[----:B------:R-:W-:Y:S02]  /*39bf0*/  FFMA.FTZ R28, R12, R28, 0.48089820146560668945 ;  /* 0x3ef6384a0c1c7423 */ /* 0x000fe4000001001c */
[----:B------:R-:W-:Y:S01]  /*39c00*/  FFMA.FTZ R61, R4, R61, -0.16845393180847167969 ;  /* 0xbe2c7f30043d7423 */ /* 0x000fe2000001003d */
[----:B------:R-:W-:Y:S01]  /*39c10*/  FFMA.FTZ R29, R5, R29, 0.48089820146560668945 ;  /* 0x3ef6384a051d7423 */ /* 0x000fe2000001001d */
[----:B------:R-:W-:-:S02]  /*39c20*/  FFMA.FTZ R21, R17, R21, -0.72134751081466674805 ;  /* 0xbf38aa3b11157423 */ /* 0x000fc40000010015 */
[----:B------:R-:W-:Y:S01]  /*39c30*/  FFMA.FTZ R61, R4, R61, 0.1716887056827545166 ;  /* 0x3e2fcf2a043d7423 */ /* 0x000fe2000001003d */
[----:B------:R-:W-:Y:S01]  /*39c40*/  FFMA.FTZ R28, R12, R28, -0.72134751081466674805 ;  /* 0xbf38aa3b0c1c7423 */ /* 0x000fe2000001001c */
[----:B------:R-:W-:Y:S01]  /*39c50*/  FFMA.FTZ R29, R5, R29, -0.72134751081466674805 ;  /* 0xbf38aa3b051d7423 */ /* 0x000fe2000001001d */
[----:B------:R-:W-:Y:S01]  /*39c60*/  FMUL R21, R17, R21 ;  /* 0x0000001511157220 */ /* 0x000fe20000400000 */
[----:B------:R-:W-:Y:S01]  /*39c70*/  FFMA.FTZ R61, R4, R61, -0.17900948226451873779 ;  /* 0xbe374e43043d7423 */ /* 0x000fe2000001003d */
[----:B------:R-:W-:Y:S01]  /*39c80*/  FMUL R28, R12, R28 ;  /* 0x0000001c0c1c7220 */ /* 0x000fe20000400000 */
[----:B------:R-:W-:Y:S01]  /*39c90*/  FMUL R29, R5, R29 ;  /* 0x0000001d051d7220 */ /* 0x000fe20000400000 */
[----:B------:R-:W-:Y:S01]  /*39ca0*/  FMUL R21, R17, R21 ;  /* 0x0000001511157220 */ /* 0x000fe20000400000 */
[----:B------:R-:W-:Y:S01]  /*39cb0*/  FFMA.FTZ R61, R4, R61, 0.20512372255325317383 ;  /* 0x3e520bf4043d7423 */ /* 0x000fe2000001003d */
[----:B------:R-:W-:Y:S01]  /*39cc0*/  FMUL R28, R12, R28 ;  /* 0x0000001c0c1c7220 */ /* 0x000fe20000400000 */
[----:B------:R-:W-:Y:S01]  /*39cd0*/  FMUL R29, R5, R29 ;  /* 0x0000001d051d7220 */ /* 0x000fe20000400000 */
[----:B------:R-:W-:Y:S01]  /*39ce0*/  FFMA.FTZ R21, R17, 1.4426950216293334961, R21 ;  /* 0x3fb8aa3b11157823 */ /* 0x000fe20000010015 */
[----:B------:R-:W-:Y:S01]  /*39cf0*/  FFMA.FTZ R61, R4, R61, -0.24046532809734344482 ;  /* 0xbe763c8b043d7423 */ /* 0x000fe2000001003d */
[----:B------:R-:W-:Y:S01]  /*39d00*/  FFMA.FTZ R28, R12, 1.4426950216293334961, R28 ;  /* 0x3fb8aa3b0c1c7823 */ /* 0x000fe2000001001c */
[----:B------:R-:W-:Y:S01]  /*39d10*/  FFMA.FTZ R29, R5, 1.4426950216293334961, R29 ;  /* 0x3fb8aa3b051d7823 */ /* 0x000fe2000001001d */
[----:B------:R-:W-:Y:S01]  /*39d20*/  FADD R76, R149, R21 ;  /* 0x00000015954c7221 */ /* 0x000fe20000000000 */
[C---:B------:R-:W-:Y:S01]  /*39d30*/  FFMA.FTZ R61, R4.reuse, R61, 0.28857114911079406738 ;  /* 0x3e93bf99043d7423 */ /* 0x040fe2000001003d */
[----:B------:R-:W-:Y:S01]  /*39d40*/  FADD R12, R141, R28 ;  /* 0x0000001c8d0c7221 */ /* 0x000fe20000000000 */
[----:B------:R-:W-:Y:S01]  /*39d50*/  FADD R21, R109, R29 ;  /* 0x0000001d6d157221 */ /* 0x000fe20000000000 */
[----:B------:R-:W2:Y:S01]  /*39d60*/  S2R R141, SR_CTAID.X ;  /* 0x00000000008d7919 */ /* 0x000ea20000002500 */
[C---:B------:R-:W-:Y:S01]  /*39d70*/  FFMA.FTZ R61, R4.reuse, R61, -0.36067417263984680176 ;  /* 0xbeb8aa49043d7423 */ /* 0x040fe2000001003d */
[----:B------:R-:W2:Y:S03]  /*39d80*/  S2R R109, SR_TID.X ;  /* 0x00000000006d7919 */ /* 0x000ea60000002100 */
[----:B------:R-:W-:Y:S01]  /*39d90*/  FFMA.FTZ R61, R4, R61, 0.48089820146560668945 ;  /* 0x3ef6384a043d7423 */ /* 0x000fe2000001003d */
[----:B------:R-:W-:-:S03]  /*39da0*/  ISETP.GE.U32.AND P1, PT, R243, 0x7f800000, PT ;  /* 0x7f800000f300780c */ /* 0x000fc60003f26070 */
[----:B------:R-:W-:-:S04]  /*39db0*/  FFMA.FTZ R61, R4, R61, -0.72134751081466674805 ;  /* 0xbf38aa3b043d7423 */ /* 0x000fc8000001003d */
[----:B------:R-:W-:-:S04]  /*39dc0*/  FMUL R61, R4, R61 ;  /* 0x0000003d043d7220 */ /* 0x000fc80000400000 */
[----:B------:R-:W-:-:S04]  /*39dd0*/  FMUL R61, R4, R61 ;  /* 0x0000003d043d7220 */ /* 0x000fc80000400000 */
[----:B------:R-:W-:Y:S01]  /*39de0*/  FFMA.FTZ R61, R4, 1.4426950216293334961, R61 ;  /* 0x3fb8aa3b043d7823 */ /* 0x000fe2000001003d */
[----:B------:R-:W-:Y:S01]  /*39df0*/  @P1 IMAD.MOV.U32 R4, RZ, RZ, 0x7f800000 ;  /* 0x7f800000ff041424 */ /* 0x000fe200078e00ff */
[----:B------:R-:W-:Y:S02]  /*39e00*/  ISETP.GE.U32.AND P4, PT, R246, 0x7f800000, PT ;  /* 0x7f800000f600780c */ /* 0x000fe40003f86070 */
[----:B------:R-:W-:Y:S01]  /*39e10*/  FADD R28, R252, R61 ;  /* 0x0000003dfc1c7221 */ /* 0x000fe20000000000 */
[----:B------:R-:W-:Y:S01]  /*39e20*/  @P1 FFMA.FTZ R76, R243, R4, +INF ;  /* 0x7f800000f34c1423 */ /* 0x000fe20000010004 */
[----:B------:R-:W3:Y:S01]  /*39e30*/  LDL.LU R252, [R1+0x1294] ;  /* 0x0012940001fc7983 */ /* 0x000ee20000300800 */
[----:B------:R-:W-:-:S03]  /*39e40*/  ISETP.GE.U32.AND P0, PT, R239, 0x7f800000, PT ;  /* 0x7f800000ef00780c */ /* 0x000fc60003f06070 */
[----:B------:R-:W-:Y:S04]  /*39e50*/  STL [R1+0xd4c], R28 ;  /* 0x000d4c1c01007387 */ /* 0x000fe80000100800 */
[----:B------:R2:W-:Y:S01]  /*39e60*/  STL [R1+0xd70], R76 ;  /* 0x000d704c01007387 */ /* 0x0005e20000100800 */
[----:B------:R-:W-:Y:S01]  /*39e70*/  @P4 IMAD.MOV.U32 R5, RZ, RZ, 0x7f800000 ;  /* 0x7f800000ff054424 */ /* 0x000fe200078e00ff */
[----:B--2---:R-:W-:-:S05]  /*39e80*/  PRMT R76, R109, 0x6540, R141 ;  /* 0x000065406d4c7816 */ /* 0x004fca000000008d */
[----:B------:R-:W-:Y:S02]  /*39e90*/  IMAD R4, R76, UR9, RZ ;  /* 0x000000094c047c24 */ /* 0x000fe4000f8e02ff */
[----:B------:R-:W-:Y:S01]  /*39ea0*/  @P4 FFMA.FTZ R12, R246, R5, +INF ;  /* 0x7f800000f60c4423 */ /* 0x000fe20000010005 */
[----:B------:R-:W-:Y:S02]  /*39eb0*/  @P0 IMAD.MOV.U32 R5, RZ, RZ, 0x7f800000 ;  /* 0x7f800000ff050424 */ /* 0x000fe400078e00ff */
[----:B0-----:R-:W-:Y:S01]  /*39ec0*/  IADD3 R2, P5, P6, R4, UR4, R2 ;  /* 0x0000000404027c10 */ /* 0x001fe2000febe002 */
[----:B------:R-:W-:Y:S01]  /*39ed0*/  ULDC UR4, c[0x0][0x278] ;  /* 0x00009e0000047ab9 */ /* 0x000fe20000000800 */
[----:B------:R-:W-:Y:S01]  /*39ee0*/  SHF.R.S32.HI R4, RZ, 0x1f, R4 ;  /* 0x0000001fff047819 */ /* 0x000fe20000011404 */
[----:B------:R-:W-:-:S03]  /*39ef0*/  @P0 FFMA.FTZ R21, R239, R5, +INF ;  /* 0x7f800000ef150423 */ /* 0x000fc60000010005 */
[----:B------:R-:W-:Y:S02]  /*39f00*/  IADD3.X R3, R4, UR8, R3, P5, P6 ;  /* 0x0000000804037c10 */ /* 0x000fe4000afec403 */
[----:B------:R-:W-:Y:S01]  /*39f10*/  IADD3 R76, P6, R2, UR4, RZ ;  /* 0x00000004024c7c10 */ /* 0x000fe2000ffde0ff */
[----:B------:R0:W-:Y:S04]  /*39f20*/  STL [R1+0xd64], R12 ;  /* 0x000d640c01007387 */ /* 0x0001e80000100800 */
[----:B------:R2:W-:Y:S04]  /*39f30*/  STL [R1+0xd5c], R21 ;  /* 0x000d5c1501007387 */ /* 0x0005e80000100800 */
[----:B------:R4:W-:Y:S01]  /*39f40*/  STL [R1+0xd00], R76 ;  /* 0x000d004c01007387 */ /* 0x0009e20000100800 */
[----:B-1----:R-:W-:-:S02]  /*39f50*/  IMAD.SHL.U32 R17, R181, 0x80, RZ ;  /* 0x00000080b5117824 */ /* 0x002fc400078e00ff */
[----:B0-----:R-:W-:Y:S01]  /*39f60*/  IMAD.SHL.U32 R12, R181, 0x10, RZ ;  /* 0x00000010b50c7824 */ /* 0x001fe200078e00ff */
[----:B------:R-:W-:Y:S02]  /*39f70*/  FSETP.NEU.AND P3, PT, R243, RZ, PT ;  /* 0x000000fff300720b */ /* 0x000fe40003f6d000 */
[----:B------:R-:W-:Y:S01]  /*39f80*/  FSETP.NEU.AND P2, PT, R246, RZ, PT ;  /* 0x000000fff600720b */ /* 0x000fe20003f4d000 */
[----:B--2---:R-:W-:Y:S01]  /*39f90*/  IMAD.SHL.U32 R21, R181, 0x4, RZ ;  /* 0x00000004b5157824 */ /* 0x004fe200078e00ff */
[----:B------:R-:W-:Y:S02]  /*39fa0*/  LOP3.LUT R4, R12, 0xf0, RZ, 0xc0, !PT ;  /* 0x000000f00c047812 */ /* 0x000fe400078ec0ff */
[----:B------:R-:W-:Y:S02]  /*39fb0*/  FSETP.NEU.AND P1, PT, R239, RZ, PT ;  /* 0x000000ffef00720b */ /* 0x000fe40003f2d000 */
[----:B------:R-:W-:Y:S02]  /*39fc0*/  ISETP.GE.U32.AND P4, PT, R238, 0x7f800000, PT ;  /* 0x7f800000ee00780c */ /* 0x000fe40003f86070 */
[----:B------:R-:W-:Y:S01]  /*39fd0*/  LOP3.LUT R12, R17, 0x800, RZ, 0xc0, !PT ;  /* 0x00000800110c7812 */ /* 0x000fe200078ec0ff */
[----:B------:R-:W2:Y:S01]  /*39fe0*/  LDL.LU R214, [R1+0x50] ;  /* 0x0000500001d67983 */ /* 0x000ea20000300800 */
[----:B------:R-:W-:Y:S01]  /*39ff0*/  SHF.R.U32.HI R17, RZ, 0x1, R181 ;  /* 0x00000001ff117819 */ /* 0x000fe200000116b5 */
[----:B------:R-:W-:Y:S01]  /*3a000*/  IMAD.MOV.U32 R29, RZ, RZ, R28 ;  /* 0x000000ffff1d7224 */ /* 0x000fe200078e001c */
[----:B------:R-:W-:Y:S01]  /*3a010*/  LOP3.LUT R5, R181, 0x7, RZ, 0xc0, !PT ;  /* 0x00000007b5057812 */ /* 0x000fe200078ec0ff */
[----:B------:R-:W3:Y:S01]  /*3a020*/  LDL.LU R220, [R1+0x2c8] ;  /* 0x0002c80001dc7983 */ /* 0x000ee20000300800 */
[----:B------:R-:W-:-:S02]  /*3a030*/  IADD3 R12, R12, UR5, R4 ;  /* 0x000000050c0c7c10 */ /* 0x000fc4000fffe004 */
[----:B------:R-:W-:Y:S01]  /*3a040*/  LOP3.LUT R21, R21, 0x3c0, RZ, 0xc0, !PT ;  /* 0x000003c015157812 */ /* 0x000fe200078ec0ff */
[----:B------:R-:W3:Y:S01]  /*3a050*/  LDL.LU R213, [R1+0x5c] ;  /* 0x00005c0001d57983 */ /* 0x000ee20000300800 */
[----:B------:R-:W-:Y:S01]  /*3a060*/  BAR.SYNC.DEFER_BLOCKING 0x0 ;  /* 0x0000000000007b1d */ /* 0x000fe20000010000 */
[----:B------:R-:W-:Y:S02]  /*3a070*/  F2FP.SATFINITE.E4M3.F32.PACK_AB_MERGE_C R32, R32, R210, R33 ;  /* 0x000000d22020723e */ /* 0x000fe40004807021 */
[----:B------:R-:W-:Y:S02]  /*3a080*/  F2FP.SATFINITE.E4M3.F32.PACK_AB_MERGE_C R40, R40, R202, R41 ;  /* 0x000000ca2828723e */ /* 0x000fe40004807029 */
[----:B------:R-:W-:Y:S01]  /*3a090*/  F2FP.SATFINITE.E4M3.F32.PACK_AB_MERGE_C R56, R177, R178, R56 ;  /* 0x000000b2b138723e */ /* 0x000fe20004807038 */
[----:B------:R-:W-:Y:S01]  /*3a0a0*/  @P4 IMAD.MOV.U32 R4, RZ, RZ, 0x7f800000 ;  /* 0x7f800000ff044424 */ /* 0x000fe200078e00ff */
[----:B------:R-:W-:Y:S01]  /*3a0b0*/  F2FP.SATFINITE.E4M3.F32.PACK_AB_MERGE_C R57, R175, R176, R57 ;  /* 0x000000b0af39723e */ /* 0x000fe20004807039 */
[----:B------:R-:W2:Y:S01]  /*3a0c0*/  LDL.LU R209, [R1+0x418] ;  /* 0x0004180001d17983 */ /* 0x000ea20000300800 */
[----:B------:R-:W-:-:S02]  /*3a0d0*/  LOP3.LUT R17, R17, 0x4, RZ, 0xc0, !PT ;  /* 0x0000000411117812 */ /* 0x000fc400078ec0ff */
[----:B------:R-:W-:Y:S01]  /*3a0e0*/  F2FP.SATFINITE.E4M3.F32.PACK_AB_MERGE_C R61, R167, R168, R163 ;  /* 0x000000a8a73d723e */ /* 0x000fe200048070a3 */
[----:B------:R-:W2:Y:S01]  /*3a0f0*/  LDL.LU R205, [R1+0x2d4] ;  /* 0x0002d40001cd7983 */ /* 0x000ea20000300800 */
[----:B------:R-:W-:Y:S01]  /*3a100*/  LEA R5, R5, UR5, 0x3 ;  /* 0x0000000505057c11 */ /* 0x000fe2000f8e18ff */
[----:B------:R-:W-:Y:S01]  /*3a110*/  @P4 FFMA.FTZ R29, R238, R4, +INF ;  /* 0x7f800000ee1d4423 */ /* 0x000fe20000010004 */
[----:B------:R-:W-:Y:S01]  /*3a120*/  LOP3.LUT R28, R181, 0xe0, RZ, 0xc0, !PT ;  /* 0x000000e0b51c7812 */ /* 0x000fe200078ec0ff */
[----:B------:R-:W2:Y:S01]  /*3a130*/  LDL.LU R157, [R1+0x6c] ;  /* 0x00006c00019d7983 */ /* 0x000ea20000300800 */
[----:B------:R-:W-:Y:S01]  /*3a140*/  F2FP.SATFINITE.E4M3.F32.PACK_AB_MERGE_C R72, R153, R154, R72 ;  /* 0x0000009a9948723e */ /* 0x000fe20004807048 */
[----:B------:R-:W0:Y:S01]  /*3a150*/  LDC R167, c[0x0][0x278] ;  /* 0x00009e00ffa77b82 */ /* 0x000e220000000800 */
[----:B------:R-:W-:Y:S01]  /*3a160*/  F2FP.SATFINITE.E4M3.F32.PACK_AB_MERGE_C R73, R151, R152, R73 ;  /* 0x000000989749723e */ /* 0x000fe20004807049 */
[----:B------:R-:W2:Y:S01]  /*3a170*/  LDL.LU R149, [R1+0x74] ;  /* 0x0000740001957983 */ /* 0x000ea20000300800 */
[----:B----4-:R-:W-:Y:S01]  /*3a180*/  F2FP.SATFINITE.E4M3.F32.PACK_AB_MERGE_C R76, R145, R146, R9 ;  /* 0x00000092914c723e */ /* 0x010fe20004807009 */
[----:B------:R-:W-:-:S02]  /*3a190*/  ULDC UR4, c[0x0][0x27c] ;  /* 0x00009f0000047ab9 */ /* 0x000fc40000000800 */
[----:B------:R-:W4:Y:S01]  /*3a1a0*/  LDL.LU R141, [R1+0x2e0] ;  /* 0x0002e000018d7983 */ /* 0x000f220000300800 */
[----:B---3--:R-:W-:-:S03]  /*3a1b0*/  F2FP.SATFINITE.E4M3.F32.PACK_AB_MERGE_C R6, R213, R220, R6 ;  /* 0x000000dcd506723e */ /* 0x008fc60004807006 */
[----:B------:R-:W4:Y:S01]  /*3a1c0*/  LDL.LU R109, [R1+0x2e8] ;  /* 0x0002e800016d7983 */ /* 0x000f220000300800 */
[----:B------:R-:W-:Y:S01]  /*3a1d0*/  IADD3 R4, R17, R5, R21 ;  /* 0x0000000511047210 */ /* 0x000fe20007ffe015 */
[----:B------:R-:W1:Y:S02]  /*3a1e0*/  LDC R168, c[0x0][0x278] ;  /* 0x00009e00ffa87b82 */ /* 0x000e640000000800 */
[----:B------:R-:W-:Y:S04]  /*3a1f0*/  STL [R1+0x1294], R252 ;  /* 0x001294fc01007387 */ /* 0x000fe80000100800 */
[----:B------:R-:W3:Y:S01]  /*3a200*/  LDL.LU R222, [R1+0x94] ;  /* 0x0000940001de7983 */ /* 0x000ee20000300800 */
[----:B------:R-:W-:Y:S01]  /*3a210*/  F2FP.SATFINITE.E4M3.F32.PACK_AB_MERGE_C R33, R207, R208, R203 ;  /* 0x000000d0cf21723e */ /* 0x000fe200048070cb */
[----:B------:R-:W1:Y:S02]  /*3a220*/  LDC R176, c[0x0][0x278] ;  /* 0x00009e00ffb07b82 */ /* 0x000e640000000800 */
[----:B------:R-:W3:Y:S04]  /*3a230*/  LDL.LU R228, [R1+0x98] ;  /* 0x0000980001e47983 */ /* 0x000ee80000300800 */
[----:B------:R-:W-:Y:S01]  /*3a240*/  @P4 STL [R1+0xd4c], R29 ;  /* 0x000d4c1d01004387 */ /* 0x000fe20000100800 */
[----:B--2---:R-:W-:Y:S01]  /*3a250*/  F2FP.SATFINITE.E4M3.F32.PACK_AB_MERGE_C R5, R0, R214, R235 ;  /* 0x000000d60005723e */ /* 0x004fe200048070eb */
[----:B------:R-:W-:Y:S01]  /*3a260*/  IMAD R12, R28, 0x8, R12 ;  /* 0x000000081c0c7824 */ /* 0x000fe200078e020c */
[----:B------:R-:W-:Y:S01]  /*3a270*/  F2FP.SATFINITE.E4M3.F32.PACK_AB_MERGE_C R41, R199, R200, R195 ;  /* 0x000000c8c729723e */ /* 0x000fe200048070c3 */
[----:B------:R2:W-:Y:S01]  /*3a280*/  STL [R1+0x1288], R4 ;  /* 0x0012880401007387 */ /* 0x0005e20000100800 */
[----:B------:R-:W-:-:S02]  /*3a290*/  LOP3.LUT R0, R181, 0xff, RZ, 0xc0, !PT ;  /* 0x000000ffb5007812 */ /* 0x000fc400078ec0ff */
[----:B------:R-:W-:Y:S01]  /*3a2a0*/  F2FP.SATFINITE.E4M3.F32.PACK_AB_MERGE_C R84, R137, R138, R10 ;  /* 0x0000008a8954723e */ /* 0x000fe2000480700a */
[----:B------:R-:W3:Y:S01]  /*3a2b0*/  LDL.LU R230, [R1+0x304] ;  /* 0x0003040001e67983 */ /* 0x000ee20000300800 */
[----:B------:R-:W-:Y:S01]  /*3a2c0*/  F2FP.SATFINITE.E4M3.F32.PACK_AB_MERGE_C R92, R129, R130, R15 ;  /* 0x00000082815c723e */ /* 0x000fe2000480700f */
[----:B------:R-:W1:Y:S02]  /*3a2d0*/  LDC R177, c[0x0][0x278] ;  /* 0x00009e00ffb17b82 */ /* 0x000e640000000800 */
[----:B------:R-:W3:Y:S04]  /*3a2e0*/  LDL.LU R236, [R1+0x30c] ;  /* 0x00030c0001ec7983 */ /* 0x000ee80000300800 */
[----:B------:R-:W3:Y:S01]  /*3a2f0*/  LDL.LU R240, [R1+0xb4] ;  /* 0x0000b40001f07983 */ /* 0x000ee20000300800 */
[----:B--2---:R-:W-:Y:S01]  /*3a300*/  F2FP.SATFINITE.E4M3.F32.PACK_AB_MERGE_C R4, R248, R7, R42 ;  /* 0x00000007f804723e */ /* 0x004fe2000480702a */
[----:B------:R-:W2:Y:S02]  /*3a310*/  LDC R15, c[0x0][0x278] ;  /* 0x00009e00ff0f7b82 */ /* 0x000ea40000000800 */
[----:B------:R-:W2:Y:S01]  /*3a320*/  LDL.LU R237, [R1+0xb8] ;  /* 0x0000b80001ed7983 */ /* 0x000ea20000300800 */
[----:B------:R-:W-:-:S03]  /*3a330*/  F2FP.SATFINITE.E4M3.F32.PACK_AB_MERGE_C R7, R205, R209, R16 ;  /* 0x000000d1cd07723e */ /* 0x000fc60004807010 */
[----:B------:R-:W2:Y:S01]  /*3a340*/  LDL.LU R229, [R1+0x324] ;  /* 0x0003240001e57983 */ /* 0x000ea20000300800 */
[----:B------:R-:W-:Y:S01]  /*3a350*/  F2FP.SATFINITE.E4M3.F32.PACK_AB_MERGE_C R16, R233, R234, R18 ;  /* 0x000000eae910723e */ /* 0x000fe20004807012 */
[----:B------:R-:W2:Y:S02]  /*3a360*/  LDC R178, c[0x0][0x278] ;  /* 0x00009e00ffb27b82 */ /* 0x000ea40000000800 */
[----:B------:R-:W2:Y:S01]  /*3a370*/  LDL.LU R221, [R1+0x328] ;  /* 0x0003280001dd7983 */ /* 0x000ea20000300800 */
[----:B------:R-:W-:-:S03]  /*3a380*/  F2FP.SATFINITE.E4M3.F32.PACK_AB_MERGE_C R18, R149, R157, R20 ;  /* 0x0000009d9512723e */ /* 0x000fc60004807014 */
[----:B------:R-:W2:Y:S01]  /*3a390*/  LDL.LU R213, [R1+0xd4] ;  /* 0x0000d40001d57983 */ /* 0x000ea20000300800 */
[----:B------:R-:W-:Y:S01]  /*3a3a0*/  F2FP.SATFINITE.E4M3.F32.PACK_AB_MERGE_C R108, R121, R122, R24 ;  /* 0x0000007a796c723e */ /* 0x000fe20004807018 */
[----:B------:R-:W2:Y:S02]  /*3a3b0*/  LDC R202, c[0x0][0x278] ;  /* 0x00009e00ffca7b82 */ /* 0x000ea40000000800 */
[----:B------:R-:W2:Y:S04]  /*3a3c0*/  LDL.LU R209, [R1+0xd8] ;  /* 0x0000d80001d17983 */ /* 0x000ea80000300800 */
[----:B------:R-:W2:Y:S01]  /*3a3d0*/  LDL.LU R205, [R1+0x354] ;  /* 0x0003540001cd7983 */ /* 0x000ea20000300800 */
[----:B------:R-:W-:Y:S01]  /*3a3e0*/  F2FP.SATFINITE.E4M3.F32.PACK_AB_MERGE_C R136, R247, R144, R136 ;  /* 0x00000090f788723e */ /* 0x000fe20004807088 */
[----:B------:R-:W2:Y:S02]  /*3a3f0*/  LDC R24, c[0x0][0x278] ;  /* 0x00009e00ff187b82 */ /* 0x000ea40000000800 */
[----:B------:R-:W2:Y:S04]  /*3a400*/  LDL.LU R181, [R1+0x35c] ;  /* 0x00035c0001b57983 */ /* 0x000ea80000300800 */
[----:B------:R-:W2:Y:S01]  /*3a410*/  LDL.LU R157, [R1+0xf4] ;  /* 0x0000f400019d7983 */ /* 0x000ea20000300800 */
[----:B------:R-:W-:Y:S01]  /*3a420*/  FSETP.NEU.AND P0, PT, R238, RZ, PT ;  /* 0x000000ffee00720b */ /* 0x000fe20003f0d000 */
[----:B------:R-:W2:Y:S02]  /*3a430*/  LDC R210, c[0x0][0x278] ;  /* 0x00009e00ffd27b82 */ /* 0x000ea40000000800 */
[----:B------:R-:W2:Y:S01]  /*3a440*/  LDL.LU R149, [R1+0xf8] ;  /* 0x0000f80001957983 */ /* 0x000ea20000300800 */
[----:B----4-:R-:W-:-:S02]  /*3a450*/  F2FP.SATFINITE.E4M3.F32.PACK_AB_MERGE_C R19, R109, R141, R19 ;  /* 0x0000008d6d13723e */ /* 0x010fc40004807013 */
[----:B------:R-:W-:Y:S01]  /*3a460*/  F2FP.SATFINITE.E4M3.F32.PACK_AB_MERGE_C R17, R231, R232, R227 ;  /* 0x000000e8e711723e */ /* 0x000fe200048070e3 */
[----:B------:R-:W4:Y:S01]  /*3a470*/  LDL.LU R141, [R1+0x374] ;  /* 0x00037400018d7983 */ /* 0x000f220000300800 */
[----:B------:R-:W-:Y:S02]  /*3a480*/  F2FP.SATFINITE.E4M3.F32.PACK_AB_MERGE_C R28, R217, R218, R31 ;  /* 0x000000dad91c723e */ /* 0x000fe4000480701f */
[----:B------:R-:W-:Y:S01]  /*3a490*/  F2FP.SATFINITE.E4M3.F32.PACK_AB_MERGE_C R21, R223, R224, R219 ;  /* 0x000000e0df15723e */ /* 0x000fe200048070db */
[----:B------:R-:W4:Y:S01]  /*3a4a0*/  LDL.LU R109, [R1+0x378] ;  /* 0x00037800016d7983 */ /* 0x000f220000300800 */
[----:B0-----:R-:W-:Y:S01]  /*3a4b0*/  IMAD R167, R167, 0x6d, RZ ;  /* 0x0000006da7a77824 */ /* 0x001fe200078e02ff */
[----:B------:R-:W0:Y:S01]  /*3a4c0*/  LDC R203, c[0x0][0x278] ;  /* 0x00009e00ffcb7b82 */ /* 0x000e220000000800 */
[----:B---3--:R-:W-:Y:S02]  /*3a4d0*/  F2FP.SATFINITE.E4M3.F32.PACK_AB_MERGE_C R22, R228, R222, R22 ;  /* 0x000000dee416723e */ /* 0x008fe40004807016 */
[----:B------:R-:W3:Y:S01]  /*3a4e0*/  LDL.LU R222, [R1+0x114] ;  /* 0x0001140001de7983 */ /* 0x000ee20000300800 */
[----:B------:R-:W-:-:S02]  /*3a4f0*/  F2FP.SATFINITE.E4M3.F32.PACK_AB_MERGE_C R20, R225, R226, R34 ;  /* 0x000000e2e114723e */ /* 0x000fc40004807022 */
[----:B------:R-:W-:Y:S01]  /*3a500*/  F2FP.SATFINITE.E4M3.F32.PACK_AB_MERGE_C R29, R215, R216, R211 ;  /* 0x000000d8d71d723e */ /* 0x000fe200048070d3 */
[----:B------:R-:W3:Y:S01]  /*3a510*/  LDL.LU R228, [R1+0x118] ;  /* 0x0001180001e47983 */ /* 0x000ee20000300800 */
[----:B-1----:R-:W-:Y:S01]  /*3a520*/  IMAD R168, R168, 0x6e, RZ ;  /* 0x0000006ea8a87824 */ /* 0x002fe200078e02ff */
[----:B------:R-:W-:Y:S01]  /*3a530*/  LEA R0, R0, UR5, 0x4 ;  /* 0x0000000500007c11 */ /* 0x000fe2000f8e20ff */
[----:B------:R-:W-:Y:S01]  /*3a540*/  IMAD R176, R176, 0x76, RZ ;  /* 0x00000076b0b07824 */ /* 0x000fe200078e02ff */
[----:B------:R-:W1:Y:S01]  /*3a550*/  LDC R195, c[0x0][0x278] ;  /* 0x00009e00ffc37b82 */ /* 0x000e620000000800 */
[----:B------:R-:W-:Y:S02]  /*3a560*/  F2FP.SATFINITE.E4M3.F32.PACK_AB_MERGE_C R23, R236, R230, R23 ;  /* 0x000000e6ec17723e */ /* 0x000fe40004807017 */
[----:B------:R-:W3:Y:S05]  /*3a570*/  LDL.LU R230, [R1+0x394] ;  /* 0x0003940001e67983 */ /* 0x000eea0000300800 */
[----:B------:R-:W1:Y:S01]  /*3a580*/  LDC R199, c[0x0][0x278] ;  /* 0x00009e00ffc77b82 */ /* 0x000e620000000800 */
[----:B------:R-:W3:Y:S01]  /*3a590*/  LDL.LU R236, [R1+0x39c] ;  /* 0x00039c0001ec7983 */ /* 0x000ee20000300800 */
[----:B--2---:R-:W-:-:S03]  /*3a5a0*/  F2FP.SATFINITE.E4M3.F32.PACK_AB_MERGE_C R30, R237, R240, R30 ;  /* 0x000000f0ed1e723e */ /* 0x004fc6000480701e */
[----:B------:R-:W2:Y:S03]  /*3a5b0*/  LDL.LU R240, [R1+0x134] ;  /* 0x0001340001f07983 */ /* 0x000ea60000300800 */
[----:B------:R-:W1:Y:S01]  /*3a5c0*/  LDC R200, c[0x0][0x278] ;  /* 0x00009e00ffc87b82 */ /* 0x000e620000000800 */
[----:B------:R-:W2:Y:S01]  /*3a5d0*/  LDL.LU R237, [R1+0x138] ;  /* 0x0001380001ed7983 */ /* 0x000ea20000300800 */
[----:B------:R-:W-:-:S03]  /*3a5e0*/  F2FP.SATFINITE.E4M3.F32.PACK_AB_MERGE_C R31, R221, R229, R53 ;  /* 0x000000e5dd1f723e */ /* 0x000fc60004807035 */
        /* <DEDUP_REMOVED lines=8> */
[----:B------:R-:W2:Y:S04]  /*3a670*/  LDL.LU R205, [R1+0x3cc] ;  /* 0x0003cc0001cd7983 */ /* 0x000ea80000300800 */
[----:B------:R-:W-:Y:S01]  /*3a680*/  STSM.16.M88.4 [R12], R4 ;  /* 0x000000040c007844 */ /* 0x000fe20000000200 */
[----:B------:R-:W-:Y:S01]  /*3a690*/  IMAD R15, R15, 0xd, RZ ;  /* 0x0000000d0f0f7824 */ /* 0x000fe200078e02ff */
[----:B------:R-:W-:Y:S01]  /*3a6a0*/  F2FP.SATFINITE.E4M3.F32.PACK_AB_MERGE_C R42, R149, R157, R44 ;  /* 0x0000009d952a723e */ /* 0x000fe2000480702c */
[----:B------:R-:W-:Y:S01]  /*3a6b0*/  IMAD R24, R24, 0x16, RZ ;  /* 0x0000001618187824 */ /* 0x000fe200078e02ff */
[----:B------:R-:W2:Y:S01]  /*3a6c0*/  LDL.LU R157, [R1+0x3d4] ;  /* 0x0003d400019d7983 */ /* 0x000ea20000300800 */
[----:B------:R-:W-:Y:S01]  /*3a6d0*/  IMAD R177, R177, 0x77, RZ ;  /* 0x00000077b1b17824 */ /* 0x000fe200078e02ff */
[----:B------:R-:W1:Y:S02]  /*3a6e0*/  LDC R211, c[0x0][0x278] ;  /* 0x00009e00ffd37b82 */ /* 0x000e640000000800 */
[----:B------:R-:W2:Y:S04]  /*3a6f0*/  LDL.LU R181, [R1+0x188] ;  /* 0x0001880001b57983 */ /* 0x000ea80000300800 */
[----:B------:R-:W2:Y:S01]  /*3a700*/  LDL.LU R149, [R1+0x194] ;  /* 0x0001940001957983 */ /* 0x000ea20000300800 */
[----:B------:R-:W-:Y:S01]  /*3a710*/  IMAD R178, R178, 0x78, RZ ;  /* 0x00000078b2b27824 */ /* 0x000fe200078e02ff */
[----:B------:R-:W1:Y:S01]  /*3a720*/  LDC R217, c[0x0][0x278] ;  /* 0x00009e00ffd97b82 */ /* 0x000e620000000800 */
[----:B------:R-:W-:-:S02]  /*3a730*/  IMAD R202, R202, 0x90, RZ ;  /* 0x00000090caca7824 */ /* 0x000fc400078e02ff */
[----:B------:R-:W-:-:S05]  /*3a740*/  IMAD R210, R210, 0x98, RZ ;  /* 0x00000098d2d27824 */ /* 0x000fca00078e02ff */
[----:B------:R-:W1:Y:S08]  /*3a750*/  LDC R218, c[0x0][0x278] ;  /* 0x00009e00ffda7b82 */ /* 0x000e700000000800 */
[----:B------:R-:W1:Y:S08]  /*3a760*/  LDC R219, c[0x0][0x278] ;  /* 0x00009e00ffdb7b82 */ /* 0x000e700000000800 */
[----:B------:R-:W1:Y:S08]  /*3a770*/  LDC R223, c[0x0][0x278] ;  /* 0x00009e00ffdf7b82 */ /* 0x000e700000000800 */
[----:B------:R-:W1:Y:S08]  /*3a780*/  LDC R224, c[0x0][0x278] ;  /* 0x00009e00ffe07b82 */ /* 0x000e700000000800 */
[----:B------:R-:W1:Y:S08]  /*3a790*/  LDC R231, c[0x0][0x278] ;  /* 0x00009e00ffe77b82 */ /* 0x000e700000000800 */
[----:B------:R-:W1:Y:S01]  /*3a7a0*/  LDC R247, c[0x0][0x278] ;  /* 0x00009e00fff77b82 */ /* 0x000e620000000800 */
[----:B----4-:R-:W-:-:S07]  /*3a7b0*/  F2FP.SATFINITE.E4M3.F32.PACK_AB_MERGE_C R43, R109, R141, R43 ;  /* 0x0000008d6d2b723e */ /* 0x010fce000480702b */
[----:B------:R-:W-:Y:S01]  /*3a7c0*/  BAR.SYNC.DEFER_BLOCKING 0x0 ;  /* 0x0000000000007b1d */ /* 0x000fe20000010000 */
[----:B0-----:R-:W-:-:S07]  /*3a7d0*/  IMAD R203, R203, 0x91, RZ ;  /* 0x00000091cbcb7824 */ /* 0x001fce00078e02ff */
[----:B------:R-:W0:Y:S01]  /*3a7e0*/  LDC R215, c[0x0][0x278] ;  /* 0x00009e00ffd77b82 */ /* 0x000e220000000800 */
[----:B------:R-:W4:Y:S04]  /*3a7f0*/  LDL.LU R141, [R1+0x3dc] ;  /* 0x0003dc00018d7983 */ /* 0x000f280000300800 */
[----:B------:R-:W4:Y:S01]  /*3a800*/  LDL.LU R109, [R1+0x3e0] ;  /* 0x0003e000016d7983 */ /* 0x000f220000300800 */
[----:B------:R-:W-:Y:S02]  /*3a810*/  F2FP.SATFINITE.E4M3.F32.PACK_AB_MERGE_C R44, R193, R194, R47 ;  /* 0x000000c2c12c723e */ /* 0x000fe4000480702f */
[----:B------:R-:W0:Y:S08]  /*3a820*/  LDC R216, c[0x0][0x278] ;  /* 0x00009e00ffd87b82 */ /* 0x000e300000000800 */
[----:B------:R-:W0:Y:S01]  /*3a830*/  LDC R225, c[0x0][0x278] ;  /* 0x00009e00ffe17b82 */ /* 0x000e220000000800 */
[----:B------:R-:W-:Y:S01]  /*3a840*/  LDS.128 R4, [R0] ;  /* 0x0000000000047984 */ /* 0x000fe20000000c00 */
[----:B---3--:R-:W-:-:S03]  /*3a850*/  F2FP.SATFINITE.E4M3.F32.PACK_AB_MERGE_C R47, R236, R230, R52 ;  /* 0x000000e6ec2f723e */ /* 0x008fc60004807034 */
[----:B------:R-:W3:Y:S01]  /*3a860*/  LDL.LU R230, [R1+0x1b8] ;  /* 0x0001b80001e67983 */ /* 0x000ee20000300800 */
[----:B------:R-:W-:Y:S02]  /*3a870*/  F2FP.SATFINITE.E4M3.F32.PACK_AB_MERGE_C R52, R185, R186, R55 ;  /* 0x000000bab934723e */ /* 0x000fe40004807037 */
[----:B------:R-:W1:Y:S01]  /*3a880*/  LDC R193, c[0x0][0x278] ;  /* 0x00009e00ffc17b82 */ /* 0x000e620000000800 */
[----:B------:R-:W3:Y:S01]  /*3a890*/  LDL.LU R236, [R1+0x1c4] ;  /* 0x0001c40001ec7983 */ /* 0x000ee20000300800 */
[----:B--2---:R-:W-:-:S03]  /*3a8a0*/  F2FP.SATFINITE.E4M3.F32.PACK_AB_MERGE_C R54, R237, R240, R54 ;  /* 0x000000f0ed36723e */ /* 0x004fc60004807036 */
[----:B------:R-:W2:Y:S01]  /*3a8b0*/  LDL.LU R240, [R1+0x3fc] ;  /* 0x0003fc0001f07983 */ /* 0x000ea20000300800 */
[----:B------:R-:W-:Y:S02]  /*3a8c0*/  F2FP.SATFINITE.E4M3.F32.PACK_AB_MERGE_C R46, R228, R222, R46 ;  /* 0x000000dee42e723e */ /* 0x000fe4000480702e */
[----:B------:R-:W0:Y:S01]  /*3a8d0*/  LDC R185, c[0x0][0x278] ;  /* 0x00009e00ffb97b82 */ /* 0x000e220000000800 */
[----:B------:R-:W2:Y:S01]  /*3a8e0*/  LDL.LU R237, [R1+0x400] ;  /* 0x0004000001ed7983 */ /* 0x000ea20000300800 */
[----:B------:R-:W-:-:S03]  /*3a8f0*/  F2FP.SATFINITE.E4M3.F32.PACK_AB_MERGE_C R55, R221, R229, R60 ;  /* 0x000000e5dd37723e */ /* 0x000fc6000480703c */
[----:B------:R-:W2:Y:S01]  /*3a900*/  LDL.LU R229, [R1+0x1c8] ;  /* 0x0001c80001e57983 */ /* 0x000ea20000300800 */
[----:B------:R-:W-:Y:S02]  /*3a910*/  F2FP.SATFINITE.E4M3.F32.PACK_AB_MERGE_C R45, R191, R192, R187 ;  /* 0x000000c0bf2d723e */ /* 0x000fe400048070bb */
[----:B------:R-:W1:Y:S01]  /*3a920*/  LDC R186, c[0x0][0x278] ;  /* 0x00009e00ffba7b82 */ /* 0x000e620000000800 */
[----:B------:R-:W2:Y:S01]  /*3a930*/  LDL.LU R221, [R1+0x1d4] ;  /* 0x0001d40001dd7983 */ /* 0x000ea20000300800 */
[----:B------:R-:W-:-:S03]  /*3a940*/  F2FP.SATFINITE.E4M3.F32.PACK_AB_MERGE_C R58, R209, R213, R58 ;  /* 0x000000d5d13a723e */ /* 0x000fc6000480703a */
[----:B------:R-:W2:Y:S01]  /*3a950*/  LDL.LU R213, [R1+0x410] ;  /* 0x0004100001d57983 */ /* 0x000ea20000300800 */
[----:B------:R-:W-:Y:S02]  /*3a960*/  F2FP.SATFINITE.E4M3.F32.PACK_AB_MERGE_C R60, R169, R170, R63 ;  /* 0x000000aaa93c723e */ /* 0x000fe4000480703f */
[----:B------:R-:W1:Y:S08]  /*3a970*/  LDC R187, c[0x0][0x278] ;  /* 0x00009e00ffbb7b82 */ /* 0x000e700000000800 */
[----:B------:R-:W-:Y:S01]  /*3a980*/  BAR.SYNC.DEFER_BLOCKING 0x0 ;  /* 0x0000000000007b1d */ /* 0x000fe20000010000 */
[----:B------:R-:W-:-:S07]  /*3a990*/  F2FP.SATFINITE.E4M3.F32.PACK_AB_MERGE_C R59, R157, R205, R59 ;  /* 0x000000cd9d3b723e */ /* 0x000fce000480703b */
[----:B------:R-:W0:Y:S01]  /*3a9a0*/  LDC R169, c[0x0][0x278] ;  /* 0x00009e00ffa97b82 */ /* 0x000e220000000800 */
[----:B------:R-:W2:Y:S04]  /*3a9b0*/  LDL.LU R157, [R1+0x414] ;  /* 0x00041400019d7983 */ /* 0x000ea80000300800 */
[----:B------:R-:W2:Y:S01]  /*3a9c0*/  LDL.LU R209, [R1+0x2c] ;  /* 0x00002c0001d17983 */ /* 0x000ea20000300800 */
[----:B------:R-:W-:Y:S02]  /*3a9d0*/  F2FP.SATFINITE.E4M3.F32.PACK_AB_MERGE_C R62, R149, R181, R62 ;  /* 0x000000b5953e723e */ /* 0x000fe4000480703e */
[----:B------:R-:W1:Y:S01]  /*3a9e0*/  LDC R170, c[0x0][0x278] ;  /* 0x00009e00ffaa7b82 */ /* 0x000e620000000800 */
[----:B------:R-:W2:Y:S04]  /*3a9f0*/  LDL.LU R205, [R1+0x30] ;  /* 0x0000300001cd7983 */ /* 0x000ea80000300800 */
[----:B------:R-:W2:Y:S01]  /*3aa00*/  LDL.LU R181, [R1+0x1f8] ;  /* 0x0001f80001b57983 */ /* 0x000ea20000300800 */
[----:B------:R-:W-:-:S02]  /*3aa10*/  F2FP.SATFINITE.E4M3.F32.PACK_AB_MERGE_C R53, R183, R184, R179 ;  /* 0x000000b8b735723e */ /* 0x000fc400048070b3 */
[----:B------:R-:W1:Y:S01]  /*3aa20*/  LDC R179, c[0x0][0x278] ;  /* 0x00009e00ffb37b82 */ /* 0x000e620000000800 */
[----:B------:R-:W2:Y:S04]  /*3aa30*/  LDL.LU R149, [R1+0x2f0] ;  /* 0x0002f00001957983 */ /* 0x000ea80000300800 */
[----:B------:R-:W-:Y:S03]  /*3aa40*/  STSM.16.M88.4 [R12], R16 ;  /* 0x000000100c007844 */ /* 0x000fe60000000200 */
[----:B------:R-:W1:Y:S08]  /*3aa50*/  LDC R191, c[0x0][0x278] ;  /* 0x00009e00ffbf7b82 */ /* 0x000e700000000800 */
[----:B------:R-:W-:Y:S08]  /*3aa60*/  BAR.SYNC.DEFER_BLOCKING 0x0 ;  /* 0x0000000000007b1d */ /* 0x000ff00000010000 */
[----:B------:R-:W1:Y:S08]  /*3aa70*/  LDC R194, c[0x0][0x278] ;  /* 0x00009e00ffc27b82 */ /* 0x000e700000000800 */
[----:B------:R-:W1:Y:S01]  /*3aa80*/  LDC R226, c[0x0][0x278] ;  /* 0x00009e00ffe27b82 */ /* 0x000e620000000800 */
[----:B---3--:R-:W-:Y:S01]  /*3aa90*/  F2FP.SATFINITE.E4M3.F32.PACK_AB_MERGE_C R70, R236, R230, R70 ;  /* 0x000000e6ec46723e */ /* 0x008fe20004807046 */
[----:B------:R-:W-:Y:S01]  /*3aaa0*/  LDS.128 R16, [R0] ;  /* 0x0000000000107984 */ /* 0x000fe20000000c00 */
[----:B----4-:R-:W-:-:S05]  /*3aab0*/  F2FP.SATFINITE.E4M3.F32.PACK_AB_MERGE_C R63, R109, R141, R68 ;  /* 0x0000008d6d3f723e */ /* 0x010fca0004807044 */
[----:B------:R-:W3:Y:S01]  /*3aac0*/  LDC R192, c[0x0][0x278] ;  /* 0x00009e00ffc07b82 */ /* 0x000ee20000000800 */
[----:B------:R-:W4:Y:S04]  /*3aad0*/  LDL.LU R141, [R1+0x42c] ;  /* 0x00042c00018d7983 */ /* 0x000f280000300800 */
[----:B------:R-:W4:Y:S01]  /*3aae0*/  LDL.LU R109, [R1+0x430] ;  /* 0x00043000016d7983 */ /* 0x000f220000300800 */
[----:B--2---:R-:W-:Y:S02]  /*3aaf0*/  F2FP.SATFINITE.E4M3.F32.PACK_AB_MERGE_C R71, R237, R240, R71 ;  /* 0x000000f0ed47723e */ /* 0x004fe40004807047 */
[----:B------:R-:W-:Y:S01]  /*3ab00*/  F2FP.SATFINITE.E4M3.F32.PACK_AB_MERGE_C R74, R221, R229, R74 ;  /* 0x000000e5dd4a723e */ /* 0x000fe2000480704a */
[----:B------:R-:W-:Y:S01]  /*3ab10*/  BAR.SYNC.DEFER_BLOCKING 0x0 ;  /* 0x0000000000007b1d */ /* 0x000fe20000010000 */
[----:B------:R-:W-:-:S05]  /*3ab20*/  F2FP.SATFINITE.E4M3.F32.PACK_AB_MERGE_C R75, R157, R213, R75 ;  /* 0x000000d59d4b723e */ /* 0x000fca000480704b */
[----:B------:R-:W2:Y:S01]  /*3ab30*/  LDL.LU R214, [R1+0x38] ;  /* 0x0000380001d67983 */ /* 0x000ea20000300800 */
[----:B0-----:R-:W-:Y:S01]  /*3ab40*/  IMAD R169, R169, 0x6f, RZ ;  /* 0x0000006fa9a97824 */ /* 0x001fe200078e02ff */
[----:B------:R-:W0:Y:S02]  /*3ab50*/  LDC R184, c[0x0][0x278] ;  /* 0x00009e00ffb87b82 */ /* 0x000e240000000800 */
[----:B------:R-:W2:Y:S04]  /*3ab60*/  LDL.LU R220, [R1+0x40] ;  /* 0x0000400001dc7983 */ /* 0x000ea80000300800 */
[----:B------:R-:W-:Y:S02]  /*3ab70*/  STSM.16.M88.4 [R12], R20 ;  /* 0x000000140c007844 */ /* 0x000fe40000000200 */
[----:B------:R-:W-:Y:S06]  /*3ab80*/  BAR.SYNC.DEFER_BLOCKING 0x0 ;  /* 0x0000000000007b1d */ /* 0x000fec0000010000 */
[----:B------:R-:W3:Y:S04]  /*3ab90*/  LDL.LU R222, [R1+0x2fc] ;  /* 0x0002fc0001de7983 */ /* 0x000ee80000300800 */
[----:B------:R-:W3:Y:S04]  /*3aba0*/  LDL.LU R228, [R1+0x300] ;  /* 0x0003000001e47983 */ /* 0x000ee80000300800 */
[----:B------:R-:W3:Y:S04]  /*3abb0*/  LDL.LU R230, [R1+0x434] ;  /* 0x0004340001e67983 */ /* 0x000ee80000300800 */
[----:B------:R-:W3:Y:S04]  /*3abc0*/  LDL.LU R236, [R1+0x438] ;  /* 0x0004380001ec7983 */ /* 0x000ee80000300800 */
[----:B------:R-:W-:Y:S01]  /*3abd0*/  LDS.128 R20, [R0] ;  /* 0x0000000000147984 */ /* 0x000fe20000000c00 */
[----:B------:R-:W-:Y:S06]  /*3abe0*/  BAR.SYNC.DEFER_BLOCKING 0x0 ;  /* 0x0000000000007b1d */ /* 0x000fec0000010000 */
[----:B------:R-:W3:Y:S04]  /*3abf0*/  LDL.LU R240, [R1+0x60] ;  /* 0x0000600001f07983 */ /* 0x000ee80000300800 */
[----:B------:R-:W3:Y:S04]  /*3ac00*/  LDL.LU R237, [R1+0x84] ;  /* 0x0000840001ed7983 */ /* 0x000ee80000300800 */
[----:B------:R-:W3:Y:S04]  /*3ac10*/  LDL.LU R229, [R1+0x338] ;  /* 0x0003380001e57983 */ /* 0x000ee80000300800 */
[----:B------:R-:W3:Y:S04]  /*3ac20*/  LDL.LU R221, [R1+0x340] ;  /* 0x0003400001dd7983 */ /* 0x000ee80000300800 */
[----:B------:R-:W-:Y:S01]  /*3ac30*/  STSM.16.M88.4 [R12], R28 ;  /* 0x0000001c0c007844 */ /* 0x000fe20000000200 */
[----:B------:R-:W-:Y:S01]  /*3ac40*/  BAR.SYNC.DEFER_BLOCKING 0x0 ;  /* 0x0000000000007b1d */ /* 0x000fe20000010000 */
[----:B------:R-:W-:-:S05]  /*3ac50*/  F2FP.SATFINITE.E4M3.F32.PACK_AB_MERGE_C R77, R205, R209, R139 ;  /* 0x000000d1cd4d723e */ /* 0x000fca000480708b */
[----:B------:R-:W3:Y:S04]  /*3ac60*/  LDL.LU R213, [R1+0x44c] ;  /* 0x00044c0001d57983 */ /* 0x000ee80000300800 */
[----:B------:R-:W3:Y:S01]  /*3ac70*/  LDL.LU R157, [R1+0x450] ;  /* 0x00045000019d7983 */ /* 0x000ee20000300800 */
[----:B------:R-:W-:-:S03]  /*3ac80*/  F2FP.SATFINITE.E4M3.F32.PACK_AB_MERGE_C R78, R149, R181, R78 ;  /* 0x000000b5954e723e */ /* 0x000fc6000480704e */
[----:B------:R-:W3:Y:S04]  /*3ac90*/  LDL.LU R209, [R1+0x88] ;  /* 0x0000880001d17983 */ /* 0x000ee80000300800 */
[----:B------:R-:W-:Y:S01]  /*3aca0*/  LDS.128 R28, [R0] ;  /* 0x00000000001c7984 */ /* 0x000fe20000000c00 */
[----:B------:R-:W-:Y:S06]  /*3acb0*/  BAR.SYNC.DEFER_BLOCKING 0x0 ;  /* 0x0000000000007b1d */ /* 0x000fec0000010000 */
[----:B------:R-:W-:Y:S02]  /*3acc0*/  STSM.16.M88.4 [R12], R32 ;  /* 0x000000200c007844 */ /* 0x000fe40000000200 */
[----:B------:R-:W-:Y:S06]  /*3acd0*/  BAR.SYNC.DEFER_BLOCKING 0x0 ;  /* 0x0000000000007b1d */ /* 0x000fec0000010000 */
[----:B------:R-:W-:Y:S02]  /*3ace0*/  LDS.128 R32, [R0] ;  /* 0x0000000000207984 */ /* 0x000fe40000000c00 */
[----:B------:R-:W-:Y:S06]  /*3acf0*/  BAR.SYNC.DEFER_BLOCKING 0x0 ;  /* 0x0000000000007b1d */ /* 0x000fec0000010000 */
[----:B------:R-:W-:Y:S02]  /*3ad00*/  STSM.16.M88.4 [R12], R40 ;  /* 0x000000280c007844 */ /* 0x000fe40000000200 */
[----:B------:R-:W-:Y:S06]  /*3ad10*/  BAR.SYNC.DEFER_BLOCKING 0x0 ;  /* 0x0000000000007b1d */ /* 0x000fec0000010000 */
[----:B------:R-:W-:Y:S02]  /*3ad20*/  LDS.128 R40, [R0] ;  /* 0x0000000000287984 */ /* 0x000fe40000000c00 */
[----:B------:R-:W-:Y:S01]  /*3ad30*/  BAR.SYNC.DEFER_BLOCKING 0x0 ;  /* 0x0000000000007b1d */ /* 0x000fe20000010000 */
[----:B----4-:R-:W-:-:S05]  /*3ad40*/  F2FP.SATFINITE.E4M3.F32.PACK_AB_MERGE_C R79, R109, R141, R79 ;  /* 0x0000008d6d4f723e */ /* 0x010fca000480704f */
[----:B------:R-:W4:Y:S04]  /*3ad50*/  LDL.LU R109, [R1+0xa4] ;  /* 0x0000a400016d7983 */ /* 0x000f280000300800 */
[----:B------:R-:W4:Y:S04]  /*3ad60*/  LDL.LU R205, [R1+0x34c] ;  /* 0x00034c0001cd7983 */ /* 0x000f280000300800 */
[----:B------:R-:W4:Y:S04]  /*3ad70*/  LDL.LU R181, [R1+0x350] ;  /* 0x0003500001b57983 */ /* 0x000f280000300800 */
[----:B------:R-:W4:Y:S04]  /*3ad80*/  LDL.LU R149, [R1+0x454] ;  /* 0x0004540001957983 */ /* 0x000f280000300800 */
[----:B------:R-:W4:Y:S04]  /*3ad90*/  LDL.LU R141, [R1+0x458] ;  /* 0x00045800018d7983 */ /* 0x000f280000300800 */
[----:B------:R-:W-:Y:S01]  /*3ada0*/  STSM.16.M88.4 [R12], R44 ;  /* 0x0000002c0c007844 */ /* 0x000fe20000000200 */
[----:B------:R-:W-:Y:S01]  /*3adb0*/  BAR.SYNC.DEFER_BLOCKING 0x0 ;  /* 0x0000000000007b1d */ /* 0x000fe20000010000 */
[----:B--2---:R-:W-:-:S05]  /*3adc0*/  F2FP.SATFINITE.E4M3.F32.PACK_AB_MERGE_C R85, R220, R214, R131 ;  /* 0x000000d6dc55723e */ /* 0x004fca0004807083 */
[----:B------:R-:W2:Y:S04]  /*3add0*/  LDL.LU R150, [R1+0xa8] ;  /* 0x0000a80001967983 */ /* 0x000ea80000300800 */
[----:B------:R-:W2:Y:S04]  /*3ade0*/  LDL.LU R156, [R1+0xc4] ;  /* 0x0000c400019c7983 */ /* 0x000ea80000300800 */
[----:B------:R-:W2:Y:S04]  /*3adf0*/  LDL.LU R158, [R1+0x384] ;  /* 0x00038400019e7983 */ /* 0x000ea80000300800 */
[----:B------:R-:W2:Y:S04]  /*3ae00*/  LDL.LU R182, [R1+0x388] ;  /* 0x0003880001b67983 */ /* 0x000ea80000300800 */
[----:B------:R-:W-:Y:S01]  /*3ae10*/  LDS.128 R44, [R0] ;  /* 0x00000000002c7984 */ /* 0x000fe20000000c00 */
[----:B------:R-:W-:Y:S01]  /*3ae20*/  BAR.SYNC.DEFER_BLOCKING 0x0 ;  /* 0x0000000000007b1d */ /* 0x000fe20000010000 */
[----:B---3--:R-:W-:-:S05]  /*3ae30*/  F2FP.SATFINITE.E4M3.F32.PACK_AB_MERGE_C R86, R228, R222, R86 ;  /* 0x000000dee456723e */ /* 0x008fca0004807056 */
[----:B------:R-:W3:Y:S04]  /*3ae40*/  LDL.LU R204, [R1+0x46c] ;  /* 0x00046c0001cc7983 */ /* 0x000ee80000300800 */
[----:B------:R-:W3:Y:S04]  /*3ae50*/  LDL.LU R206, [R1+0x470] ;  /* 0x0004700001ce7983 */ /* 0x000ee80000300800 */
[----:B------:R-:W3:Y:S04]  /*3ae60*/  LDL.LU R212, [R1+0xe8] ;  /* 0x0000e80001d47983 */ /* 0x000ee80000300800 */
[----:B------:R-:W3:Y:S04]  /*3ae70*/  LDL.LU R214, [R1+0x104] ;  /* 0x0001040001d67983 */ /* 0x000ee80000300800 */
[----:B------:R-:W-:Y:S01]  /*3ae80*/  STSM.16.M88.4 [R12], R52 ;  /* 0x000000340c007844 */ /* 0x000fe20000000200 */
[----:B------:R-:W-:Y:S01]  /*3ae90*/  BAR.SYNC.DEFER_BLOCKING 0x0 ;  /* 0x0000000000007b1d */ /* 0x000fe20000010000 */
[----:B------:R-:W-:-:S02]  /*3aea0*/  F2FP.SATFINITE.E4M3.F32.PACK_AB_MERGE_C R87, R236, R230, R87 ;  /* 0x000000e6ec57723e */ /* 0x000fc40004807057 */
[----:B------:R-:W-:-:S03]  /*3aeb0*/  F2FP.SATFINITE.E4M3.F32.PACK_AB_MERGE_C R93, R237, R240, R123 ;  /* 0x000000f0ed5d723e */ /* 0x000fc6000480707b */
[----:B------:R-:W3:Y:S04]  /*3aec0*/  LDL.LU R220, [R1+0x38c] ;  /* 0x00038c0001dc7983 */ /* 0x000ee80000300800 */
[----:B------:R-:W3:Y:S04]  /*3aed0*/  LDL.LU R222, [R1+0x390] ;  /* 0x0003900001de7983 */ /* 0x000ee80000300800 */
[----:B------:R-:W2:Y:S04]  /*3aee0*/  LDL.LU R228, [R1+0x474] ;  /* 0x0004740001e47983 */ /* 0x000ea80000300800 */
[----:B------:R-:W-:Y:S01]  /*3aef0*/  LDS.128 R52, [R0] ;  /* 0x0000000000347984 */ /* 0x000fe20000000c00 */
[----:B------:R-:W-:Y:S06]  /*3af00*/  BAR.SYNC.DEFER_BLOCKING 0x0 ;  /* 0x0000000000007b1d */ /* 0x000fec0000010000 */
[----:B------:R-:W-:Y:S02]  /*3af10*/  STSM.16.M88.4 [R12], R56 ;  /* 0x000000380c007844 */ /* 0x000fe40000000200 */
[----:B------:R-:W-:Y:S06]  /*3af20*/  BAR.SYNC.DEFER_BLOCKING 0x0 ;  /* 0x0000000000007b1d */ /* 0x000fec0000010000 */
[----:B------:R-:W-:Y:S02]  /*3af30*/  LDS.128 R56, [R0] ;  /* 0x0000000000387984 */ /* 0x000fe40000000c00 */
[----:B------:R-:W-:Y:S01]  /*3af40*/  BAR.SYNC.DEFER_BLOCKING 0x0 ;  /* 0x0000000000007b1d */ /* 0x000fe20000010000 */
[----:B------:R-:W-:-:S02]  /*3af50*/  F2FP.SATFINITE.E4M3.F32.PACK_AB_MERGE_C R95, R157, R213, R95 ;  /* 0x000000d59d5f723e */ /* 0x000fc4000480705f */
[----:B------:R-:W-:-:S03]  /*3af60*/  F2FP.SATFINITE.E4M3.F32.PACK_AB_MERGE_C R94, R221, R229, R94 ;  /* 0x000000e5dd5e723e */ /* 0x000fc6000480705e */
[----:B------:R-:W2:Y:S04]  /*3af70*/  LDL.LU R157, [R1+0x478] ;  /* 0x00047800019d7983 */ /* 0x000ea80000300800 */
[----:B------:R-:W3:Y:S04]  /*3af80*/  LDL.LU R230, [R1+0x128] ;  /* 0x0001280001e67983 */ /* 0x000ee80000300800 */
[----:B------:R-:W3:Y:S04]  /*3af90*/  LDL.LU R236, [R1+0x144] ;  /* 0x0001440001ec7983 */ /* 0x000ee80000300800 */
[----:B------:R-:W3:Y:S04]  /*3afa0*/  LDL.LU R240, [R1+0x3b4] ;  /* 0x0003b40001f07983 */ /* 0x000ee80000300800 */
[----:B------:R-:W-:Y:S01]  /*3afb0*/  STSM.16.M88.4 [R12], R60 ;  /* 0x0000003c0c007844 */ /* 0x000fe20000000200 */
[----:B------:R-:W-:Y:S06]  /*3afc0*/  BAR.SYNC.DEFER_BLOCKING 0x0 ;  /* 0x0000000000007b1d */ /* 0x000fec0000010000 */
[----:B------:R-:W3:Y:S04]  /*3afd0*/  LDL.LU R237, [R1+0x3b8] ;  /* 0x0003b80001ed7983 */ /* 0x000ee80000300800 */
[----:B------:R-:W3:Y:S04]  /*3afe0*/  LDL.LU R229, [R1+0x48c] ;  /* 0x00048c0001e57983 */ /* 0x000ee80000300800 */
[----:B------:R-:W3:Y:S04]  /*3aff0*/  LDL.LU R221, [R1+0x490] ;  /* 0x0004900001dd7983 */ /* 0x000ee80000300800 */
[----:B------:R-:W3:Y:S04]  /*3b000*/  LDL.LU R213, [R1+0x158] ;  /* 0x0001580001d57983 */ /* 0x000ee80000300800 */
[----:B------:R-:W-:Y:S01]  /*3b010*/  LDS.128 R60, [R0] ;  /* 0x00000000003c7984 */ /* 0x000fe20000000c00 */
[----:B------:R-:W-:-:S02]  /*3b020*/  F2FP.SATFINITE.E4M3.F32.PACK_AB_MERGE_C R68, R161, R162, R69 ;  /* 0x000000a2a144723e */ /* 0x000fc40004807045 */
[----:B------:R-:W-:Y:S01]  /*3b030*/  F2FP.SATFINITE.E4M3.F32.PACK_AB_MERGE_C R69, R159, R160, R155 ;  /* 0x000000a09f45723e */ /* 0x000fe2000480709b */
[----:B------:R-:W-:Y:S06]  /*3b040*/  BAR.SYNC.DEFER_BLOCKING 0x0 ;  /* 0x0000000000007b1d */ /* 0x000fec0000010000 */
[----:B------:R-:W-:Y:S02]  /*3b050*/  STSM.16.M88.4 [R12], R68 ;  /* 0x000000440c007844 */ /* 0x000fe40000000200 */
[----:B------:R-:W-:Y:S06]  /*3b060*/  BAR.SYNC.DEFER_BLOCKING 0x0 ;  /* 0x0000000000007b1d */ /* 0x000fec0000010000 */
[----:B------:R-:W-:Y:S02]  /*3b070*/  LDS.128 R68, [R0] ;  /* 0x0000000000447984 */ /* 0x000fe40000000c00 */
[----:B------:R-:W-:Y:S01]  /*3b080*/  BAR.SYNC.DEFER_BLOCKING 0x0 ;  /* 0x0000000000007b1d */ /* 0x000fe20000010000 */
[----:B----4-:R-:W-:-:S05]  /*3b090*/  F2FP.SATFINITE.E4M3.F32.PACK_AB_MERGE_C R109, R109, R209, R115 ;  /* 0x000000d16d6d723e */ /* 0x010fca0004807073 */
[----:B------:R-:W4:Y:S01]  /*3b0a0*/  LDL.LU R209, [R1+0x164] ;  /* 0x0001640001d17983 */ /* 0x000f220000300800 */
[----:B------:R-:W-:-:S03]  /*3b0b0*/  F2FP.SATFINITE.E4M3.F32.PACK_AB_MERGE_C R110, R181, R205, R110 ;  /* 0x000000cdb56e723e */ /* 0x000fc6000480706e */
[----:B------:R-:W4:Y:S04]  /*3b0c0*/  LDL.LU R205, [R1+0x3c0] ;  /* 0x0003c00001cd7983 */ /* 0x000f280000300800 */
[----:B------:R-:W4:Y:S01]  /*3b0d0*/  LDL.LU R181, [R1+0x3c8] ;  /* 0x0003c80001b57983 */ /* 0x000f220000300800 */
[----:B------:R-:W-:-:S03]  /*3b0e0*/  F2FP.SATFINITE.E4M3.F32.PACK_AB_MERGE_C R111, R141, R149, R111 ;  /* 0x000000958d6f723e */ /* 0x000fc6000480706f */
[----:B------:R-:W4:Y:S04]  /*3b0f0*/  LDL.LU R149, [R1+0x494] ;  /* 0x0004940001957983 */ /* 0x000f280000300800 */
[----:B------:R-:W4:Y:S04]  /*3b100*/  LDL.LU R141, [R1+0x498] ;  /* 0x00049800018d7983 */ /* 0x000f280000300800 */
[----:B------:R-:W-:Y:S01]  /*3b110*/  STSM.16.M88.4 [R12], R72 ;  /* 0x000000480c007844 */ /* 0x000fe20000000200 */
[----:B------:R-:W-:Y:S06]  /*3b120*/  BAR.SYNC.DEFER_BLOCKING 0x0 ;  /* 0x0000000000007b1d */ /* 0x000fec0000010000 */
[----:B------:R-:W4:Y:S04]  /*3b130*/  LDL.LU R241, [R1+0x198] ;  /* 0x0001980001f17983 */ /* 0x000f280000300800 */
[----:B------:R-:W4:Y:S04]  /*3b140*/  LDL.LU R242, [R1+0x1a4] ;  /* 0x0001a40001f27983 */ /* 0x000f280000300800 */
[----:B------:R-:W4:Y:S04]  /*3b150*/  LDL.LU R245, [R1+0x3e4] ;  /* 0x0003e40001f57983 */ /* 0x000f280000300800 */
[----:B------:R-:W4:Y:S04]  /*3b160*/  LDL.LU R244, [R1+0x3e8] ;  /* 0x0003e80001f47983 */ /* 0x000f280000300800 */
[----:B------:R-:W-:Y:S01]  /*3b170*/  LDS.128 R72, [R0] ;  /* 0x0000000000487984 */ /* 0x000fe20000000c00 */
[----:B------:R-:W-:Y:S06]  /*3b180*/  BAR.SYNC.DEFER_BLOCKING 0x0 ;  /* 0x0000000000007b1d */ /* 0x000fec0000010000 */
[----:B------:R-:W4:Y:S04]  /*3b190*/  LDL.LU R250, [R1+0x4ac] ;  /* 0x0004ac0001fa7983 */ /* 0x000f280000300800 */
[----:B------:R-:W4:Y:S04]  /*3b1a0*/  LDL.LU R140, [R1+0x4b0] ;  /* 0x0004b000018c7983 */ /* 0x000f280000300800 */
[----:B------:R-:W4:Y:S04]  /*3b1b0*/  LDL.LU R142, [R1+0x1a8] ;  /* 0x0001a800018e7983 */ /* 0x000f280000300800 */
[----:B------:R-:W4:Y:S04]  /*3b1c0*/  LDL.LU R147, [R1+0x1b4] ;  /* 0x0001b40001937983 */ /* 0x000f280000300800 */
[----:B------:R-:W-:Y:S01]  /*3b1d0*/  STSM.16.M88.4 [R12], R76 ;  /* 0x0000004c0c007844 */ /* 0x000fe20000000200 */
[----:B------:R-:W-:Y:S06]  /*3b1e0*/  BAR.SYNC.DEFER_BLOCKING 0x0 ;  /* 0x0000000000007b1d */ /* 0x000fec0000010000 */
[----:B------:R-:W-:Y:S02]  /*3b1f0*/  LDS.128 R76, [R0] ;  /* 0x00000000004c7984 */ /* 0x000fe40000000c00 */
        /* <DEDUP_REMOVED lines=8> */
[----:B------:R-:W-:Y:S06]  /*3b280*/  BAR.SYNC.DEFER_BLOCKING 0x0 ;  /* 0x0000000000007b1d */ /* 0x000fec0000010000 */
[----:B------:R1:W-:Y:S01]  /*3b290*/  STSM.16.M88.4 [R12], R108 ;  /* 0x0000006c0c007844 */ /* 0x0003e20000000200 */
[----:B--2---:R-:W-:-:S02]  /*3b2a0*/  F2FP.SATFINITE.E4M3.F32.PACK_AB_MERGE_C R123, R157, R228, R124 ;  /* 0x000000e49d7b723e */ /* 0x004fc4000480707c */
[----:B-1----:R-:W-:Y:S02]  /*3b2b0*/  F2FP.SATFINITE.E4M3.F32.PACK_AB_MERGE_C R110, R182, R158, R126 ;  /* 0x0000009eb66e723e */ /* 0x002fe4000480707e */
[----:B---3--:R-:W-:Y:S01]  /*3b2c0*/  F2FP.SATFINITE.E4M3.F32.PACK_AB_MERGE_C R111, R206, R204, R120 ;  /* 0x000000ccce6f723e */ /* 0x008fe20004807078 */
[----:B------:R-:W2:Y:S04]  /*3b2d0*/  LDL.LU R182, [R1+0x3ec] ;  /* 0x0003ec0001b67983 */ /* 0x000ea80000300800 */
[----:B------:R-:W2:Y:S04]  /*3b2e0*/  LDL.LU R204, [R1+0x3f0] ;  /* 0x0003f00001cc7983 */ /* 0x000ea80000300800 */
[----:B------:R-:W3:Y:S01]  /*3b2f0*/  LDL.LU R206, [R1+0x4b4] ;  /* 0x0004b40001ce7983 */ /* 0x000ee20000300800 */
[----:B------:R-:W-:Y:S01]  /*3b300*/  F2FP.SATFINITE.E4M3.F32.PACK_AB_MERGE_C R109, R156, R150, R107 ;  /* 0x000000969c6d723e */ /* 0x000fe2000480706b */
[----:B------:R-:W-:Y:S01]  /*3b310*/  BAR.SYNC.DEFER_BLOCKING 0x0 ;  /* 0x0000000000007b1d */ /* 0x000fe20000010000 */
[----:B------:R-:W-:-:S02]  /*3b320*/  F2FP.SATFINITE.E4M3.F32.PACK_AB_MERGE_C R108, R113, R114, R25 ;  /* 0x00000072716c723e */ /* 0x000fc40004807019 */
[----:B------:R-:W-:Y:S02]  /*3b330*/  F2FP.SATFINITE.E4M3.F32.PACK_AB_MERGE_C R121, R214, R212, R99 ;  /* 0x000000d4d679723e */ /* 0x000fe40004807063 */
[----:B------:R-:W-:-:S03]  /*3b340*/  F2FP.SATFINITE.E4M3.F32.PACK_AB_MERGE_C R122, R222, R220, R125 ;  /* 0x000000dcde7a723e */ /* 0x000fc6000480707d */
[----:B------:R-:W1:Y:S01]  /*3b350*/  LDC R25, c[0x0][0x278] ;  /* 0x00009e00ff197b82 */ /* 0x000e620000000800 */
[----:B------:R-:W-:Y:S07]  /*3b360*/  LDS.128 R156, [R0] ;  /* 0x00000000009c7984 */ /* 0x000fee0000000c00 */
[----:B------:R-:W-:Y:S01]  /*3b370*/  BAR.SYNC.DEFER_BLOCKING 0x0 ;  /* 0x0000000000007b1d */ /* 0x000fe20000010000 */
[----:B----4-:R-:W-:-:S05]  /*3b380*/  F2FP.SATFINITE.E4M3.F32.PACK_AB_MERGE_C R119, R141, R149, R119 ;  /* 0x000000958d77723e */ /* 0x010fca0004807077 */
[----:B------:R-:W3:Y:S01]  /*3b390*/  LDL.LU R141, [R1+0x4b8] ;  /* 0x0004b800018d7983 */ /* 0x000ee20000300800 */
[----:B------:R-:W-:-:S03]  /*3b3a0*/  F2FP.SATFINITE.E4M3.F32.PACK_AB_MERGE_C R118, R181, R205, R118 ;  /* 0x000000cdb576723e */ /* 0x000fc60004807076 */
[----:B------:R-:W4:Y:S04]  /*3b3b0*/  LDL.LU R212, [R1+0x20] ;  /* 0x0000200001d47983 */ /* 0x000f280000300800 */
[----:B------:R-:W4:Y:S04]  /*3b3c0*/  LDL.LU R214, [R1+0x1d8] ;  /* 0x0001d80001d67983 */ /* 0x000f280000300800 */
[----:B------:R-:W4:Y:S04]  /*3b3d0*/  LDL.LU R181, [R1+0x1e4] ;  /* 0x0001e40001b57983 */ /* 0x000f280000300800 */
[----:B------:R-:W4:Y:S04]  /*3b3e0*/  LDL.LU R220, [R1+0x41c] ;  /* 0x00041c0001dc7983 */ /* 0x000f280000300800 */
[----:B------:R0:W-:Y:S04]  /*3b3f0*/  STSM.16.M88.4 [R12], R108 ;  /* 0x0000006c0c007844 */ /* 0x0001e80000000200 */
[----:B------:R-:W4:Y:S04]  /*3b400*/  LDL.LU R222, [R1+0x420] ;  /* 0x0004200001de7983 */ /* 0x000f280000300800 */
[----:B------:R-:W4:Y:S01]  /*3b410*/  LDL.LU R228, [R1+0x4bc] ;  /* 0x0004bc0001e47983 */ /* 0x000f220000300800 */
[----:B------:R-:W-:Y:S01]  /*3b420*/  BAR.SYNC.DEFER_BLOCKING 0x0 ;  /* 0x0000000000007b1d */ /* 0x000fe20000010000 */
[----:B0-----:R-:W-:-:S02]  /*3b430*/  F2FP.SATFINITE.E4M3.F32.PACK_AB_MERGE_C R109, R236, R230, R91 ;  /* 0x000000e6ec6d723e */ /* 0x001fc4000480705b */
[----:B------:R-:W-:-:S03]  /*3b440*/  F2FP.SATFINITE.E4M3.F32.PACK_AB_MERGE_C R110, R237, R240, R116 ;  /* 0x000000f0ed6e723e */ /* 0x000fc60004807074 */
[----:B------:R-:W4:Y:S01]  /*3b450*/  LDL.LU R230, [R1+0x4c0] ;  /* 0x0004c00001e67983 */ /* 0x000f220000300800 */
[----:B------:R-:W-:-:S03]  /*3b460*/  F2FP.SATFINITE.E4M3.F32.PACK_AB_MERGE_C R111, R221, R229, R117 ;  /* 0x000000e5dd6f723e */ /* 0x000fc60004807075 */
[----:B------:R-:W4:Y:S01]  /*3b470*/  LDL.LU R236, [R1+0x24] ;  /* 0x0000240001ec7983 */ /* 0x000f220000300800 */
[----:B------:R-:W-:-:S03]  /*3b480*/  F2FP.SATFINITE.E4M3.F32.PACK_AB_MERGE_C R117, R209, R213, R83 ;  /* 0x000000d5d175723e */ /* 0x000fc60004807053 */
[----:B------:R-:W4:Y:S04]  /*3b490*/  LDL.LU R240, [R1+0x28] ;  /* 0x0000280001f07983 */ /* 0x000f280000300800 */
[----:B------:R-:W4:Y:S04]  /*3b4a0*/  LDL.LU R237, [R1+0x1e8] ;  /* 0x0001e80001ed7983 */ /* 0x000f280000300800 */
[----:B------:R-:W4:Y:S04]  /*3b4b0*/  LDL.LU R229, [R1+0x1f4] ;  /* 0x0001f40001e57983 */ /* 0x000f280000300800 */
[----:B------:R-:W4:Y:S04]  /*3b4c0*/  LDL.LU R221, [R1+0x424] ;  /* 0x0004240001dd7983 */ /* 0x000f280000300800 */
[----:B------:R-:W4:Y:S04]  /*3b4d0*/  LDL.LU R213, [R1+0x428] ;  /* 0x0004280001d57983 */ /* 0x000f280000300800 */
[----:B------:R-:W4:Y:S04]  /*3b4e0*/  LDL.LU R209, [R1+0x4c4] ;  /* 0x0004c40001d17983 */ /* 0x000f280000300800 */
[----:B------:R-:W4:Y:S04]  /*3b4f0*/  LDL.LU R205, [R1+0x4c8] ;  /* 0x0004c80001cd7983 */ /* 0x000f280000300800 */
[----:B------:R-:W-:Y:S01]  /*3b500*/  LDS.128 R160, [R0] ;  /* 0x0000000000a07984 */ /* 0x000fe20000000c00 */
[----:B------:R-:W-:-:S02]  /*3b510*/  F2FP.SATFINITE.E4M3.F32.PACK_AB_MERGE_C R120, R105, R106, R39 ;  /* 0x0000006a6978723e */ /* 0x000fc40004807027 */
[----:B------:R-:W-:Y:S01]  /*3b520*/  F2FP.SATFINITE.E4M3.F32.PACK_AB_MERGE_C R108, R97, R98, R132 ;  /* 0x00000062616c723e */ /* 0x000fe20004807084 */
[----:B------:R-:W-:Y:S01]  /*3b530*/  BAR.SYNC.DEFER_BLOCKING 0x0 ;  /* 0x0000000000007b1d */ /* 0x000fe20000010000 */
[----:B------:R-:W-:Y:S02]  /*3b540*/  F2FP.SATFINITE.E4M3.F32.PACK_AB_MERGE_C R116, R127, R90, R128 ;  /* 0x0000005a7f74723e */ /* 0x000fe40004807080 */
[----:B------:R-:W-:Y:S02]  /*3b550*/  F2FP.SATFINITE.E4M3.F32.PACK_AB_MERGE_C R137, R147, R142, R67 ;  /* 0x0000008e9389723e */ /* 0x000fe40004807043 */
[----:B------:R-:W-:Y:S02]  /*3b560*/  F2FP.SATFINITE.E4M3.F32.PACK_AB_MERGE_C R133, R242, R241, R133 ;  /* 0x000000f1f285723e */ /* 0x000fe40004807085 */
[----:B--2---:R-:W-:Y:S01]  /*3b570*/  F2FP.SATFINITE.E4M3.F32.PACK_AB_MERGE_C R138, R204, R182, R103 ;  /* 0x000000b6cc8a723e */ /* 0x004fe20004807067 */
[----:B------:R-:W-:Y:S01]  /*3b580*/  STSM.16.M88.4 [R12], R120 ;  /* 0x000000780c007844 */ /* 0x000fe20000000200 */
[----:B-1----:R-:W-:Y:S01]  /*3b590*/  IMAD R25, R25, 0x17, RZ ;  /* 0x0000001719197824 */ /* 0x002fe200078e02ff */
[----:B------:R-:W0:Y:S08]  /*3b5a0*/  LDC R39, c[0x0][0x278] ;  /* 0x00009e00ff277b82 */ /* 0x000e300000000800 */
[----:B------:R-:W-:Y:S06]  /*3b5b0*/  BAR.SYNC.DEFER_BLOCKING 0x0 ;  /* 0x0000000000007b1d */ /* 0x000fec0000010000 */
[----:B------:R-:W-:Y:S02]  /*3b5c0*/  LDS.128 R152, [R0] ;  /* 0x0000000000987984 */ /* 0x000fe40000000c00 */
[----:B------:R-:W-:Y:S06]  /*3b5d0*/  BAR.SYNC.DEFER_BLOCKING 0x0 ;  /* 0x0000000000007b1d */ /* 0x000fec0000010000 */
[----:B------:R-:W-:Y:S02]  /*3b5e0*/  STSM.16.M88.4 [R12], R108 ;  /* 0x0000006c0c007844 */ /* 0x000fe40000000200 */
[----:B------:R-:W-:Y:S06]  /*3b5f0*/  BAR.SYNC.DEFER_BLOCKING 0x0 ;  /* 0x0000000000007b1d */ /* 0x000fec0000010000 */
[----:B------:R-:W1:Y:S02]  /*3b600*/  LDS.128 R148, [R0] ;  /* 0x0000000000947984 */ /* 0x000e640000000c00 */
[----:B------:R-:W-:Y:S06]  /*3b610*/  BAR.SYNC.DEFER_BLOCKING 0x0 ;  /* 0x0000000000007b1d */ /* 0x000fec0000010000 */
[----:B------:R-:W-:Y:S02]  /*3b620*/  STSM.16.M88.4 [R12], R116 ;  /* 0x000000740c007844 */ /* 0x000fe40000000200 */
[----:B------:R-:W-:Y:S01]  /*3b630*/  BAR.SYNC.DEFER_BLOCKING 0x0 ;  /* 0x0000000000007b1d */ /* 0x000fe20000010000 */
[----:B------:R-:W-:-:S02]  /*3b640*/  F2FP.SATFINITE.E4M3.F32.PACK_AB_MERGE_C R132, R143, R135, R134 ;  /* 0x000000878f84723e */ /* 0x000fc40004807086 */
[----:B------:R-:W-:-:S03]  /*3b650*/  F2FP.SATFINITE.E4M3.F32.PACK_AB_MERGE_C R134, R244, R245, R112 ;  /* 0x000000f5f486723e */ /* 0x000fc60004807070 */
[----:B------:R-:W2:Y:S01]  /*3b660*/  LDS.128 R144, [R0] ;  /* 0x0000000000907984 */ /* 0x000ea20000000c00 */
[----:B------:R-:W-:Y:S01]  /*3b670*/  F2FP.SATFINITE.E4M3.F32.PACK_AB_MERGE_C R135, R140, R250, R102 ;  /* 0x000000fa8c87723e */ /* 0x000fe20004807066 */
[----:B------:R-:W-:Y:S06]  /*3b680*/  BAR.SYNC.DEFER_BLOCKING 0x0 ;  /* 0x0000000000007b1d */ /* 0x000fec0000010000 */
[----:B------:R-:W-:Y:S02]  /*3b690*/  STSM.16.M88.4 [R12], R132 ;  /* 0x000000840c007844 */ /* 0x000fe40000000200 */
[----:B------:R-:W-:Y:S01]  /*3b6a0*/  BAR.SYNC.DEFER_BLOCKING 0x0 ;  /* 0x0000000000007b1d */ /* 0x000fe20000010000 */
[----:B---3--:R-:W-:-:S05]  /*3b6b0*/  F2FP.SATFINITE.E4M3.F32.PACK_AB_MERGE_C R139, R141, R206, R104 ;  /* 0x000000ce8d8b723e */ /* 0x008fca0004807068 */
[----:B------:R-:W3:Y:S04]  /*3b6c0*/  LDS.128 R140, [R0] ;  /* 0x00000000008c7984 */ /* 0x000ee80000000c00 */
[----:B-1----:R-:W-:Y:S04]  /*3b6d0*/  STL [R1+0x1950], R150 ;  /* 0x0019509601007387 */ /* 0x002fe80000100800 */
[----:B------:R-:W-:Y:S04]  /*3b6e0*/  STL [R1+0x1940], R151 ;  /* 0x0019409701007387 */ /* 0x000fe80000100800 */
[----:B--2---:R-:W-:Y:S04]  /*3b6f0*/  STL [R1+0x193c], R144 ;  /* 0x00193c9001007387 */ /* 0x004fe80000100800 */
[----:B------:R-:W-:Y:S04]  /*3b700*/  STL [R1+0x1938], R145 ;  /* 0x0019389101007387 */ /* 0x000fe80000100800 */
[----:B------:R-:W-:Y:S04]  /*3b710*/  STL [R1+0x1928], R146 ;  /* 0x0019289201007387 */ /* 0x000fe80000100800 */
[----:B------:R-:W-:Y:S01]  /*3b720*/  STL [R1+0x1918], R147 ;  /* 0x0019189301007387 */ /* 0x000fe20000100800 */
[----:B----4-:R-:W-:Y:S01]  /*3b730*/  F2FP.SATFINITE.E4M3.F32.PACK_AB_MERGE_C R99, R205, R209, R101 ;  /* 0x000000d1cd63723e */ /* 0x010fe20004807065 */
[----:B------:R-:W-:Y:S06]  /*3b740*/  BAR.SYNC.DEFER_BLOCKING 0x0 ;  /* 0x0000000000007b1d */ /* 0x000fec0000010000 */
[----:B---3--:R-:W-:Y:S04]  /*3b750*/  STL [R1+0x1914], R140 ;  /* 0x0019148c01007387 */ /* 0x008fe80000100800 */
[----:B------:R-:W-:Y:S04]  /*3b760*/  STL [R1+0x1910], R141 ;  /* 0x0019108d01007387 */ /* 0x000fe80000100800 */
[----:B------:R-:W-:Y:S04]  /*3b770*/  STL [R1+0x1900], R142 ;  /* 0x0019008e01007387 */ /* 0x000fe80000100800 */
[----:B------:R-:W-:Y:S04]  /*3b780*/  STL [R1+0x18f0], R143 ;  /* 0x0018f08f01007387 */ /* 0x000fe80000100800 */
[----:B------:R-:W2:Y:S04]  /*3b790*/  LDL.LU R209, [R1+0x34] ;  /* 0x0000340001d17983 */ /* 0x000ea80000300800 */
[----:B------:R-:W2:Y:S04]  /*3b7a0*/  LDL.LU R205, [R1+0x3c] ;  /* 0x00003c0001cd7983 */ /* 0x000ea80000300800 */
[----:B------:R-:W3:Y:S04]  /*3b7b0*/  LDL.LU R233, [R1+0x314] ;  /* 0x0003140001e97983 */ /* 0x000ee80000300800 */
[----:B------:R-:W3:Y:S04]  /*3b7c0*/  LDL.LU R234, [R1+0x318] ;  /* 0x0003180001ea7983 */ /* 0x000ee80000300800 */
[----:B------:R-:W4:Y:S04]  /*3b7d0*/  LDL.LU R235, [R1+0x43c] ;  /* 0x00043c0001eb7983 */ /* 0x000f280000300800 */
[----:B------:R-:W4:Y:S04]  /*3b7e0*/  LDL.LU R248, [R1+0x440] ;  /* 0x0004400001f87983 */ /* 0x000f280000300800 */
[----:B------:R-:W4:Y:S04]  /*3b7f0*/  LDL.LU R238, [R1+0x4cc] ;  /* 0x0004cc0001ee7983 */ /* 0x000f280000300800 */
[----:B------:R-:W4:Y:S04]  /*3b800*/  LDL.LU R252, [R1+0x4d0] ;  /* 0x0004d00001fc7983 */ /* 0x000f280000300800 */
[----:B------:R-:W-:Y:S01]  /*3b810*/  STSM.16.M88.4 [R12], R136 ;  /* 0x000000880c007844 */ /* 0x000fe20000000200 */
[----:B------:R-:W-:Y:S01]  /*3b820*/  BAR.SYNC.DEFER_BLOCKING 0x0 ;  /* 0x0000000000007b1d */ /* 0x000fe20000010000 */
[----:B------:R-:W-:-:S02]  /*3b830*/  F2FP.SATFINITE.E4M3.F32.PACK_AB_MERGE_C R180, R212, R251, R180 ;  /* 0x000000fbd4b4723e */ /* 0x000fc400048070b4 */
[----:B------:R-:W-:Y:S02]  /*3b840*/  F2FP.SATFINITE.E4M3.F32.PACK_AB_MERGE_C R181, R181, R214, R174 ;  /* 0x000000d6b5b5723e */ /* 0x000fe400048070ae */
[----:B------:R-:W-:Y:S02]  /*3b850*/  F2FP.SATFINITE.E4M3.F32.PACK_AB_MERGE_C R182, R222, R220, R89 ;  /* 0x000000dcdeb6723e */ /* 0x000fe40004807059 */
[----:B------:R-:W-:Y:S01]  /*3b860*/  F2FP.SATFINITE.E4M3.F32.PACK_AB_MERGE_C R183, R230, R228, R96 ;  /* 0x000000e4e6b7723e */ /* 0x000fe20004807060 */
[----:B------:R-:W2:Y:S04]  /*3b870*/  LDL.LU R239, [R1+0x44] ;  /* 0x0000440001ef7983 */ /* 0x000ea80000300800 */
[----:B------:R-:W2:Y:S04]  /*3b880*/  LDL.LU R246, [R1+0x48] ;  /* 0x0000480001f67983 */ /* 0x000ea80000300800 */
[----:B------:R-:W3:Y:S04]  /*3b890*/  LDL.LU R243, [R1+0x32c] ;  /* 0x00032c0001f37983 */ /* 0x000ee80000300800 */
[----:B------:R-:W3:Y:S04]  /*3b8a0*/  LDL.LU R241, [R1+0x330] ;  /* 0x0003300001f17983 */ /* 0x000ee80000300800 */
[----:B------:R-:W1:Y:S01]  /*3b8b0*/  LDS.128 R136, [R0] ;  /* 0x0000000000887984 */ /* 0x000e620000000c00 */
[----:B------:R-:W-:Y:S06]  /*3b8c0*/  BAR.SYNC.DEFER_BLOCKING 0x0 ;  /* 0x0000000000007b1d */ /* 0x000fec0000010000 */
[----:B------:R-:W4:Y:S04]  /*3b8d0*/  LDL.LU R242, [R1+0x444] ;  /* 0x0004440001f27983 */ /* 0x000f280000300800 */
[----:B------:R-:W4:Y:S04]  /*3b8e0*/  LDL.LU R245, [R1+0x448] ;  /* 0x0004480001f57983 */ /* 0x000f280000300800 */
[----:B------:R-:W4:Y:S04]  /*3b8f0*/  LDL.LU R244, [R1+0x4d4] ;  /* 0x0004d40001f47983 */ /* 0x000f280000300800 */
[----:B------:R-:W4:Y:S04]  /*3b900*/  LDL.LU R250, [R1+0x4d8] ;  /* 0x0004d80001fa7983 */ /* 0x000f280000300800 */
[----:B------:R0:W-:Y:S01]  /*3b910*/  STSM.16.M88.4 [R12], R180 ;  /* 0x000000b40c007844 */ /* 0x0001e20000000200 */
[----:B------:R-:W-:Y:S06]  /*3b920*/  BAR.SYNC.DEFER_BLOCKING 0x0 ;  /* 0x0000000000007b1d */ /* 0x000fec0000010000 */
[----:B-1----:R-:W-:Y:S01]  /*3b930*/  STL [R1+0x18ec], R136 ;  /* 0x0018ec8801007387 */ /* 0x002fe20000100800 */
[----:B------:R-:W-:-:S02]  /*3b940*/  F2FP.SATFINITE.E4M3.F32.PACK_AB_MERGE_C R96, R240, R236, R172 ;  /* 0x000000ecf060723e */ /* 0x000fc400048070ac */
[----:B------:R-:W-:Y:S02]  /*3b950*/  F2FP.SATFINITE.E4M3.F32.PACK_AB_MERGE_C R97, R229, R237, R51 ;  /* 0x000000ede561723e */ /* 0x000fe40004807033 */
[----:B------:R-:W-:Y:S01]  /*3b960*/  F2FP.SATFINITE.E4M3.F32.PACK_AB_MERGE_C R98, R213, R221, R100 ;  /* 0x000000ddd562723e */ /* 0x000fe20004807064 */
[----:B0-----:R-:W-:Y:S01]  /*3b970*/  IMAD R39, R39, 0x25, RZ ;  /* 0x0000002527277824 */ /* 0x001fe200078e02ff */
[----:B------:R-:W-:Y:S01]  /*3b980*/  PRMT R143, R4, 0x7773, RZ ;  /* 0x00007773048f7816 */ /* 0x000fe200000000ff */
[----:B------:R-:W-:Y:S01]  /*3b990*/  IMAD R170, R170, 0x70, RZ ;  /* 0x00000070aaaa7824 */ /* 0x000fe200078e02ff */
[----:B------:R-:W-:Y:S01]  /*3b9a0*/  PRMT R142, R4, 0x7772, RZ ;  /* 0x00007772048e7816 */ /* 0x000fe200000000ff */
[----:B------:R-:W0:Y:S01]  /*3b9b0*/  LDC R180, c[0x0][0x278] ;  /* 0x00009e00ffb47b82 */ /* 0x000e220000000800 */
[----:B------:R-:W1:Y:S01]  /*3b9c0*/  LDS.128 R132, [R0] ;  /* 0x0000000000847984 */ /* 0x000e620000000c00 */
[----:B---3--:R-:W-:-:S03]  /*3b9d0*/  F2FP.SATFINITE.E4M3.F32.PACK_AB_MERGE_C R101, R241, R243, R36 ;  /* 0x000000f3f165723e */ /* 0x008fc60004807024 */
[----:B------:R-:W-:Y:S01]  /*3b9e0*/  STL [R1+0x18e8], R137 ;  /* 0x0018e88901007387 */ /* 0x000fe20000100800 */
[----:B--2---:R-:W-:Y:S02]  /*3b9f0*/  F2FP.SATFINITE.E4M3.F32.PACK_AB_MERGE_C R100, R246, R239, R171 ;  /* 0x000000eff664723e */ /* 0x004fe400048070ab */
[----:B------:R-:W2:Y:S01]  /*3ba00*/  LDC R36, c[0x0][0x278] ;  /* 0x00009e00ff247b82 */ /* 0x000ea20000000800 */
[----:B------:R-:W-:Y:S04]  /*3ba10*/  STL [R1+0x18d8], R138 ;  /* 0x0018d88a01007387 */ /* 0x000fe80000100800 */
[----:B------:R-:W-:Y:S01]  /*3ba20*/  STL [R1+0x18c8], R139 ;  /* 0x0018c88b01007387 */ /* 0x000fe20000100800 */
[----:B----4-:R-:W-:-:S03]  /*3ba30*/  F2FP.SATFINITE.E4M3.F32.PACK_AB_MERGE_C R102, R245, R242, R88 ;  /* 0x000000f2f566723e */ /* 0x010fc60004807058 */
[----:B-1----:R-:W-:Y:S01]  /*3ba40*/  STL [R1+0x18c4], R132 ;  /* 0x0018c48401007387 */ /* 0x002fe20000100800 */
[----:B------:R-:W-:-:S03]  /*3ba50*/  F2FP.SATFINITE.E4M3.F32.PACK_AB_MERGE_C R103, R250, R244, R81 ;  /* 0x000000f4fa67723e */ /* 0x000fc60004807051 */
[----:B------:R-:W-:Y:S01]  /*3ba60*/  STL [R1+0x18c0], R133 ;  /* 0x0018c08501007387 */ /* 0x000fe20000100800 */
[C---:B------:R-:W-:Y:S01]  /*3ba70*/  PRMT R136, R5.reuse, 0x7772, RZ ;  /* 0x0000777205887816 */ /* 0x040fe200000000ff */
[----:B------:R-:W1:Y:S02]  /*3ba80*/  LDC R51, c[0x0][0x278] ;  /* 0x00009e00ff337b82 */ /* 0x000e640000000800 */
[----:B------:R-:W-:Y:S04]  /*3ba90*/  STL [R1+0x18b0], R134 ;  /* 0x0018b08601007387 */ /* 0x000fe80000100800 */
[----:B------:R-:W-:Y:S01]  /*3baa0*/  STL [R1+0x18a0], R135 ;  /* 0x0018a08701007387 */ /* 0x000fe20000100800 */
[C---:B------:R-:W-:Y:S01]  /*3bab0*/  PRMT R145, R5.reuse, 0x7771, RZ ;  /* 0x0000777105917816 */ /* 0x040fe200000000ff */
[----:B------:R-:W3:Y:S02]  /*3bac0*/  LDC R171, c[0x0][0x278] ;  /* 0x00009e00ffab7b82 */ /* 0x000ee40000000800 */
[----:B------:R-:W4:Y:S04]  /*3bad0*/  LDL.LU R204, [R1+0x54] ;  /* 0x0000540001cc7983 */ /* 0x000f280000300800 */
[----:B------:R-:W4:Y:S01]  /*3bae0*/  LDL.LU R206, [R1+0x58] ;  /* 0x0000580001ce7983 */ /* 0x000f220000300800 */
[----:B------:R-:W-:Y:S01]  /*3baf0*/  PRMT R144, R5, 0x7770, RZ ;  /* 0x0000777005907816 */ /* 0x000fe200000000ff */
[----:B------:R-:W0:Y:S02]  /*3bb00*/  LDC R181, c[0x0][0x278] ;  /* 0x00009e00ffb57b82 */ /* 0x000e240000000800 */
[----:B------:R-:W2:Y:S04]  /*3bb10*/  LDL.LU R212, [R1+0x364] ;  /* 0x0003640001d47983 */ /* 0x000ea80000300800 */
[----:B------:R-:W2:Y:S01]  /*3bb20*/  LDL.LU R214, [R1+0x368] ;  /* 0x0003680001d67983 */ /* 0x000ea20000300800 */
[C---:B------:R-:W-:Y:S01]  /*3bb30*/  PRMT R141, R7.reuse, 0x7771, RZ ;  /* 0x00007771078d7816 */ /* 0x040fe200000000ff */
[----:B------:R-:W0:Y:S02]  /*3bb40*/  LDC R182, c[0x0][0x278] ;  /* 0x00009e00ffb67b82 */ /* 0x000e240000000800 */
[----:B------:R-:W3:Y:S04]  /*3bb50*/  LDL.LU R220, [R1+0x45c] ;  /* 0x00045c0001dc7983 */ /* 0x000ee80000300800 */
[----:B------:R-:W3:Y:S01]  /*3bb60*/  LDL.LU R222, [R1+0x460] ;  /* 0x0004600001de7983 */ /* 0x000ee20000300800 */
[----:B------:R-:W-:Y:S01]  /*3bb70*/  PRMT R140, R7, 0x7770, RZ ;  /* 0x00007770078c7816 */ /* 0x000fe200000000ff */
[----:B------:R-:W0:Y:S02]  /*3bb80*/  LDC R183, c[0x0][0x278] ;  /* 0x00009e00ffb77b82 */ /* 0x000e240000000800 */
[----:B------:R-:W4:Y:S04]  /*3bb90*/  LDL.LU R228, [R1+0x4dc] ;  /* 0x0004dc0001e47983 */ /* 0x000f280000300800 */
[----:B------:R-:W4:Y:S04]  /*3bba0*/  LDL.LU R230, [R1+0x4e0] ;  /* 0x0004e00001e67983 */ /* 0x000f280000300800 */
[----:B------:R-:W4:Y:S04]  /*3bbb0*/  LDL.LU R236, [R1+0x70] ;  /* 0x0000700001ec7983 */ /* 0x000f280000300800 */
[----:B------:R-:W4:Y:S01]  /*3bbc0*/  LDL.LU R240, [R1+0x78] ;  /* 0x0000780001f07983 */ /* 0x000f220000300800 */
[----:B------:R-:W-:Y:S06]  /*3bbd0*/  BAR.SYNC.DEFER_BLOCKING 0x0 ;  /* 0x0000000000007b1d */ /* 0x000fec0000010000 */
[----:B------:R-:W4:Y:S04]  /*3bbe0*/  LDL.LU R237, [R1+0x37c] ;  /* 0x00037c0001ed7983 */ /* 0x000f280000300800 */
[----:B------:R-:W4:Y:S04]  /*3bbf0*/  LDL.LU R229, [R1+0x380] ;  /* 0x0003800001e57983 */ /* 0x000f280000300800 */
[----:B------:R-:W4:Y:S04]  /*3bc00*/  LDL.LU R221, [R1+0x464] ;  /* 0x0004640001dd7983 */ /* 0x000f280000300800 */
[----:B------:R-:W4:Y:S04]  /*3bc10*/  LDL.LU R213, [R1+0x468] ;  /* 0x0004680001d57983 */ /* 0x000f280000300800 */
[----:B------:R1:W-:Y:S01]  /*3bc20*/  STSM.16.M88.4 [R12], R96 ;  /* 0x000000600c007844 */ /* 0x0003e20000000200 */
[----:B------:R-:W-:Y:S06]  /*3bc30*/  BAR.SYNC.DEFER_BLOCKING 0x0 ;  /* 0x0000000000007b1d */ /* 0x000fec0000010000 */
[----:B------:R-:W0:Y:S01]  /*3bc40*/  LDS.128 R128, [R0] ;  /* 0x0000000000807984 */ /* 0x000e220000000c00 */
[----:B-1----:R-:W-:-:S02]  /*3bc50*/  F2FP.SATFINITE.E4M3.F32.PACK_AB_MERGE_C R96, R205, R209, R198 ;  /* 0x000000d1cd60723e */ /* 0x002fc400048070c6 */
[----:B------:R-:W-:Y:S01]  /*3bc60*/  F2FP.SATFINITE.E4M3.F32.PACK_AB_MERGE_C R97, R234, R233, R190 ;  /* 0x000000e9ea61723e */ /* 0x000fe200048070be */
[----:B------:R-:W4:Y:S01]  /*3bc70*/  LDL.LU R209, [R1+0x4e4] ;  /* 0x0004e40001d17983 */ /* 0x000f220000300800 */
[----:B------:R-:W-:Y:S02]  /*3bc80*/  F2FP.SATFINITE.E4M3.F32.PACK_AB_MERGE_C R98, R248, R235, R82 ;  /* 0x000000ebf862723e */ /* 0x000fe40004807052 */
[----:B--2---:R-:W-:Y:S01]  /*3bc90*/  F2FP.SATFINITE.E4M3.F32.PACK_AB_MERGE_C R81, R214, R212, R189 ;  /* 0x000000d4d651723e */ /* 0x004fe200048070bd */
[----:B------:R-:W2:Y:S01]  /*3bca0*/  LDL.LU R205, [R1+0x4e8] ;  /* 0x0004e80001cd7983 */ /* 0x000ea20000300800 */
[----:B------:R-:W-:Y:S02]  /*3bcb0*/  F2FP.SATFINITE.E4M3.F32.PACK_AB_MERGE_C R99, R252, R238, R80 ;  /* 0x000000eefc63723e */ /* 0x000fe40004807050 */
[----:B------:R-:W-:Y:S01]  /*3bcc0*/  PRMT R137, R5, 0x7773, RZ ;  /* 0x0000777305897816 */ /* 0x000fe200000000ff */
[----:B------:R-:W-:Y:S01]  /*3bcd0*/  BAR.SYNC.DEFER_BLOCKING 0x0 ;  /* 0x0000000000007b1d */ /* 0x000fe20000010000 */
[----:B---3--:R-:W-:-:S02]  /*3bce0*/  F2FP.SATFINITE.E4M3.F32.PACK_AB_MERGE_C R82, R222, R220, R64 ;  /* 0x000000dcde52723e */ /* 0x008fc40004807040 */
[C---:B------:R-:W-:Y:S02]  /*3bcf0*/  PRMT R139, R6.reuse, 0x7773, RZ ;  /* 0x00007773068b7816 */ /* 0x040fe400000000ff */
[----:B------:R-:W-:Y:S02]  /*3bd00*/  PRMT R138, R6, 0x7772, RZ ;  /* 0x00007772068a7816 */ /* 0x000fe400000000ff */
[C---:B------:R-:W-:Y:S02]  /*3bd10*/  PRMT R133, R7.reuse, 0x7773, RZ ;  /* 0x0000777307857816 */ /* 0x040fe400000000ff */
[----:B------:R-:W-:Y:S01]  /*3bd20*/  PRMT R132, R7, 0x7772, RZ ;  /* 0x0000777207847816 */ /* 0x000fe200000000ff */
[----:B0-----:R0:W-:Y:S01]  /*3bd30*/  STL [R1+0x189c], R128 ;  /* 0x00189c8001007387 */ /* 0x0011e20000100800 */
[----:B----4-:R-:W-:Y:S01]  /*3bd40*/  F2FP.SATFINITE.E4M3.F32.PACK_AB_MERGE_C R80, R206, R204, R201 ;  /* 0x000000ccce50723e */ /* 0x010fe200048070c9 */
[----:B------:R-:W1:Y:S01]  /*3bd50*/  LDC R7, c[0x0][0x278] ;  /* 0x00009e00ff077b82 */ /* 0x000e620000000800 */
[----:B------:R-:W-:-:S02]  /*3bd60*/  F2FP.SATFINITE.E4M3.F32.PACK_AB_MERGE_C R83, R230, R228, R65 ;  /* 0x000000e4e653723e */ /* 0x000fc40004807041 */
[----:B------:R-:W-:Y:S02]  /*3bd70*/  F2FP.SATFINITE.E4M3.F32.PACK_AB_MERGE_C R88, R240, R236, R166 ;  /* 0x000000ecf058723e */ /* 0x000fe400048070a6 */
[C---:B------:R-:W-:Y:S02]  /*3bd80*/  PRMT R135, R16.reuse, 0x7771, RZ ;  /* 0x0000777110877816 */ /* 0x040fe400000000ff */
[----:B------:R-:W-:Y:S01]  /*3bd90*/  PRMT R134, R16, 0x7770, RZ ;  /* 0x0000777010867816 */ /* 0x000fe200000000ff */
[----:B------:R-:W-:Y:S01]  /*3bda0*/  STSM.16.M88.4 [R12], R96 ;  /* 0x000000600c007844 */ /* 0x000fe20000000200 */
[----:B------:R-:W-:Y:S01]  /*3bdb0*/  F2FP.SATFINITE.E4M3.F32.PACK_AB_MERGE_C R89, R229, R237, R26 ;  /* 0x000000ede559723e */ /* 0x000fe2000480701a */
[----:B------:R-:W-:Y:S01]  /*3bdc0*/  BAR.SYNC.DEFER_BLOCKING 0x0 ;  /* 0x0000000000007b1d */ /* 0x000fe20000010000 */
[C---:B------:R-:W-:Y:S02]  /*3bdd0*/  PRMT R151, R4.reuse, 0x7771, RZ ;  /* 0x0000777104977816 */ /* 0x040fe400000000ff */
[----:B------:R-:W-:-:S02]  /*3bde0*/  PRMT R150, R4, 0x7770, RZ ;  /* 0x0000777004967816 */ /* 0x000fc400000000ff */
[C---:B------:R-:W-:Y:S02]  /*3bdf0*/  PRMT R147, R6.reuse, 0x7771, RZ ;  /* 0x0000777106937816 */ /* 0x040fe400000000ff */
[----:B------:R-:W-:Y:S01]  /*3be00*/  PRMT R146, R6, 0x7770, RZ ;  /* 0x0000777006927816 */ /* 0x000fe200000000ff */
[----:B------:R3:W-:Y:S01]  /*3be10*/  STL [R1+0x1898], R129 ;  /* 0x0018988101007387 */ /* 0x0007e20000100800 */
[----:B------:R-:W-:Y:S01]  /*3be20*/  F2FP.SATFINITE.E4M3.F32.PACK_AB_MERGE_C R90, R213, R221, R50 ;  /* 0x000000ddd55a723e */ /* 0x000fe20004807032 */
[----:B------:R-:W-:Y:S01]  /*3be30*/  IMAD R36, R36, 0x22, RZ ;  /* 0x0000002224247824 */ /* 0x000fe200078e02ff */
[----:B0-----:R-:W-:Y:S01]  /*3be40*/  PRMT R128, R17, 0x7770, RZ ;  /* 0x0000777011807816 */ /* 0x001fe200000000ff */
[----:B------:R-:W-:Y:S01]  /*3be50*/  IMAD R51, R51, 0x31, RZ ;  /* 0x0000003133337824 */ /* 0x000fe200078e02ff */
[----:B------:R-:W-:Y:S01]  /*3be60*/  PRMT R5, R23, 0x7773, RZ ;  /* 0x0000777317057816 */ /* 0x000fe200000000ff */
[----:B------:R-:W-:Y:S01]  /*3be70*/  IMAD R171, R171, 0x71, RZ ;  /* 0x00000071abab7824 */ /* 0x000fe200078e02ff */
[----:B------:R-:W0:Y:S01]  /*3be80*/  LDC R26, c[0x0][0x278] ;  /* 0x00009e00ff1a7b82 */ /* 0x000e220000000800 */
[----:B------:R-:W-:-:S02]  /*3be90*/  IMAD R179, R179, 0x79, RZ ;  /* 0x00000079b3b37824 */ /* 0x000fc400078e02ff */
[----:B------:R-:W-:Y:S02]  /*3bea0*/  IMAD R180, R180, 0x7a, RZ ;  /* 0x0000007ab4b47824 */ /* 0x000fe400078e02ff */
[----:B------:R-:W-:-:S03]  /*3beb0*/  IMAD R181, R181, 0x7b, RZ ;  /* 0x0000007bb5b57824 */ /* 0x000fc600078e02ff */
[----:B------:R-:W4:Y:S01]  /*3bec0*/  LDC R189, c[0x0][0x278] ;  /* 0x00009e00ffbd7b82 */ /* 0x000f220000000800 */
[----:B------:R-:W1:Y:S04]  /*3bed0*/  LDS.128 R124, [R0] ;  /* 0x00000000007c7984 */ /* 0x000e680000000c00 */
[----:B------:R-:W-:Y:S01]  /*3bee0*/  STL [R1+0x1888], R130 ;  /* 0x0018888201007387 */ /* 0x000fe20000100800 */
[----:B---3--:R-:W-:Y:S01]  /*3bef0*/  PRMT R129, R17, 0x7771, RZ ;  /* 0x0000777111817816 */ /* 0x008fe200000000ff */
[----:B------:R-:W-:Y:S01]  /*3bf00*/  IMAD R182, R182, 0x7c, RZ ;  /* 0x0000007cb6b67824 */ /* 0x000fe200078e02ff */
[----:B------:R-:W3:Y:S01]  /*3bf10*/  LDC R190, c[0x0][0x278] ;  /* 0x00009e00ffbe7b82 */ /* 0x000ee20000000800 */
[----:B------:R-:W-:Y:S07]  /*3bf20*/  STL [R1+0x1878], R131 ;  /* 0x0018788301007387 */ /* 0x000fee0000100800 */
[----:B------:R-:W-:Y:S01]  /*3bf30*/  BAR.SYNC.DEFER_BLOCKING 0x0 ;  /* 0x0000000000007b1d */ /* 0x000fe20000010000 */
[----:B------:R-:W-:-:S02]  /*3bf40*/  IMAD R183, R183, 0x7d, RZ ;  /* 0x0000007db7b77824 */ /* 0x000fc400078e02ff */
[----:B------:R-:W-:Y:S02]  /*3bf50*/  IMAD R184, R184, 0x7e, RZ ;  /* 0x0000007eb8b87824 */ /* 0x000fe400078e02ff */
[----:B------:R-:W-:-:S03]  /*3bf60*/  IMAD R185, R185, 0x7f, RZ ;  /* 0x0000007fb9b97824 */ /* 0x000fc600078e02ff */
[----:B------:R-:W3:Y:S01]  /*3bf70*/  LDC R198, c[0x0][0x278] ;  /* 0x00009e00ffc67b82 */ /* 0x000ee20000000800 */
[----:B--2---:R-:W-:Y:S01]  /*3bf80*/  F2FP.SATFINITE.E4M3.F32.PACK_AB_MERGE_C R91, R205, R209, R66 ;  /* 0x000000d1cd5b723e */ /* 0x004fe20004807042 */
[----:B-1----:R-:W-:Y:S01]  /*3bf90*/  STL [R1+0x1874], R124 ;  /* 0x0018747c01007387 */ /* 0x002fe20000100800 */
[----:B------:R-:W-:Y:S01]  /*3bfa0*/  PRMT R4, R23, 0x7772, RZ ;  /* 0x0000777217047816 */ /* 0x000fe200000000ff */
[----:B------:R-:W-:Y:S01]  /*3bfb0*/  IMAD R7, R7, 0x5, RZ ;  /* 0x0000000507077824 */ /* 0x000fe200078e02ff */
[----:B------:R-:W-:Y:S01]  /*3bfc0*/  PRMT R6, R29, 0x7772, RZ ;  /* 0x000077721d067816 */ /* 0x000fe200000000ff */
[----:B------:R-:W-:Y:S02]  /*3bfd0*/  STL [R1+0x1870], R125 ;  /* 0x0018707d01007387 */ /* 0x000fe40000100800 */
[----:B------:R-:W1:Y:S02]  /*3bfe0*/  LDC R50, c[0x0][0x278] ;  /* 0x00009e00ff327b82 */ /* 0x000e640000000800 */
[----:B------:R-:W-:Y:S04]  /*3bff0*/  STL [R1+0x1860], R126 ;  /* 0x0018607e01007387 */ /* 0x000fe80000100800 */
[----:B------:R2:W-:Y:S02]  /*3c000*/  STL [R1+0x1854], R127 ;  /* 0x0018547f01007387 */ /* 0x0005e40000100800 */
[----:B------:R-:W4:Y:S02]  /*3c010*/  LDC R96, c[0x0][0x278] ;  /* 0x00009e00ff607b82 */ /* 0x000f240000000800 */
[----:B------:R-:W3:Y:S04]  /*3c020*/  LDL.LU R232, [R1+0xc8] ;  /* 0x0000c80001e87983 */ /* 0x000ee80000300800 */
[----:B------:R-:W3:Y:S02]  /*3c030*/  LDL.LU R227, [R1+0xe4] ;  /* 0x0000e40001e37983 */ /* 0x000ee40000300800 */
[----:B------:R-:W4:Y:S02]  /*3c040*/  LDC R97, c[0x0][0x278] ;  /* 0x00009e00ff617b82 */ /* 0x000f240000000800 */
[----:B------:R-:W4:Y:S04]  /*3c050*/  LDL.LU R233, [R1+0x398] ;  /* 0x0003980001e97983 */ /* 0x000f280000300800 */
[----:B------:R-:W4:Y:S02]  /*3c060*/  LDL.LU R234, [R1+0x3a0] ;  /* 0x0003a00001ea7983 */ /* 0x000f240000300800 */
[----:B------:R-:W1:Y:S02]  /*3c070*/  LDC R98, c[0x0][0x278] ;  /* 0x00009e00ff627b82 */ /* 0x000e640000000800 */
[----:B------:R-:W4:Y:S04]  /*3c080*/  LDL.LU R235, [R1+0x47c] ;  /* 0x00047c0001eb7983 */ /* 0x000f280000300800 */
[----:B------:R-:W4:Y:S02]  /*3c090*/  LDL.LU R248, [R1+0x480] ;  /* 0x0004800001f87983 */ /* 0x000f240000300800 */
[----:B------:R-:W1:Y:S02]  /*3c0a0*/  LDC R99, c[0x0][0x278] ;  /* 0x00009e00ff637b82 */ /* 0x000e640000000800 */
[----:B------:R-:W4:Y:S04]  /*3c0b0*/  LDL.LU R238, [R1+0x4ec] ;  /* 0x0004ec0001ee7983 */ /* 0x000f280000300800 */
[----:B------:R-:W4:Y:S02]  /*3c0c0*/  LDL.LU R252, [R1+0x4f0] ;  /* 0x0004f00001fc7983 */ /* 0x000f240000300800 */
[----:B------:R-:W1:Y:S02]  /*3c0d0*/  LDC R166, c[0x0][0x278] ;  /* 0x00009e00ffa67b82 */ /* 0x000e640000000800 */
[----:B------:R-:W4:Y:S04]  /*3c0e0*/  LDL.LU R239, [R1+0x108] ;  /* 0x0001080001ef7983 */ /* 0x000f280000300800 */
[----:B------:R-:W4:Y:S01]  /*3c0f0*/  LDL.LU R246, [R1+0x124] ;  /* 0x0001240001f67983 */ /* 0x000f220000300800 */
[----:B------:R-:W-:Y:S01]  /*3c100*/  IMAD.SHL.U32 R186, R186, 0x80, RZ ;  /* 0x00000080baba7824 */ /* 0x000fe200078e00ff */
[----:B------:R-:W1:Y:S02]  /*3c110*/  LDC R201, c[0x0][0x278] ;  /* 0x00009e00ffc97b82 */ /* 0x000e640000000800 */
        /* <DEDUP_REMOVED lines=22> */
[----:B------:R-:W0:Y:S01]  /*3c280*/  LDS.128 R120, [R0] ;  /* 0x0000000000787984 */ /* 0x000e220000000c00 */
[----:B------:R-:W-:Y:S06]  /*3c290*/  BAR.SYNC.DEFER_BLOCKING 0x0 ;  /* 0x0000000000007b1d */ /* 0x000fec0000010000 */
[----:B------:R-:W4:Y:S04]  /*3c2a0*/  LDL.LU R209, [R1+0x168] ;  /* 0x0001680001d17983 */ /* 0x000f280000300800 */
[----:B------:R-:W4:Y:S04]  /*3c2b0*/  LDL.LU R205, [R1+0x174] ;  /* 0x0001740001cd7983 */ /* 0x000f280000300800 */
[----:B------:R-:W-:Y:S01]  /*3c2c0*/  STSM.16.M88.4 [R12], R80 ;  /* 0x000000500c007844 */ /* 0x000fe20000000200 */
[----:B------:R-:W-:Y:S01]  /*3c2d0*/  BAR.SYNC.DEFER_BLOCKING 0x0 ;  /* 0x0000000000007b1d */ /* 0x000fe20000010000 */
[----:B---3--:R-:W-:-:S05]  /*3c2e0*/  F2FP.SATFINITE.E4M3.F32.PACK_AB_MERGE_C R64, R227, R232, R197 ;  /* 0x000000e8e340723e */ /* 0x008fca00048070c5 */
[----:B------:R-:W3:Y:S01]  /*3c2f0*/  LDS.128 R116, [R0] ;  /* 0x0000000000747984 */ /* 0x000ee20000000c00 */
[----:B--2---:R-:W-:Y:S02]  /*3c300*/  PRMT R127, R16, 0x7773, RZ ;  /* 0x00007773107f7816 */ /* 0x004fe400000000ff */
[----:B------:R-:W-:Y:S01]  /*3c310*/  PRMT R131, R18, 0x7771, RZ ;  /* 0x0000777112837816 */ /* 0x000fe200000000ff */
[----:B------:R-:W-:Y:S01]  /*3c320*/  BAR.SYNC.DEFER_BLOCKING 0x0 ;  /* 0x0000000000007b1d */ /* 0x000fe20000010000 */
[----:B----4-:R-:W-:Y:S02]  /*3c330*/  F2FP.SATFINITE.E4M3.F32.PACK_AB_MERGE_C R65, R234, R233, R188 ;  /* 0x000000e9ea41723e */ /* 0x010fe400048070bc */
[----:B------:R-:W-:Y:S02]  /*3c340*/  PRMT R126, R16, 0x7772, RZ ;  /* 0x00007772107e7816 */ /* 0x000fe400000000ff */
[----:B------:R-:W-:Y:S02]  /*3c350*/  PRMT R130, R18, 0x7770, RZ ;  /* 0x0000777012827816 */ /* 0x000fe400000000ff */
[----:B------:R-:W-:-:S02]  /*3c360*/  F2FP.SATFINITE.E4M3.F32.PACK_AB_MERGE_C R66, R248, R235, R37 ;  /* 0x000000ebf842723e */ /* 0x000fc40004807025 */
[----:B------:R-:W-:Y:S02]  /*3c370*/  F2FP.SATFINITE.E4M3.F32.PACK_AB_MERGE_C R67, R252, R238, R38 ;  /* 0x000000eefc43723e */ /* 0x000fe40004807026 */
[----:B------:R-:W-:Y:S01]  /*3c380*/  F2FP.SATFINITE.E4M3.F32.PACK_AB_MERGE_C R249, R241, R243, R249 ;  /* 0x000000f3f1f9723e */ /* 0x000fe200048070f9 */
[----:B------:R-:W-:Y:S01]  /*3c390*/  STSM.16.M88.4 [R12], R88 ;  /* 0x000000580c007844 */ /* 0x000fe20000000200 */
[----:B------:R-:W-:Y:S01]  /*3c3a0*/  F2FP.SATFINITE.E4M3.F32.PACK_AB_MERGE_C R248, R246, R239, R165 ;  /* 0x000000eff6f8723e */ /* 0x000fe200048070a5 */
[----:B------:R-:W2:Y:S08]  /*3c3b0*/  LDC R16, c[0x0][0x278] ;  /* 0x00009e00ff107b82 */ /* 0x000eb00000000800 */
[----:B------:R-:W-:Y:S01]  /*3c3c0*/  BAR.SYNC.DEFER_BLOCKING 0x0 ;  /* 0x0000000000007b1d */ /* 0x000fe20000010000 */
[----:B------:R-:W-:-:S02]  /*3c3d0*/  F2FP.SATFINITE.E4M3.F32.PACK_AB_MERGE_C R250, R250, R242, R48 ;  /* 0x000000f2fafa723e */ /* 0x000fc40004807030 */
[----:B------:R-:W-:Y:S02]  /*3c3e0*/  F2FP.SATFINITE.E4M3.F32.PACK_AB_MERGE_C R251, R244, R245, R49 ;  /* 0x000000f5f4fb723e */ /* 0x000fe40004807031 */
[----:B------:R-:W-:Y:S01]  /*3c3f0*/  F2FP.SATFINITE.E4M3.F32.PACK_AB_MERGE_C R172, R214, R212, R196 ;  /* 0x000000d4d6ac723e */ /* 0x000fe200048070c4 */
[----:B------:R-:W4:Y:S01]  /*3c400*/  LDS.128 R112, [R0] ;  /* 0x0000000000707984 */ /* 0x000f220000000c00 */
[----:B------:R-:W-:Y:S01]  /*3c410*/  F2FP.SATFINITE.E4M3.F32.PACK_AB_MERGE_C R173, R222, R220, R173 ;  /* 0x000000dcdead723e */ /* 0x000fe200048070ad */
[----:B------:R-:W-:Y:S01]  /*3c420*/  BAR.SYNC.DEFER_BLOCKING 0x0 ;  /* 0x0000000000007b1d */ /* 0x000fe20000010000 */
[----:B------:R-:W-:Y:S02]  /*3c430*/  F2FP.SATFINITE.E4M3.F32.PACK_AB_MERGE_C R174, R230, R228, R13 ;  /* 0x000000e4e6ae723e */ /* 0x000fe4000480700d */
[----:B------:R-:W-:-:S03]  /*3c440*/  F2FP.SATFINITE.E4M3.F32.PACK_AB_MERGE_C R175, R240, R236, R14 ;  /* 0x000000ecf0af723e */ /* 0x000fc6000480700e */
[----:B0-----:R0:W-:Y:S01]  /*3c450*/  STL [R1+0x1850], R121 ;  /* 0x0018507901007387 */ /* 0x0011e20000100800 */
[C---:B------:R-:W-:Y:S01]  /*3c460*/  PRMT R125, R19.reuse, 0x7771, RZ ;  /* 0x00007771137d7816 */ /* 0x040fe200000000ff */
[----:B------:R-:W1:Y:S02]  /*3c470*/  LDC R13, c[0x0][0x278] ;  /* 0x00009e00ff0d7b82 */ /* 0x000e640000000800 */
[----:B------:R-:W-:Y:S01]  /*3c480*/  STSM.16.M88.4 [R12], R64 ;  /* 0x000000400c007844 */ /* 0x000fe20000000200 */
[----:B------:R-:W-:-:S05]  /*3c490*/  PRMT R124, R19, 0x7770, RZ ;  /* 0x00007770137c7816 */ /* 0x000fca00000000ff */
[----:B------:R-:W3:Y:S08]  /*3c4a0*/  LDC R14, c[0x0][0x278] ;  /* 0x00009e00ff0e7b82 */ /* 0x000ef00000000800 */
[----:B------:R-:W-:Y:S01]  /*3c4b0*/  BAR.SYNC.DEFER_BLOCKING 0x0 ;  /* 0x0000000000007b1d */ /* 0x000fe20000010000 */
[----:B------:R-:W-:Y:S02]  /*3c4c0*/  F2FP.SATFINITE.E4M3.F32.PACK_AB_MERGE_C R9, R206, R204, R8 ;  /* 0x000000ccce09723e */ /* 0x000fe40004807008 */
[----:B0-----:R-:W-:-:S02]  /*3c4d0*/  PRMT R121, R17, 0x7773, RZ ;  /* 0x0000777311797816 */ /* 0x001fc400000000ff */
[----:B------:R-:W-:Y:S01]  /*3c4e0*/  F2FP.SATFINITE.E4M3.F32.PACK_AB_MERGE_C R10, R229, R237, R27 ;  /* 0x000000ede50a723e */ /* 0x000fe2000480701b */
[----:B------:R0:W-:Y:S01]  /*3c4f0*/  STL [R1+0x1840], R122 ;  /* 0x0018407a01007387 */ /* 0x0001e20000100800 */
[----:B------:R-:W-:Y:S01]  /*3c500*/  F2FP.SATFINITE.E4M3.F32.PACK_AB_MERGE_C R11, R213, R221, R11 ;  /* 0x000000ddd50b723e */ /* 0x000fe2000480700b */
[----:B-1----:R-:W-:Y:S01]  /*3c510*/  IMAD R13, R13, 0xb, RZ ;  /* 0x0000000b0d0d7824 */ /* 0x002fe200078e02ff */
[----:B------:R-:W-:Y:S01]  /*3c520*/  PRMT R252, R22, 0x7770, RZ ;  /* 0x0000777016fc7816 */ /* 0x000fe200000000ff */
[----:B--2---:R-:W-:Y:S01]  /*3c530*/  IMAD R16, R16, 0xe, RZ ;  /* 0x0000000e10107824 */ /* 0x004fe200078e02ff */
[----:B------:R-:W1:Y:S01]  /*3c540*/  LDC R37, c[0x0][0x278] ;  /* 0x00009e00ff257b82 */ /* 0x000e620000000800 */
[----:B------:R-:W2:Y:S01]  /*3c550*/  LDS.128 R108, [R0] ;  /* 0x00000000006c7984 */ /* 0x000ea20000000c00 */
[----:B0-----:R-:W-:Y:S01]  /*3c560*/  PRMT R122, R18, 0x7772, RZ ;  /* 0x00007772127a7816 */ /* 0x001fe200000000ff */
[----:B---3--:R-:W-:-:S05]  /*3c570*/  IMAD R14, R14, 0xc, RZ ;  /* 0x0000000c0e0e7824 */ /* 0x008fca00078e02ff */
[----:B------:R-:W0:Y:S08]  /*3c580*/  LDC R27, c[0x0][0x278] ;  /* 0x00009e00ff1b7b82 */ /* 0x000e300000000800 */
[----:B------:R-:W-:Y:S01]  /*3c590*/  BAR.SYNC.DEFER_BLOCKING 0x0 ;  /* 0x0000000000007b1d */ /* 0x000fe20000010000 */
[----:B------:R-:W-:-:S05]  /*3c5a0*/  F2FP.SATFINITE.E4M3.F32.PACK_AB_MERGE_C R8, R205, R209, R164 ;  /* 0x000000d1cd08723e */ /* 0x000fca00048070a4 */
[----:B------:R3:W-:Y:S01]  /*3c5b0*/  STL [R1+0x1830], R123 ;  /* 0x0018307b01007387 */ /* 0x0007e20000100800 */
[----:B------:R-:W-:Y:S01]  /*3c5c0*/  IMAD R26, R26, 0x18, RZ ;  /* 0x000000181a1a7824 */ /* 0x000fe200078e02ff */
[----:B------:R-:W4:Y:S08]  /*3c5d0*/  LDC R38, c[0x0][0x278] ;  /* 0x00009e00ff267b82 */ /* 0x000f300000000800 */
[----:B------:R-:W2:Y:S01]  /*3c5e0*/  LDC R49, c[0x0][0x278] ;  /* 0x00009e00ff317b82 */ /* 0x000ea20000000800 */
[----:B------:R-:W-:Y:S01]  /*3c5f0*/  STSM.16.M88.4 [R12], R248 ;  /* 0x000000f80c007844 */ /* 0x000fe20000000200 */
[----:B0-----:R-:W-:-:S06]  /*3c600*/  IMAD R27, R27, 0x19, RZ ;  /* 0x000000191b1b7824 */ /* 0x001fcc00078e02ff */
[----:B------:R-:W0:Y:S08]  /*3c610*/  LDC R48, c[0x0][0x278] ;  /* 0x00009e00ff307b82 */ /* 0x000e300000000800 */
[----:B------:R-:W-:Y:S01]  /*3c620*/  BAR.SYNC.DEFER_BLOCKING 0x0 ;  /* 0x0000000000007b1d */ /* 0x000fe20000010000 */
[----:B-1----:R-:W-:Y:S02]  /*3c630*/  IMAD R37, R37, 0x23, RZ ;  /* 0x0000002325257824 */ /* 0x002fe400078e02ff */
[----:B------:R-:W-:-:S05]  /*3c640*/  IMAD R50, R50, 0x30, RZ ;  /* 0x0000003032327824 */ /* 0x000fca00078e02ff */
[----:B------:R-:W1:Y:S01]  /*3c650*/  LDC R64, c[0x0][0x278] ;  /* 0x00009e00ff407b82 */ /* 0x000e620000000800 */
[----:B------:R2:W-:Y:S01]  /*3c660*/  STL [R1+0x182c], R117 ;  /* 0x00182c7501007387 */ /* 0x0005e20000100800 */
[----:B---3--:R-:W-:Y:S01]  /*3c670*/  PRMT R123, R18, 0x7773, RZ ;  /* 0x00007773127b7816 */ /* 0x008fe200000000ff */
[----:B----4-:R-:W-:Y:S02]  /*3c680*/  IMAD R38, R38, 0x24, RZ ;  /* 0x0000002426267824 */ /* 0x010fe400078e02ff */
[----:B--2---:R-:W-:-:S03]  /*3c690*/  IMAD R49, R49, 0x2f, RZ ;  /* 0x0000002f31317824 */ /* 0x004fc600078e02ff */
[----:B------:R-:W2:Y:S08]  /*3c6a0*/  LDC R65, c[0x0][0x278] ;  /* 0x00009e00ff417b82 */ /* 0x000eb00000000800 */
[----:B------:R-:W3:Y:S01]  /*3c6b0*/  LDC R66, c[0x0][0x278] ;  /* 0x00009e00ff427b82 */ /* 0x000ee20000000800 */
[----:B------:R-:W4:Y:S07]  /*3c6c0*/  LDS.128 R104, [R0] ;  /* 0x0000000000687984 */ /* 0x000f2e0000000c00 */
[----:B------:R-:W-:Y:S01]  /*3c6d0*/  BAR.SYNC.DEFER_BLOCKING 0x0 ;  /* 0x0000000000007b1d */ /* 0x000fe20000010000 */
[----:B------:R-:W-:-:S07]  /*3c6e0*/  PRMT R117, R19, 0x7773, RZ ;  /* 0x0000777313757816 */ /* 0x000fce00000000ff */
[----:B------:R-:W0:Y:S08]  /*3c6f0*/  LDC R18, c[0x0][0x278] ;  /* 0x00009e00ff127b82 */ /* 0x000e300000000800 */
[----:B------:R-:W4:Y:S08]  /*3c700*/  LDC R67, c[0x0][0x278] ;  /* 0x00009e00ff437b82 */ /* 0x000f300000000800 */
[----:B------:R-:W4:Y:S01]  /*3c710*/  LDC R80, c[0x0][0x278] ;  /* 0x00009e00ff507b82 */ /* 0x000f220000000800 */
[----:B------:R-:W-:Y:S07]  /*3c720*/  STSM.16.M88.4 [R12], R172 ;  /* 0x000000ac0c007844 */ /* 0x000fee0000000200 */
[----:B------:R-:W-:Y:S08]  /*3c730*/  BAR.SYNC.DEFER_BLOCKING 0x0 ;  /* 0x0000000000007b1d */ /* 0x000ff00000010000 */
[----:B------:R-:W4:Y:S01]  /*3c740*/  LDC R81, c[0x0][0x278] ;  /* 0x00009e00ff517b82 */ /* 0x000f220000000800 */
[----:B------:R-:W-:Y:S01]  /*3c750*/  STL [R1+0x1828], R118 ;  /* 0x0018287601007387 */ /* 0x000fe20000100800 */
[----:B0-----:R-:W-:-:S02]  /*3c760*/  IMAD.SHL.U32 R18, R18, 0x10, RZ ;  /* 0x0000001012127824 */ /* 0x001fc400078e00ff */
[----:B------:R-:W-:Y:S02]  /*3c770*/  IMAD R48, R48, 0x2e, RZ ;  /* 0x0000002e30307824 */ /* 0x000fe400078e02ff */
[----:B-1----:R-:W-:Y:S02]  /*3c780*/  IMAD R64, R64, 0x3e, RZ ;  /* 0x0000003e40407824 */ /* 0x002fe400078e02ff */
[----:B------:R-:W0:Y:S01]  /*3c790*/  LDC R82, c[0x0][0x278] ;  /* 0x00009e00ff527b82 */ /* 0x000e220000000800 */
[----:B--2---:R-:W-:Y:S02]  /*3c7a0*/  IMAD R65, R65, 0x3f, RZ ;  /* 0x0000003f41417824 */ /* 0x004fe400078e02ff */
[----:B---3--:R-:W-:Y:S02]  /*3c7b0*/  IMAD.SHL.U32 R66, R66, 0x40, RZ ;  /* 0x0000004042427824 */ /* 0x008fe400078e00ff */
[----:B----4-:R-:W-:-:S03]  /*3c7c0*/  IMAD R67, R67, 0x41, RZ ;  /* 0x0000004143437824 */ /* 0x010fc600078e02ff */
[----:B------:R-:W1:Y:S01]  /*3c7d0*/  LDC R83, c[0x0][0x278] ;  /* 0x00009e00ff537b82 */ /* 0x000e620000000800 */
[----:B------:R-:W2:Y:S04]  /*3c7e0*/  LDS.128 R100, [R0] ;  /* 0x0000000000647984 */ /* 0x000ea80000000c00 */
[----:B------:R-:W-:Y:S03]  /*3c7f0*/  STL [R1+0x181c], R119 ;  /* 0x00181c7701007387 */ /* 0x000fe60000100800 */
[----:B------:R-:W3:Y:S01]  /*3c800*/  LDC R88, c[0x0][0x278] ;  /* 0x00009e00ff587b82 */ /* 0x000ee20000000800 */
[----:B------:R-:W-:Y:S04]  /*3c810*/  STL [R1+0x1818], R112 ;  /* 0x0018187001007387 */ /* 0x000fe80000100800 */
[----:B------:R-:W-:Y:S01]  /*3c820*/  STL [R1+0x1808], R113 ;  /* 0x0018087101007387 */ /* 0x000fe20000100800 */
[----:B------:R-:W-:-:S02]  /*3c830*/  IMAD R80, R80, 0x4e, RZ ;  /* 0x0000004e50507824 */ /* 0x000fc400078e02ff */
[----:B------:R-:W4:Y:S01]  /*3c840*/  LDC R89, c[0x0][0x278] ;  /* 0x00009e00ff597b82 */ /* 0x000f220000000800 */
[----:B------:R-:W-:Y:S04]  /*3c850*/  STL.64 [R1+0x17f8], R114 ;  /* 0x0017f87201007387 */ /* 0x000fe80000100a00 */
[----:B------:R-:W-:Y:S03]  /*3c860*/  STL [R1+0x17f4], R108 ;  /* 0x0017f46c01007387 */ /* 0x000fe60000100800 */
[----:B------:R-:W4:Y:S01]  /*3c870*/  LDC R90, c[0x0][0x278] ;  /* 0x00009e00ff5a7b82 */ /* 0x000f220000000800 */
[----:B------:R-:W-:Y:S04]  /*3c880*/  STL [R1+0x17f0], R109 ;  /* 0x0017f06d01007387 */ /* 0x000fe80000100800 */
[----:B------:R-:W-:Y:S03]  /*3c890*/  STL [R1+0x17e0], R110 ;  /* 0x0017e06e01007387 */ /* 0x000fe60000100800 */
[----:B------:R-:W4:Y:S01]  /*3c8a0*/  LDC R91, c[0x0][0x278] ;  /* 0x00009e00ff5b7b82 */ /* 0x000f220000000800 */
[----:B------:R-:W-:Y:S04]  /*3c8b0*/  STL [R1+0x17d0], R111 ;  /* 0x0017d06f01007387 */ /* 0x000fe80000100800 */
[----:B------:R-:W-:Y:S01]  /*3c8c0*/  STL [R1+0x17cc], R105 ;  /* 0x0017cc6901007387 */ /* 0x000fe20000100800 */
[----:B------:R-:W-:-:S02]  /*3c8d0*/  IMAD R96, R96, 0x5e, RZ ;  /* 0x0000005e60607824 */ /* 0x000fc400078e02ff */
[----:B------:R-:W4:Y:S01]  /*3c8e0*/  LDC R164, c[0x0][0x278] ;  /* 0x00009e00ffa47b82 */ /* 0x000f220000000800 */
[----:B------:R-:W-:Y:S04]  /*3c8f0*/  STL [R1+0x17c8], R106 ;  /* 0x0017c86a01007387 */ /* 0x000fe80000100800 */
[----:B------:R-:W-:Y:S01]  /*3c900*/  STL [R1+0x17bc], R107 ;  /* 0x0017bc6b01007387 */ /* 0x000fe20000100800 */
[----:B------:R-:W-:Y:S02]  /*3c910*/  IMAD R97, R97, 0x5f, RZ ;  /* 0x0000005f61617824 */ /* 0x000fe400078e02ff */
[----:B------:R-:W4:Y:S01]  /*3c920*/  LDC R165, c[0x0][0x278] ;  /* 0x00009e00ffa57b82 */ /* 0x000f220000000800 */
[----:B--2---:R-:W-:Y:S04]  /*3c930*/  STL [R1+0x17b8], R102 ;  /* 0x0017b86601007387 */ /* 0x004fe80000100800 */
[----:B------:R-:W-:Y:S01]  /*3c940*/  STL.64 [R1+0x17b0], R100 ;  /* 0x0017b06401007387 */ /* 0x000fe20000100a00 */
[----:B------:R-:W-:-:S02]  /*3c950*/  IMAD R98, R98, 0x60, RZ ;  /* 0x0000006062627824 */ /* 0x000fc400078e02ff */
[----:B------:R-:W2:Y:S01]  /*3c960*/  LDC R172, c[0x0][0x278] ;  /* 0x00009e00ffac7b82 */ /* 0x000ea20000000800 */
[----:B------:R-:W-:Y:S04]  /*3c970*/  STL [R1+0x17a8], R103 ;  /* 0x0017a86701007387 */ /* 0x000fe80000100800 */
[----:B------:R0:W-:Y:S01]  /*3c980*/  STL [R1+0x1298], R0 ;  /* 0x0012980001007387 */ /* 0x0001e20000100800 */
[----:B------:R-:W-:Y:S02]  /*3c990*/  IMAD R99, R99, 0x61, RZ ;  /* 0x0000006163637824 */ /* 0x000fe400078e02ff */
[----:B------:R-:W2:Y:S01]  /*3c9a0*/  LDC R173, c[0x0][0x278] ;  /* 0x00009e00ffad7b82 */ /* 0x000ea20000000800 */
[----:B------:R-:W-:Y:S04]  /*3c9b0*/  STL.64 [R1+0x1920], R142 ;  /* 0x0019208e01007387 */ /* 0x000fe80000100a00 */
[----:B------:R-:W-:Y:S01]  /*3c9c0*/  STL.64 [R1+0x18f8], R136 ;  /* 0x0018f88801007387 */ /* 0x000fe20000100a00 */
[----:B0-----:R-:W-:-:S02]  /*3c9d0*/  PRMT R0, R17, 0x7772, RZ ;  /* 0x0000777211007816 */ /* 0x001fc400000000ff */
[----:B------:R-:W0:Y:S01]  /*3c9e0*/  LDC R174, c[0x0][0x278] ;  /* 0x00009e00ffae7b82 */ /* 0x000e220000000800 */
[----:B------:R-:W-:Y:S04]  /*3c9f0*/  STL.64 [R1+0x1948], R144 ;  /* 0x0019489001007387 */ /* 0x000fe80000100a00 */
[----:B------:R-:W-:Y:S01]  /*3ca00*/  STL.64 [R1+0x1908], R138 ;  /* 0x0019088a01007387 */ /* 0x000fe20000100a00 */
[C---:B------:R-:W-:Y:S02]  /*3ca10*/  PRMT R111, R20.reuse, 0x7773, RZ ;  /* 0x00007773146f7816 */ /* 0x040fe400000000ff */
[C---:B------:R-:W-:Y:S01]  /*3ca20*/  PRMT R110, R20.reuse, 0x7772, RZ ;  /* 0x00007772146e7816 */ /* 0x040fe200000000ff */
[----:B------:R-:W-:Y:S01]  /*3ca30*/  STL.64 [R1+0x18d0], R132 ;  /* 0x0018d08401007387 */ /* 0x000fe20000100a00 */
[----:B------:R-:W-:Y:S01]  /*3ca40*/  PRMT R119, R20, 0x7771, RZ ;  /* 0x0000777114777816 */ /* 0x000fe200000000ff */
[----:B------:R-:W1:Y:S02]  /*3ca50*/  LDC R17, c[0x0][0x278] ;  /* 0x00009e00ff117b82 */ /* 0x000e640000000800 */
[----:B------:R-:W-:Y:S04]  /*3ca60*/  STL.64 [R1+0x1930], R140 ;  /* 0x0019308c01007387 */ /* 0x000fe80000100a00 */
[----:B------:R-:W-:Y:S01]  /*3ca70*/  STL.64 [R1+0x1880], R126 ;  /* 0x0018807e01007387 */ /* 0x000fe20000100a00 */
[----:B------:R-:W-:Y:S01]  /*3ca80*/  IMAD R166, R166, 0x6c, RZ ;  /* 0x0000006ca6a67824 */ /* 0x000fe200078e02ff */
[----:B------:R-:W0:Y:S02]  /*3ca90*/  LDC R175, c[0x0][0x278] ;  /* 0x00009e00ffaf7b82 */ /* 0x000e240000000800 */
[----:B------:R-:W-:Y:S04]  /*3caa0*/  STL.64 [R1+0x18e0], R134 ;  /* 0x0018e08601007387 */ /* 0x000fe80000100a00 */
[----:B------:R-:W-:Y:S02]  /*3cab0*/  STL.64 [R1+0x1858], R120 ;  /* 0x0018587801007387 */ /* 0x000fe40000100a00 */
[----:B------:R-:W0:Y:S02]  /*3cac0*/  LDC R188, c[0x0][0x278] ;  /* 0x00009e00ffbc7b82 */ /* 0x000e240000000800 */
[----:B------:R3:W-:Y:S01]  /*3cad0*/  STL [R1+0xdf8], R0 ;  /* 0x000df80001007387 */ /* 0x0007e20000100800 */
[----:B------:R-:W-:-:S03]  /*3cae0*/  PRMT R118, R20, 0x7770, RZ ;  /* 0x0000777014767816 */ /* 0x000fc600000000ff */
[----:B------:R-:W-:Y:S01]  /*3caf0*/  STL.64 [R1+0x18a8], R128 ;  /* 0x0018a88001007387 */ /* 0x000fe20000100a00 */
[----:B------:R-:W-:Y:S01]  /*3cb00*/  PRMT R105, R21, 0x7772, RZ ;  /* 0x0000777215697816 */ /* 0x000fe200000000ff */
[----:B------:R-:W4:Y:S02]  /*3cb10*/  LDC R20, c[0x0][0x278] ;  /* 0x00009e00ff147b82 */ /* 0x000f240000000800 */
[----:B------:R-:W-:Y:S01]  /*3cb20*/  STL.64 [R1+0x1868], R122 ;  /* 0x0018687a01007387 */ /* 0x000fe20000100a00 */
[----:B---3--:R-:W-:-:S03]  /*3cb30*/  PRMT R0, R19, 0x7772, RZ ;  /* 0x0000777213007816 */ /* 0x008fc600000000ff */
[----:B------:R-:W-:Y:S01]  /*3cb40*/  STL.64 [R1+0x18b8], R130 ;  /* 0x0018b88201007387 */ /* 0x000fe20000100a00 */
[C---:B------:R-:W-:Y:S01]  /*3cb50*/  PRMT R113, R21.reuse, 0x7771, RZ ;  /* 0x0000777115717816 */ /* 0x040fe200000000ff */
[----:B------:R-:W3:Y:S02]  /*3cb60*/  LDC R19, c[0x0][0x278] ;  /* 0x00009e00ff137b82 */ /* 0x000ee40000000800 */
[----:B------:R-:W-:Y:S01]  /*3cb70*/  STL.64 [R1+0x1838], R116 ;  /* 0x0018387401007387 */ /* 0x000fe20000100a00 */
[----:B------:R-:W-:-:S03]  /*3cb80*/  PRMT R112, R21, 0x7770, RZ ;  /* 0x0000777015707816 */ /* 0x000fc600000000ff */
[----:B------:R2:W-:Y:S01]  /*3cb90*/  STL [R1+0xe48], R0 ;  /* 0x000e480001007387 */ /* 0x0005e20000100800 */
[C---:B------:R-:W-:Y:S01]  /*3cba0*/  PRMT R107, R22.reuse, 0x7773, RZ ;  /* 0x00007773166b7816 */ /* 0x040fe200000000ff */
[----:B------:R-:W-:Y:S01]  /*3cbb0*/  IMAD R187, R187, 0x81, RZ ;  /* 0x00000081bbbb7824 */ /* 0x000fe200078e02ff */
[----:B------:R-:W-:Y:S01]  /*3cbc0*/  PRMT R106, R22, 0x7772, RZ ;  /* 0x00007772166a7816 */ /* 0x000fe200000000ff */
[----:B------:R-:W-:Y:S01]  /*3cbd0*/  STL.64 [R1+0x1890], R124 ;  /* 0x0018907c01007387 */ /* 0x000fe20000100a00 */
[----:B------:R-:W-:Y:S01]  /*3cbe0*/  IMAD R189, R189, 0x83, RZ ;  /* 0x00000083bdbd7824 */ /* 0x000fe200078e02ff */
[----:B------:R-:W0:Y:S02]  /*3cbf0*/  LDC R196, c[0x0][0x278] ;  /* 0x00009e00ffc47b82 */ /* 0x000e240000000800 */
[----:B------:R-:W-:Y:S01]  /*3cc00*/  STL.64 [R1+0x1800], R110 ;  /* 0x0018006e01007387 */ /* 0x000fe20000100a00 */
[----:B--2---:R-:W-:-:S03]  /*3cc10*/  PRMT R0, R21, 0x7773, RZ ;  /* 0x0000777315007816 */ /* 0x004fc600000000ff */
[----:B------:R-:W-:Y:S01]  /*3cc20*/  STL.64 [R1+0x1848], R118 ;  /* 0x0018487601007387 */ /* 0x000fe20000100a00 */
[C---:B------:R-:W-:Y:S01]  /*3cc30*/  PRMT R109, R23.reuse, 0x7771, RZ ;  /* 0x00007771176d7816 */ /* 0x040fe200000000ff */
[----:B------:R-:W2:Y:S02]  /*3cc40*/  LDC R21, c[0x0][0x278] ;  /* 0x00009e00ff157b82 */ /* 0x000ea40000000800 */
[----:B------:R1:W-:Y:S01]  /*3cc50*/  STL.64 [R1+0x17d8], R104 ;  /* 0x0017d86801007387 */ /* 0x0003e20000100a00 */
[----:B------:R-:W-:-:S03]  /*3cc60*/  PRMT R108, R23, 0x7770, RZ ;  /* 0x00007770176c7816 */ /* 0x000fc600000000ff */
[----:B------:R-:W-:Y:S01]  /*3cc70*/  STL [R1+0x10b0], R0 ;  /* 0x0010b00001007387 */ /* 0x000fe20000100800 */
[C---:B------:R-:W-:Y:S01]  /*3cc80*/  PRMT R103, R28.reuse, 0x7771, RZ ;  /* 0x000077711c677816 */ /* 0x040fe200000000ff */
[----:B------:R-:W0:Y:S02]  /*3cc90*/  LDC R23, c[0x0][0x278] ;  /* 0x00009e00ff177b82 */ /* 0x000e240000000800 */
[----:B------:R-:W-:Y:S04]  /*3cca0*/  STL.64 [R1+0x1820], R112 ;  /* 0x0018207001007387 */ /* 0x000fe80000100a00 */
[----:B------:R-:W-:Y:S01]  /*3ccb0*/  STL.64 [R1+0x17e8], R106 ;  /* 0x0017e86a01007387 */ /* 0x000fe20000100a00 */
[C---:B------:R-:W-:Y:S01]  /*3ccc0*/  PRMT R102, R28.reuse, 0x7770, RZ ;  /* 0x000077701c667816 */ /* 0x040fe200000000ff */
[----:B-1----:R-:W1:Y:S02]  /*3ccd0*/  LDC R104, c[0x0][0x278] ;  /* 0x00009e00ff687b82 */ /* 0x002e640000000800 */
[----:B------:R4:W-:Y:S04]  /*3cce0*/  STL [R1+0x11a0], R5 ;  /* 0x0011a00501007387 */ /* 0x0009e80000100800 */
[----:B------:R3:W-:Y:S02]  /*3ccf0*/  STL [R1+0x119c], R4 ;  /* 0x00119c0401007387 */ /* 0x0007e40000100800 */
[----:B------:R-:W1:Y:S08]  /*3cd00*/  LDC R197, c[0x0][0x278] ;  /* 0x00009e00ffc57b82 */ /* 0x000e700000000800 */
[----:B------:R-:W-:Y:S01]  /*3cd10*/  BAR.SYNC.DEFER_BLOCKING 0x0 ;  /* 0x0000000000007b1d */ /* 0x000fe20000010000 */
[----:B----4-:R-:W-:-:S02]  /*3cd20*/  PRMT R5, R28, 0x7773, RZ ;  /* 0x000077731c057816 */ /* 0x010fc400000000ff */
[----:B---3--:R-:W-:Y:S01]  /*3cd30*/  PRMT R4, R28, 0x7772, RZ ;  /* 0x000077721c047816 */ /* 0x008fe200000000ff */
[----:B------:R-:W-:Y:S02]  /*3cd40*/  IMAD R190, R190, 0x84, RZ ;  /* 0x00000084bebe7824 */ /* 0x000fe400078e02ff */
[----:B------:R-:W-:Y:S01]  /*3cd50*/  STL.64 [R1+0x1810], R108 ;  /* 0x0018106c01007387 */ /* 0x000fe20000100a00 */
[----:B------:R-:W-:Y:S01]  /*3cd60*/  PRMT R0, R22, 0x7771, RZ ;  /* 0x0000777116007816 */ /* 0x000fe200000000ff */
[----:B------:R-:W-:Y:S01]  /*3cd70*/  IMAD R17, R17, 0xf, RZ ;  /* 0x0000000f11117824 */ /* 0x000fe200078e02ff */
[----:B------:R-:W3:Y:S01]  /*3cd80*/  LDC R22, c[0x0][0x278] ;  /* 0x00009e00ff167b82 */ /* 0x000ee20000000800 */
[----:B------:R4:W-:Y:S04]  /*3cd90*/  STL [R1+0x1284], R5 ;  /* 0x0012840501007387 */ /* 0x0009e80000100800 */
[----:B------:R2:W-:Y:S03]  /*3cda0*/  STL [R1+0x1280], R4 ;  /* 0x0012800401007387 */ /* 0x0005e60000100800 */
[----:B------:R-:W1:Y:S01]  /*3cdb0*/  LDC R28, c[0x0][0x278] ;  /* 0x00009e00ff1c7b82 */ /* 0x000e620000000800 */
[C---:B----4-:R-:W-:Y:S01]  /*3cdc0*/  PRMT R5, R29.reuse, 0x7773, RZ ;  /* 0x000077731d057816 */ /* 0x050fe200000000ff */
[----:B------:R-:W-:Y:S01]  /*3cdd0*/  STL.64 [R1+0x17c0], R102 ;  /* 0x0017c06601007387 */ /* 0x000fe20000100a00 */
[----:B--2---:R-:W-:-:S03]  /*3cde0*/  PRMT R4, R29, 0x7771, RZ ;  /* 0x000077711d047816 */ /* 0x004fc600000000ff */
[----:B------:R2:W-:Y:S01]  /*3cdf0*/  STL [R1+0x127c], R5 ;  /* 0x00127c0501007387 */ /* 0x0005e20000100800 */
[----:B------:R-:W-:Y:S01]  /*3ce00*/  IMAD R191, R191, 0x85, RZ ;  /* 0x00000085bfbf7824 */ /* 0x000fe200078e02ff */
[----:B------:R-:W4:Y:S02]  /*3ce10*/  LDC R204, c[0x0][0x278] ;  /* 0x00009e00ffcc7b82 */ /* 0x000f240000000800 */
[----:B------:R0:W-:Y:S01]  /*3ce20*/  STL [R1+0x1278], R6 ;  /* 0x0012780601007387 */ /* 0x0001e20000100800 */
[----:B--2---:R-:W-:-:S03]  /*3ce30*/  PRMT R5, R29, 0x7770, RZ ;  /* 0x000077701d057816 */ /* 0x004fc600000000ff */
[----:B------:R2:W-:Y:S02]  /*3ce40*/  STL [R1+0x1274], R4 ;  /* 0x0012740401007387 */ /* 0x0005e40000100800 */
[----:B------:R-:W4:Y:S01]  /*3ce50*/  LDC R29, c[0x0][0x278] ;  /* 0x00009e00ff1d7b82 */ /* 0x000f220000000800 */
[----:B0-----:R-:W-:Y:S01]  /*3ce60*/  PRMT R6, R30, 0x7773, RZ ;  /* 0x000077731e067816 */ /* 0x001fe200000000ff */
[----:B------:R0:W-:Y:S01]  /*3ce70*/  STL [R1+0x1264], R5 ;  /* 0x0012640501007387 */ /* 0x0001e20000100800 */
[----:B------:R-:W-:Y:S02]  /*3ce80*/  IMAD R192, R192, 0x86, RZ ;  /* 0x00000086c0c07824 */ /* 0x000fe400078e02ff */
[----:B------:R-:W-:Y:S02]  /*3ce90*/  IMAD R193, R193, 0x87, RZ ;  /* 0x00000087c1c17824 */ /* 0x000fe400078e02ff */
[----:B------:R-:W-:Y:S01]  /*3cea0*/  IMAD R194, R194, 0x88, RZ ;  /* 0x00000088c2c27824 */ /* 0x000fe200078e02ff */
[C---:B--2---:R-:W-:Y:S01]  /*3ceb0*/  PRMT R4, R30.reuse, 0x7772, RZ ;  /* 0x000077721e047816 */ /* 0x044fe200000000ff */
[----:B------:R2:W-:Y:S01]  /*3cec0*/  STL [R1+0x1270], R6 ;  /* 0x0012700601007387 */ /* 0x0005e20000100800 */
[----:B------:R-:W-:Y:S01]  /*3ced0*/  IMAD R195, R195, 0x89, RZ ;  /* 0x00000089c3c37824 */ /* 0x000fe200078e02ff */
[----:B------:R-:W4:Y:S01]  /*3cee0*/  LDC R205, c[0x0][0x278] ;  /* 0x00009e00ffcd7b82 */ /* 0x000f220000000800 */
[C---:B0-----:R-:W-:Y:S01]  /*3cef0*/  PRMT R5, R30.reuse, 0x7771, RZ ;  /* 0x000077711e057816 */ /* 0x041fe200000000ff */
[----:B------:R0:W-:Y:S04]  /*3cf00*/  STL [R1+0x126c], R4 ;  /* 0x00126c0401007387 */ /* 0x0001e80000100800 */
[----:B------:R3:W-:Y:S01]  /*3cf10*/  STL [R1+0x1268], R5 ;  /* 0x0012680501007387 */ /* 0x0007e20000100800 */
[----:B--2---:R-:W-:Y:S01]  /*3cf20*/  PRMT R6, R30, 0x7770, RZ ;  /* 0x000077701e067816 */ /* 0x004fe200000000ff */
[----:B------:R-:W-:-:S02]  /*3cf30*/  IMAD R198, R198, 0x8c, RZ ;  /* 0x0000008cc6c67824 */ /* 0x000fc400078e02ff */
[----:B------:R-:W-:Y:S01]  /*3cf40*/  STSM.16.M88.4 [R12], R8 ;  /* 0x000000080c007844 */ /* 0x000fe20000000200 */
[----:B------:R-:W-:Y:S01]  /*3cf50*/  IMAD R20, R20, 0x12, RZ ;  /* 0x0000001214147824 */ /* 0x000fe200078e02ff */
[----:B0-----:R-:W-:Y:S01]  /*3cf60*/  PRMT R4, R31, 0x7773, RZ ;  /* 0x000077731f047816 */ /* 0x001fe200000000ff */
[----:B------:R-:W-:Y:S01]  /*3cf70*/  IMAD R19, R19, 0x11, RZ ;  /* 0x0000001113137824 */ /* 0x000fe200078e02ff */
[----:B------:R-:W0:Y:S01]  /*3cf80*/  LDC R206, c[0x0][0x278] ;  /* 0x00009e00ffce7b82 */ /* 0x000e220000000800 */
[----:B---3--:R-:W-:Y:S01]  /*3cf90*/  PRMT R5, R31, 0x7772, RZ ;  /* 0x000077721f057816 */ /* 0x008fe200000000ff */
[----:B------:R2:W-:Y:S04]  /*3cfa0*/  STL [R1+0x1254], R6 ;  /* 0x0012540601007387 */ /* 0x0005e80000100800 */
[----:B------:R3:W-:Y:S01]  /*3cfb0*/  STL [R1+0x1260], R4 ;  /* 0x0012600401007387 */ /* 0x0007e20000100800 */
[----:B------:R-:W-:Y:S01]  /*3cfc0*/  IMAD R21, R21, 0x13, RZ ;  /* 0x0000001315157824 */ /* 0x000fe200078e02ff */
[----:B------:R-:W0:Y:S02]  /*3cfd0*/  LDC R30, c[0x0][0x278] ;  /* 0x00009e00ff1e7b82 */ /* 0x000e240000000800 */
[----:B------:R1:W-:Y:S01]  /*3cfe0*/  STL [R1+0x125c], R5 ;  /* 0x00125c0501007387 */ /* 0x0003e20000100800 */
[----:B--2---:R-:W-:Y:S01]  /*3cff0*/  PRMT R6, R31, 0x7771, RZ ;  /* 0x000077711f067816 */ /* 0x004fe200000000ff */
[----:B------:R-:W-:-:S04]  /*3d000*/  IMAD R22, R22, 0x14, RZ ;  /* 0x0000001416167824 */ /* 0x000fc800078e02ff */
[----:B------:R-:W-:Y:S01]  /*3d010*/  BAR.SYNC.DEFER_BLOCKING 0x0 ;  /* 0x0000000000007b1d */ /* 0x000fe20000010000 */
[----:B---3--:R-:W-:Y:S02]  /*3d020*/  PRMT R4, R31, 0x7770, RZ ;  /* 0x000077701f047816 */ /* 0x008fe400000000ff */
[----:B-1----:R-:W-:-:S05]  /*3d030*/  PRMT R5, R32, 0x7773, RZ ;  /* 0x0000777320057816 */ /* 0x002fca00000000ff */
[----:B------:R-:W1:Y:S01]  /*3d040*/  LDC R9, c[0x0][0x278] ;  /* 0x00009e00ff097b82 */ /* 0x000e620000000800 */
[----:B------:R2:W-:Y:S04]  /*3d050*/  STL [R1+0x1258], R6 ;  /* 0x0012580601007387 */ /* 0x0005e80000100800 */
[----:B------:R3:W-:Y:S03]  /*3d060*/  STL [R1+0x1250], R4 ;  /* 0x0012500401007387 */ /* 0x0007e60000100800 */
[----:B------:R-:W4:Y:S01]  /*3d070*/  LDC R8, c[0x0][0x278] ;  /* 0x00009e00ff087b82 */ /* 0x000f220000000800 */
[----:B------:R3:W-:Y:S01]  /*3d080*/  STL [R1+0x124c], R5 ;  /* 0x00124c0501007387 */ /* 0x0007e20000100800 */
[----:B--2---:R-:W-:-:S02]  /*3d090*/  PRMT R6, R32, 0x7772, RZ ;  /* 0x0000777220067816 */ /* 0x004fc400000000ff */
[----:B---3--:R-:W-:-:S03]  /*3d0a0*/  PRMT R4, R32, 0x7771, RZ ;  /* 0x0000777120047816 */ /* 0x008fc600000000ff */
[----:B------:R2:W-:Y:S01]  /*3d0b0*/  STL [R1+0x1248], R6 ;  /* 0x0012480601007387 */ /* 0x0005e20000100800 */
[----:B------:R-:W3:Y:S01]  /*3d0c0*/  LDC R10, c[0x0][0x278] ;  /* 0x00009e00ff0a7b82 */ /* 0x000ee20000000800 */
[----:B------:R-:W-:Y:S02]  /*3d0d0*/  PRMT R5, R32, 0x7770, RZ ;  /* 0x0000777020057816 */ /* 0x000fe400000000ff */
[----:B------:R0:W-:Y:S04]  /*3d0e0*/  STL [R1+0x1244], R4 ;  /* 0x0012440401007387 */ /* 0x0001e80000100800 */
[----:B------:R0:W-:Y:S01]  /*3d0f0*/  STL [R1+0x1234], R5 ;  /* 0x0012340501007387 */ /* 0x0001e20000100800 */
[----:B------:R-:W3:Y:S01]  /*3d100*/  LDC R12, c[0x0][0x278] ;  /* 0x00009e00ff0c7b82 */ /* 0x000ee20000000800 */
[----:B--2---:R-:W-:-:S02]  /*3d110*/  PRMT R6, R33, 0x7773, RZ ;  /* 0x0000777321067816 */ /* 0x004fc400000000ff */
[----:B0-----:R-:W-:-:S03]  /*3d120*/  PRMT R4, R33, 0x7772, RZ ;  /* 0x0000777221047816 */ /* 0x001fc600000000ff */
[----:B------:R0:W-:Y:S02]  /*3d130*/  STL [R1+0x1240], R6 ;  /* 0x0012400601007387 */ /* 0x0001e40000100800 */
[----:B------:R-:W2:Y:S01]  /*3d140*/  LDC R11, c[0x0][0x278] ;  /* 0x00009e00ff0b7b82 */ /* 0x000ea20000000800 */
[C---:B------:R-:W-:Y:S01]  /*3d150*/  PRMT R5, R33.reuse, 0x7771, RZ ;  /* 0x0000777121057816 */ /* 0x040fe200000000ff */
[----:B------:R1:W-:Y:S04]  /*3d160*/  STL [R1+0x123c], R4 ;  /* 0x00123c0401007387 */ /* 0x0003e80000100800 */
[----:B------:R1:W-:Y:S01]  /*3d170*/  STL [R1+0x1238], R5 ;  /* 0x0012380501007387 */ /* 0x0003e20000100800 */
[----:B0-----:R-:W-:Y:S01]  /*3d180*/  PRMT R6, R33, 0x7770, RZ ;  /* 0x0000777021067816 */ /* 0x001fe200000000ff */
[----:B-1----:R-:W-:Y:S01]  /*3d190*/  IMAD R9, R9, 0x7, RZ ;  /* 0x0000000709097824 */ /* 0x002fe200078e02ff */
[----:B------:R-:W0:Y:S01]  /*3d1a0*/  LDC R33, c[0x0][0x278] ;  /* 0x00009e00ff217b82 */ /* 0x000e220000000800 */
[----:B------:R-:W-:-:S02]  /*3d1b0*/  PRMT R4, R34, 0x7773, RZ ;  /* 0x0000777322047816 */ /* 0x000fc400000000ff */
[----:B------:R1:W-:Y:S01]  /*3d1c0*/  STL [R1+0x1224], R6 ;  /* 0x0012240601007387 */ /* 0x0003e20000100800 */
[----:B------:R-:W-:-:S03]  /*3d1d0*/  PRMT R5, R34, 0x7772, RZ ;  /* 0x0000777222057816 */ /* 0x000fc600000000ff */
[----:B------:R3:W-:Y:S01]  /*3d1e0*/  STL [R1+0x1230], R4 ;  /* 0x0012300401007387 */ /* 0x0007e20000100800 */
[----:B----4-:R-:W-:Y:S01]  /*3d1f0*/  IMAD R8, R8, 0x6, RZ ;  /* 0x0000000608087824 */ /* 0x010fe200078e02ff */
[----:B------:R-:W4:Y:S02]  /*3d200*/  LDC R31, c[0x0][0x278] ;  /* 0x00009e00ff1f7b82 */ /* 0x000f240000000800 */
[----:B------:R3:W-:Y:S01]  /*3d210*/  STL [R1+0x122c], R5 ;  /* 0x00122c0501007387 */ /* 0x0007e20000100800 */
[C---:B-1----:R-:W-:Y:S02]  /*3d220*/  PRMT R6, R34.reuse, 0x7771, RZ ;  /* 0x0000777122067816 */ /* 0x042fe400000000ff */
[----:B---3--:R-:W-:-:S03]  /*3d230*/  PRMT R4, R34, 0x7770, RZ ;  /* 0x0000777022047816 */ /* 0x008fc600000000ff */
[----:B------:R1:W-:Y:S01]  /*3d240*/  STL [R1+0x1228], R6 ;  /* 0x0012280601007387 */ /* 0x0003e20000100800 */
[----:B------:R-:W-:Y:S01]  /*3d250*/  IMAD.SHL.U32 R10, R10, 0x8, RZ ;  /* 0x000000080a0a7824 */ /* 0x000fe200078e00ff */
[----:B------:R-:W3:Y:S01]  /*3d260*/  LDC R32, c[0x0][0x278] ;  /* 0x00009e00ff207b82 */ /* 0x000ee20000000800 */
[C---:B------:R-:W-:Y:S01]  /*3d270*/  PRMT R5, R35.reuse, 0x7773, RZ ;  /* 0x0000777323057816 */ /* 0x040fe200000000ff */
[----:B------:R2:W-:Y:S04]  /*3d280*/  STL [R1+0x1214], R4 ;  /* 0x0012140401007387 */ /* 0x0005e80000100800 */
[----:B------:R2:W-:Y:S01]  /*3d290*/  STL [R1+0x1220], R5 ;  /* 0x0012200501007387 */ /* 0x0005e20000100800 */
[C---:B-1----:R-:W-:Y:S01]  /*3d2a0*/  PRMT R6, R35.reuse, 0x7772, RZ ;  /* 0x0000777223067816 */ /* 0x042fe200000000ff */
[----:B------:R-:W-:Y:S01]  /*3d2b0*/  IMAD R12, R12, 0xa, RZ ;  /* 0x0000000a0c0c7824 */ /* 0x000fe200078e02ff */
[----:B------:R-:W1:Y:S01]  /*3d2c0*/  LDC R34, c[0x0][0x278] ;  /* 0x00009e00ff227b82 */ /* 0x000e620000000800 */
[----:B--2---:R-:W-:-:S02]  /*3d2d0*/  PRMT R4, R35, 0x7771, RZ ;  /* 0x0000777123047816 */ /* 0x004fc400000000ff */
[----:B------:R2:W-:Y:S01]  /*3d2e0*/  STL [R1+0x121c], R6 ;  /* 0x00121c0601007387 */ /* 0x0005e20000100800 */
[----:B------:R-:W-:-:S03]  /*3d2f0*/  PRMT R5, R35, 0x7770, RZ ;  /* 0x0000777023057816 */ /* 0x000fc600000000ff */
[----:B------:R0:W-:Y:S01]  /*3d300*/  STL [R1+0x1218], R4 ;  /* 0x0012180401007387 */ /* 0x0001e20000100800 */
[----:B------:R-:W-:Y:S01]  /*3d310*/  IMAD R11, R11, 0x9, RZ ;  /* 0x000000090b0b7824 */ /* 0x000fe200078e02ff */
[----:B------:R-:W1:Y:S02]  /*3d320*/  LDC R35, c[0x0][0x278] ;  /* 0x00009e00ff237b82 */ /* 0x000e640000000800 */
[----:B------:R0:W-:Y:S01]  /*3d330*/  STL [R1+0x1210], R5 ;  /* 0x0012100501007387 */ /* 0x0001e20000100800 */
[C---:B--2---:R-:W-:Y:S02]  /*3d340*/  PRMT R6, R40.reuse, 0x7773, RZ ;  /* 0x0000777328067816 */ /* 0x044fe400000000ff */
[----:B0-----:R-:W-:-:S03]  /*3d350*/  PRMT R4, R40, 0x7772, RZ ;  /* 0x0000777228047816 */ /* 0x001fc600000000ff */
[----:B------:R0:W-:Y:S01]  /*3d360*/  STL [R1+0x120c], R6 ;  /* 0x00120c0601007387 */ /* 0x0001e20000100800 */
[----:B------:R-:W-:Y:S01]  /*3d370*/  IMAD R199, R199, 0x8d, RZ ;  /* 0x0000008dc7c77824 */ /* 0x000fe200078e02ff */
[----:B------:R-:W2:Y:S01]  /*3d380*/  LDC R209, c[0x0][0x278] ;  /* 0x00009e00ffd17b82 */ /* 0x000ea20000000800 */
[C---:B------:R-:W-:Y:S01]  /*3d390*/  PRMT R5, R40.reuse, 0x7771, RZ ;  /* 0x0000777128057816 */ /* 0x040fe200000000ff */
[----:B------:R4:W-:Y:S04]  /*3d3a0*/  STL [R1+0x1208], R4 ;  /* 0x0012080401007387 */ /* 0x0009e80000100800 */
[----:B------:R3:W-:Y:S01]  /*3d3b0*/  STL [R1+0x1204], R5 ;  /* 0x0012040501007387 */ /* 0x0007e20000100800 */
[----:B0-----:R-:W-:Y:S01]  /*3d3c0*/  PRMT R6, R40, 0x7770, RZ ;  /* 0x0000777028067816 */ /* 0x001fe200000000ff */
[----:B------:R-:W-:Y:S01]  /*3d3d0*/  IMAD R23, R23, 0x15, RZ ;  /* 0x0000001517177824 */ /* 0x000fe200078e02ff */
[----:B------:R-:W0:Y:S01]  /*3d3e0*/  LDC R40, c[0x0][0x278] ;  /* 0x00009e00ff287b82 */ /* 0x000e220000000800 */
[----:B----4-:R-:W-:-:S02]  /*3d3f0*/  PRMT R4, R41, 0x7773, RZ ;  /* 0x0000777329047816 */ /* 0x010fc400000000ff */
[----:B------:R4:W-:Y:S01]  /*3d400*/  STL [R1+0x11f4], R6 ;  /* 0x0011f40601007387 */ /* 0x0009e20000100800 */
[----:B---3--:R-:W-:-:S03]  /*3d410*/  PRMT R5, R41, 0x7772, RZ ;  /* 0x0000777229057816 */ /* 0x008fc600000000ff */
[----:B------:R3:W-:Y:S01]  /*3d420*/  STL [R1+0x1200], R4 ;  /* 0x0012000401007387 */ /* 0x0007e20000100800 */
[----:B------:R-:W-:Y:S01]  /*3d430*/  IMAD R200, R200, 0x8e, RZ ;  /* 0x0000008ec8c87824 */ /* 0x000fe200078e02ff */
[----:B------:R-:W2:Y:S02]  /*3d440*/  LDC R212, c[0x0][0x278] ;  /* 0x00009e00ffd47b82 */ /* 0x000ea40000000800 */
[----:B------:R1:W-:Y:S01]  /*3d450*/  STL [R1+0x11fc], R5 ;  /* 0x0011fc0501007387 */ /* 0x0003e20000100800 */
[C---:B----4-:R-:W-:Y:S02]  /*3d460*/  PRMT R6, R41.reuse, 0x7771, RZ ;  /* 0x0000777129067816 */ /* 0x050fe400000000ff */
[----:B---3--:R-:W-:-:S03]  /*3d470*/  PRMT R4, R41, 0x7770, RZ ;  /* 0x0000777029047816 */ /* 0x008fc600000000ff */
[----:B------:R3:W-:Y:S01]  /*3d480*/  STL [R1+0x11f8], R6 ;  /* 0x0011f80601007387 */ /* 0x0007e20000100800 */
[----:B------:R-:W-:Y:S01]  /*3d490*/  IMAD R28, R28, 0x1a, RZ ;  /* 0x0000001a1c1c7824 */ /* 0x000fe200078e02ff */
[----:B------:R-:W4:Y:S01]  /*3d4a0*/  LDC R41, c[0x0][0x278] ;  /* 0x00009e00ff297b82 */ /* 0x000f220000000800 */
[C---:B-1----:R-:W-:Y:S01]  /*3d4b0*/  PRMT R5, R42.reuse, 0x7773, RZ ;  /* 0x000077732a057816 */ /* 0x042fe200000000ff */
[----:B------:R1:W-:Y:S04]  /*3d4c0*/  STL [R1+0x11e4], R4 ;  /* 0x0011e40401007387 */ /* 0x0003e80000100800 */
[----:B------:R1:W-:Y:S01]  /*3d4d0*/  STL [R1+0x11f0], R5 ;  /* 0x0011f00501007387 */ /* 0x0003e20000100800 */
[C---:B---3--:R-:W-:Y:S01]  /*3d4e0*/  PRMT R6, R42.reuse, 0x7772, RZ ;  /* 0x000077722a067816 */ /* 0x048fe200000000ff */
[----:B------:R-:W-:Y:S01]  /*3d4f0*/  IMAD R201, R201, 0x8f, RZ ;  /* 0x0000008fc9c97824 */ /* 0x000fe200078e02ff */
[----:B------:R-:W3:Y:S01]  /*3d500*/  LDC R213, c[0x0][0x278] ;  /* 0x00009e00ffd57b82 */ /* 0x000ee20000000800 */
[----:B-1----:R-:W-:-:S02]  /*3d510*/  PRMT R4, R42, 0x7771, RZ ;  /* 0x000077712a047816 */ /* 0x002fc400000000ff */
[----:B------:R1:W-:Y:S01]  /*3d520*/  STL [R1+0x11ec], R6 ;  /* 0x0011ec0601007387 */ /* 0x0003e20000100800 */
[----:B------:R-:W-:-:S03]  /*3d530*/  PRMT R5, R42, 0x7770, RZ ;  /* 0x000077702a057816 */ /* 0x000fc600000000ff */
[----:B------:R0:W-:Y:S01]  /*3d540*/  STL [R1+0x11e8], R4 ;  /* 0x0011e80401007387 */ /* 0x0001e20000100800 */
[----:B------:R-:W-:Y:S01]  /*3d550*/  IMAD R29, R29, 0x1b, RZ ;  /* 0x0000001b1d1d7824 */ /* 0x000fe200078e02ff */
[----:B------:R-:W2:Y:S02]  /*3d560*/  LDC R42, c[0x0][0x278] ;  /* 0x00009e00ff2a7b82 */ /* 0x000ea40000000800 */
[----:B------:R0:W-:Y:S01]  /*3d570*/  STL [R1+0x11d4], R5 ;  /* 0x0011d40501007387 */ /* 0x0001e20000100800 */
[C---:B-1----:R-:W-:Y:S02]  /*3d580*/  PRMT R6, R43.reuse, 0x7773, RZ ;  /* 0x000077732b067816 */ /* 0x042fe400000000ff */
[----:B0-----:R-:W-:-:S03]  /*3d590*/  PRMT R4, R43, 0x7772, RZ ;  /* 0x000077722b047816 */ /* 0x001fc600000000ff */
[----:B------:R0:W-:Y:S01]  /*3d5a0*/  STL [R1+0x11e0], R6 ;  /* 0x0011e00601007387 */ /* 0x0001e20000100800 */
[----:B------:R-:W-:Y:S01]  /*3d5b0*/  IMAD R207, R207, 0x95, RZ ;  /* 0x00000095cfcf7824 */ /* 0x000fe200078e02ff */
[----:B------:R-:W1:Y:S01]  /*3d5c0*/  LDC R214, c[0x0][0x278] ;  /* 0x00009e00ffd67b82 */ /* 0x000e620000000800 */
[C---:B------:R-:W-:Y:S01]  /*3d5d0*/  PRMT R5, R43.reuse, 0x7771, RZ ;  /* 0x000077712b057816 */ /* 0x040fe200000000ff */
[----:B------:R0:W-:Y:S04]  /*3d5e0*/  STL [R1+0x11dc], R4 ;  /* 0x0011dc0401007387 */ /* 0x0001e80000100800 */
[----:B------:R4:W-:Y:S01]  /*3d5f0*/  STL [R1+0x11d8], R5 ;  /* 0x0011d80501007387 */ /* 0x0009e20000100800 */
[----:B0-----:R-:W-:Y:S01]  /*3d600*/  PRMT R6, R43, 0x7770, RZ ;  /* 0x000077702b067816 */ /* 0x001fe200000000ff */
[----:B------:R-:W-:Y:S01]  /*3d610*/  IMAD R30, R30, 0x1c, RZ ;  /* 0x0000001c1e1e7824 */ /* 0x000fe200078e02ff */
[----:B------:R-:W0:Y:S01]  /*3d620*/  LDC R43, c[0x0][0x278] ;  /* 0x00009e00ff2b7b82 */ /* 0x000e220000000800 */
[----:B------:R-:W-:-:S02]  /*3d630*/  PRMT R4, R44, 0x7773, RZ ;  /* 0x000077732c047816 */ /* 0x000fc400000000ff */
[----:B------:R3:W-:Y:S01]  /*3d640*/  STL [R1+0x11d0], R6 ;  /* 0x0011d00601007387 */ /* 0x0007e20000100800 */
[----:B----4-:R-:W-:-:S03]  /*3d650*/  PRMT R5, R44, 0x7772, RZ ;  /* 0x000077722c057816 */ /* 0x010fc600000000ff */
[----:B------:R4:W-:Y:S01]  /*3d660*/  STL [R1+0x11cc], R4 ;  /* 0x0011cc0401007387 */ /* 0x0009e20000100800 */
[----:B------:R-:W-:Y:S01]  /*3d670*/  IMAD R208, R208, 0x96, RZ ;  /* 0x00000096d0d07824 */ /* 0x000fe200078e02ff */
[----:B------:R-:W1:Y:S02]  /*3d680*/  LDC R220, c[0x0][0x278] ;  /* 0x00009e00ffdc7b82 */ /* 0x000e640000000800 */
[----:B------:R2:W-:Y:S01]  /*3d690*/  STL [R1+0x11c8], R5 ;  /* 0x0011c80501007387 */ /* 0x0005e20000100800 */
[C---:B---3--:R-:W-:Y:S02]  /*3d6a0*/  PRMT R6, R44.reuse, 0x7771, RZ ;  /* 0x000077712c067816 */ /* 0x048fe400000000ff */
[----:B----4-:R-:W-:-:S03]  /*3d6b0*/  PRMT R4, R44, 0x7770, RZ ;  /* 0x000077702c047816 */ /* 0x010fc600000000ff */
[----:B------:R3:W-:Y:S01]  /*3d6c0*/  STL [R1+0x11c4], R6 ;  /* 0x0011c40601007387 */ /* 0x0007e20000100800 */
[----:B------:R-:W-:Y:S01]  /*3d6d0*/  IMAD R33, R33, 0x1f, RZ ;  /* 0x0000001f21217824 */ /* 0x000fe200078e02ff */
[----:B------:R-:W4:Y:S01]  /*3d6e0*/  LDC R44, c[0x0][0x278] ;  /* 0x00009e00ff2c7b82 */ /* 0x000f220000000800 */
[C---:B--2---:R-:W-:Y:S01]  /*3d6f0*/  PRMT R5, R45.reuse, 0x7773, RZ ;  /* 0x000077732d057816 */ /* 0x044fe200000000ff */
[----:B------:R2:W-:Y:S04]  /*3d700*/  STL [R1+0x11b4], R4 ;  /* 0x0011b40401007387 */ /* 0x0005e80000100800 */
[----:B------:R2:W-:Y:S01]  /*3d710*/  STL [R1+0x11c0], R5 ;  /* 0x0011c00501007387 */ /* 0x0005e20000100800 */
[----:B---3--:R-:W-:Y:S01]  /*3d720*/  PRMT R6, R45, 0x7772, RZ ;  /* 0x000077722d067816 */ /* 0x008fe200000000ff */
[----:B------:R-:W-:Y:S01]  /*3d730*/  IMAD R211, R211, 0x99, RZ ;  /* 0x00000099d3d37824 */ /* 0x000fe200078e02ff */
[----:B------:R-:W3:Y:S01]  /*3d740*/  LDC R221, c[0x0][0x278] ;  /* 0x00009e00ffdd7b82 */ /* 0x000ee20000000800 */
        /* <DEDUP_REMOVED lines=10> */
[----:B------:R-:W2:Y:S01]  /*3d7f0*/  LDC R222, c[0x0][0x278] ;  /* 0x00009e00ffde7b82 */ /* 0x000ea20000000800 */
[C---:B------:R-:W-:Y:S02]  /*3d800*/  PRMT R5, R46.reuse, 0x7771, RZ ;  /* 0x000077712e057816 */ /* 0x040fe400000000ff */
[----:B------:R4:W-:Y:S04]  /*3d810*/  STL [R1+0x11ac], R4 ;  /* 0x0011ac0401007387 */ /* 0x0009e80000100800 */
[----:B------:R4:W-:Y:S01]  /*3d820*/  STL [R1+0x11a8], R5 ;  /* 0x0011a80501007387 */ /* 0x0009e20000100800 */
[----:B------:R-:W-:Y:S01]  /*3d830*/  IMAD R215, R215, 0x9d, RZ ;  /* 0x0000009dd7d77824 */ /* 0x000fe200078e02ff */
[----:B0-----:R-:W-:Y:S01]  /*3d840*/  PRMT R6, R46, 0x7770, RZ ;  /* 0x000077702e067816 */ /* 0x001fe200000000ff */
[----:B------:R-:W-:Y:S01]  /*3d850*/  IMAD R32, R32, 0x1e, RZ ;  /* 0x0000001e20207824 */ /* 0x000fe200078e02ff */
[----:B------:R-:W0:Y:S01]  /*3d860*/  LDC R46, c[0x0][0x278] ;  /* 0x00009e00ff2e7b82 */ /* 0x000e220000000800 */
[----:B----4-:R-:W-:-:S02]  /*3d870*/  PRMT R4, R47, 0x7773, RZ ;  /* 0x000077732f047816 */ /* 0x010fc400000000ff */
[----:B------:R4:W-:Y:S01]  /*3d880*/  STL [R1+0x118c], R6 ;  /* 0x00118c0601007387 */ /* 0x0009e20000100800 */
[----:B------:R-:W-:-:S03]  /*3d890*/  PRMT R5, R47, 0x7772, RZ ;  /* 0x000077722f057816 */ /* 0x000fc600000000ff */
[----:B------:R3:W-:Y:S01]  /*3d8a0*/  STL [R1+0x1198], R4 ;  /* 0x0011980401007387 */ /* 0x0007e20000100800 */
[----:B------:R-:W-:Y:S01]  /*3d8b0*/  IMAD R216, R216, 0x9e, RZ ;  /* 0x0000009ed8d87824 */ /* 0x000fe200078e02ff */
[----:B------:R-:W2:Y:S02]  /*3d8c0*/  LDC R227, c[0x0][0x278] ;  /* 0x00009e00ffe37b82 */ /* 0x000ea40000000800 */
[----:B------:R1:W-:Y:S01]  /*3d8d0*/  STL [R1+0x1194], R5 ;  /* 0x0011940501007387 */ /* 0x0003e20000100800 */
[C---:B----4-:R-:W-:Y:S02]  /*3d8e0*/  PRMT R6, R47.reuse, 0x7771, RZ ;  /* 0x000077712f067816 */ /* 0x050fe400000000ff */
[----:B---3--:R-:W-:-:S03]  /*3d8f0*/  PRMT R4, R47, 0x7770, RZ ;  /* 0x000077702f047816 */ /* 0x008fc600000000ff */
[----:B------:R3:W-:Y:S01]  /*3d900*/  STL [R1+0x1190], R6 ;  /* 0x0011900601007387 */ /* 0x0007e20000100800 */
[----:B------:R-:W-:Y:S01]  /*3d910*/  IMAD.SHL.U32 R34, R34, 0x20, RZ ;  /* 0x0000002022227824 */ /* 0x000fe200078e00ff */
        /* <DEDUP_REMOVED lines=66> */
[----:B------:R-:W2:Y:S02]  /*3dd40*/  LDC R234, c[0x0][0x278] ;  /* 0x00009e00ffea7b82 */ /* 0x000ea40000000800 */
[----:B------:R1:W-:Y:S01]  /*3dd50*/  STL [R1+0x112c], R5 ;  /* 0x00112c0501007387 */ /* 0x0003e20000100800 */
[C---:B---3--:R-:W-:Y:S02]  /*3dd60*/  PRMT R6, R57.reuse, 0x7771, RZ ;  /* 0x0000777139067816 */ /* 0x048fe400000000ff */
[----:B----4-:R-:W-:-:S03]  /*3dd70*/  PRMT R4, R57, 0x7770, RZ ;  /* 0x0000777039047816 */ /* 0x010fc600000000ff */
[----:B------:R3:W-:Y:S01]  /*3dd80*/  STL [R1+0x1128], R6 ;  /* 0x0011280601007387 */ /* 0x0007e20000100800 */
[----:B------:R-:W-:Y:S01]  /*3dd90*/  IMAD R46, R46, 0x2c, RZ ;  /* 0x0000002c2e2e7824 */ /* 0x000fe200078e02ff */
[----:B------:R-:W4:Y:S01]  /*3dda0*/  LDC R57, c[0x0][0x278] ;  /* 0x00009e00ff397b82 */ /* 0x000f220000000800 */
[C---:B-1----:R-:W-:Y:S01]  /*3ddb0*/  PRMT R5, R58.reuse, 0x7773, RZ ;  /* 0x000077733a057816 */ /* 0x042fe200000000ff */
[----:B------:R1:W-:Y:S04]  /*3ddc0*/  STL [R1+0x1114], R4 ;  /* 0x0011140401007387 */ /* 0x0003e80000100800 */
[----:B------:R1:W-:Y:S01]  /*3ddd0*/  STL [R1+0x1120], R5 ;  /* 0x0011200501007387 */ /* 0x0003e20000100800 */
[----:B---3--:R-:W-:Y:S01]  /*3dde0*/  PRMT R6, R58, 0x7772, RZ ;  /* 0x000077723a067816 */ /* 0x008fe200000000ff */
        /* <DEDUP_REMOVED lines=12> */
[----:B------:R-:W1:Y:S01]  /*3deb0*/  LDC R236, c[0x0][0x278] ;  /* 0x00009e00ffec7b82 */ /* 0x000e620000000800 */
[C---:B------:R-:W-:Y:S02]  /*3dec0*/  PRMT R5, R59.reuse, 0x7771, RZ ;  /* 0x000077713b057816 */ /* 0x040fe400000000ff */
[----:B------:R4:W-:Y:S04]  /*3ded0*/  STL [R1+0x110c], R4 ;  /* 0x00110c0401007387 */ /* 0x0009e80000100800 */
[----:B------:R4:W-:Y:S01]  /*3dee0*/  STL [R1+0x1108], R5 ;  /* 0x0011080501007387 */ /* 0x0009e20000100800 */
[----:B------:R-:W1:Y:S01]  /*3def0*/  LDC R237, c[0x0][0x278] ;  /* 0x00009e00ffed7b82 */ /* 0x000e620000000800 */
[----:B0-----:R-:W-:-:S02]  /*3df00*/  PRMT R6, R59, 0x7770, RZ ;  /* 0x000077703b067816 */ /* 0x001fc400000000ff */
[----:B----4-:R-:W-:-:S03]  /*3df10*/  PRMT R4, R60, 0x7773, RZ ;  /* 0x000077733c047816 */ /* 0x010fc600000000ff */
[----:B------:R0:W-:Y:S01]  /*3df20*/  STL [R1+0x1100], R6 ;  /* 0x0011000601007387 */ /* 0x0001e20000100800 */
[----:B------:R-:W-:Y:S01]  /*3df30*/  IMAD R45, R45, 0x2b, RZ ;  /* 0x0000002b2d2d7824 */ /* 0x000fe200078e02ff */
[----:B------:R-:W4:Y:S01]  /*3df40*/  LDC R59, c[0x0][0x278] ;  /* 0x00009e00ff3b7b82 */ /* 0x000f220000000800 */
[C---:B------:R-:W-:Y:S01]  /*3df50*/  PRMT R5, R60.reuse, 0x7772, RZ ;  /* 0x000077723c057816 */ /* 0x040fe200000000ff */
[----:B------:R3:W-:Y:S04]  /*3df60*/  STL [R1+0x10fc], R4 ;  /* 0x0010fc0401007387 */ /* 0x0007e80000100800 */
[----:B------:R3:W-:Y:S01]  /*3df70*/  STL [R1+0x10f8], R5 ;  /* 0x0010f80501007387 */ /* 0x0007e20000100800 */
[C---:B0-----:R-:W-:Y:S01]  /*3df80*/  PRMT R6, R60.reuse, 0x7771, RZ ;  /* 0x000077713c067816 */ /* 0x041fe200000000ff */
[----:B------:R-:W-:Y:S01]  /*3df90*/  IMAD R231, R231, 0xad, RZ ;  /* 0x000000ade7e77824 */ /* 0x000fe200078e02ff */
[----:B------:R-:W0:Y:S01]  /*3dfa0*/  LDC R238, c[0x0][0x278] ;  /* 0x00009e00ffee7b82 */ /* 0x000e220000000800 */
[----:B---3--:R-:W-:-:S02]  /*3dfb0*/  PRMT R4, R60, 0x7770, RZ ;  /* 0x000077703c047816 */ /* 0x008fc400000000ff */
[----:B------:R3:W-:Y:S01]  /*3dfc0*/  STL [R1+0x10f4], R6 ;  /* 0x0010f40601007387 */ /* 0x0007e20000100800 */
[----:B------:R-:W-:-:S03]  /*3dfd0*/  PRMT R5, R61, 0x7773, RZ ;  /* 0x000077733d057816 */ /* 0x000fc600000000ff */
[----:B------:R2:W-:Y:S01]  /*3dfe0*/  STL [R1+0x10e4], R4 ;  /* 0x0010e40401007387 */ /* 0x0005e20000100800 */
[----:B------:R-:W-:Y:S01]  /*3dff0*/  IMAD R47, R47, 0x2d, RZ ;  /* 0x0000002d2f2f7824 */ /* 0x000fe200078e02ff */
[----:B------:R-:W1:Y:S02]  /*3e000*/  LDC R60, c[0x0][0x278] ;  /* 0x00009e00ff3c7b82 */ /* 0x000e640000000800 */
[----:B------:R2:W-:Y:S01]  /*3e010*/  STL [R1+0x10f0], R5 ;  /* 0x0010f00501007387 */ /* 0x0005e20000100800 */
[C---:B---3--:R-:W-:Y:S02]  /*3e020*/  PRMT R6, R61.reuse, 0x7772, RZ ;  /* 0x000077723d067816 */ /* 0x048fe400000000ff */
[----:B--2---:R-:W-:-:S03]  /*3e030*/  PRMT R4, R61, 0x7771, RZ ;  /* 0x000077713d047816 */ /* 0x004fc600000000ff */
[----:B------:R2:W-:Y:S01]  /*3e040*/  STL [R1+0x10ec], R6 ;  /* 0x0010ec0601007387 */ /* 0x0005e20000100800 */
[----:B------:R-:W3:Y:S01]  /*3e050*/  LDC R239, c[0x0][0x278] ;  /* 0x00009e00ffef7b82 */ /* 0x000ee20000000800 */
[----:B------:R-:W-:Y:S02]  /*3e060*/  PRMT R5, R61, 0x7770, RZ ;  /* 0x000077703d057816 */ /* 0x000fe400000000ff */
[----:B------:R4:W-:Y:S04]  /*3e070*/  STL [R1+0x10e8], R4 ;  /* 0x0010e80401007387 */ /* 0x0009e80000100800 */
[----:B------:R4:W-:Y:S01]  /*3e080*/  STL [R1+0x10d4], R5 ;  /* 0x0010d40501007387 */ /* 0x0009e20000100800 */
[----:B------:R-:W-:Y:S01]  /*3e090*/  IMAD R52, R52, 0x32, RZ ;  /* 0x0000003234347824 */ /* 0x000fe200078e02ff */
[C---:B--2---:R-:W-:Y:S01]  /*3e0a0*/  PRMT R6, R62.reuse, 0x7773, RZ ;  /* 0x000077733e067816 */ /* 0x044fe200000000ff */
[----:B------:R-:W2:Y:S01]  /*3e0b0*/  LDC R61, c[0x0][0x278] ;  /* 0x00009e00ff3d7b82 */ /* 0x000ea20000000800 */
[----:B----4-:R-:W-:-:S03]  /*3e0c0*/  PRMT R4, R62, 0x7772, RZ ;  /* 0x000077723e047816 */ /* 0x010fc600000000ff */
[----:B------:R4:W-:Y:S01]  /*3e0d0*/  STL [R1+0x10e0], R6 ;  /* 0x0010e00601007387 */ /* 0x0009e20000100800 */
[----:B------:R-:W-:-:S03]  /*3e0e0*/  PRMT R5, R62, 0x7771, RZ ;  /* 0x000077713e057816 */ /* 0x000fc600000000ff */
[----:B------:R0:W-:Y:S01]  /*3e0f0*/  STL [R1+0x10dc], R4 ;  /* 0x0010dc0401007387 */ /* 0x0001e20000100800 */
[----:B------:R-:W3:Y:S03]  /*3e100*/  LDC R240, c[0x0][0x278] ;  /* 0x00009e00fff07b82 */ /* 0x000ee60000000800 */
[----:B------:R1:W-:Y:S01]  /*3e110*/  STL [R1+0x10d8], R5 ;  /* 0x0010d80501007387 */ /* 0x0003e20000100800 */
[----:B----4-:R-:W-:Y:S01]  /*3e120*/  PRMT R6, R62, 0x7770, RZ ;  /* 0x000077703e067816 */ /* 0x010fe200000000ff */
[----:B------:R-:W-:Y:S02]  /*3e130*/  IMAD R53, R53, 0x33, RZ ;  /* 0x0000003335357824 */ /* 0x000fe400078e02ff */
[----:B------:R-:W-:Y:S01]  /*3e140*/  IMAD R54, R54, 0x34, RZ ;  /* 0x0000003436367824 */ /* 0x000fe200078e02ff */
[----:B0-----:R-:W-:Y:S01]  /*3e150*/  PRMT R4, R63, 0x7773, RZ ;  /* 0x000077733f047816 */ /* 0x001fe200000000ff */
[----:B------:R0:W-:Y:S01]  /*3e160*/  STL [R1+0x10c4], R6 ;  /* 0x0010c40601007387 */ /* 0x0001e20000100800 */
[----:B------:R-:W-:Y:S01]  /*3e170*/  IMAD R55, R55, 0x35, RZ ;  /* 0x0000003537377824 */ /* 0x000fe200078e02ff */
[----:B------:R-:W4:Y:S01]  /*3e180*/  LDC R62, c[0x0][0x278] ;  /* 0x00009e00ff3e7b82 */ /* 0x000f220000000800 */
[C---:B-1----:R-:W-:Y:S01]  /*3e190*/  PRMT R5, R63.reuse, 0x7772, RZ ;  /* 0x000077723f057816 */ /* 0x042fe200000000ff */
[----:B------:R1:W-:Y:S04]  /*3e1a0*/  STL [R1+0x10d0], R4 ;  /* 0x0010d00401007387 */ /* 0x0003e80000100800 */
[----:B------:R1:W-:Y:S01]  /*3e1b0*/  STL [R1+0x10cc], R5 ;  /* 0x0010cc0501007387 */ /* 0x0003e20000100800 */
[C---:B0-----:R-:W-:Y:S01]  /*3e1c0*/  PRMT R6, R63.reuse, 0x7771, RZ ;  /* 0x000077713f067816 */ /* 0x041fe200000000ff */
[----:B------:R-:W0:Y:S01]  /*3e1d0*/  LDC R241, c[0x0][0x278] ;  /* 0x00009e00fff17b82 */ /* 0x000e220000000800 */
[----:B-1----:R-:W-:-:S03]  /*3e1e0*/  PRMT R4, R63, 0x7770, RZ ;  /* 0x000077703f047816 */ /* 0x002fc600000000ff */
[----:B------:R1:W-:Y:S01]  /*3e1f0*/  STL [R1+0x10c8], R6 ;  /* 0x0010c80601007387 */ /* 0x0003e20000100800 */
[----:B------:R-:W-:-:S03]  /*3e200*/  PRMT R5, R68, 0x7773, RZ ;  /* 0x0000777344057816 */ /* 0x000fc600000000ff */
[----:B------:R2:W-:Y:S01]  /*3e210*/  STL [R1+0x10c0], R4 ;  /* 0x0010c00401007387 */ /* 0x0005e20000100800 */
[----:B------:R-:W3:Y:S03]  /*3e220*/  LDC R63, c[0x0][0x278] ;  /* 0x00009e00ff3f7b82 */ /* 0x000ee60000000800 */
[----:B------:R2:W-:Y:S01]  /*3e230*/  STL [R1+0x10bc], R5 ;  /* 0x0010bc0501007387 */ /* 0x0005e20000100800 */
[----:B-1----:R-:W-:-:S04]  /*3e240*/  PRMT R6, R68, 0x7772, RZ ;  /* 0x0000777244067816 */ /* 0x002fc800000000ff */
[----:B------:R-:W1:Y:S01]  /*3e250*/  LDC R242, c[0x0][0x278] ;  /* 0x00009e00fff27b82 */ /* 0x000e620000000800 */
[C---:B--2---:R-:W-:Y:S01]  /*3e260*/  PRMT R4, R68.reuse, 0x7771, RZ ;  /* 0x0000777144047816 */ /* 0x044fe200000000ff */
[----:B------:R2:W-:Y:S01]  /*3e270*/  STL [R1+0x10b8], R6 ;  /* 0x0010b80601007387 */ /* 0x0005e20000100800 */
[----:B------:R-:W-:-:S03]  /*3e280*/  PRMT R5, R68, 0x7770, RZ ;  /* 0x0000777044057816 */ /* 0x000fc600000000ff */
[----:B------:R4:W-:Y:S01]  /*3e290*/  STL [R1+0x10b4], R4 ;  /* 0x0010b40401007387 */ /* 0x0009e20000100800 */
[----:B------:R-:W-:Y:S01]  /*3e2a0*/  IMAD R56, R56, 0x36, RZ ;  /* 0x0000003638387824 */ /* 0x000fe200078e02ff */
[----:B------:R-:W0:Y:S02]  /*3e2b0*/  LDC R68, c[0x0][0x278] ;  /* 0x00009e00ff447b82 */ /* 0x000e240000000800 */
[----:B------:R4:W-:Y:S01]  /*3e2c0*/  STL [R1+0x109c], R5 ;  /* 0x00109c0501007387 */ /* 0x0009e20000100800 */
[C---:B--2---:R-:W-:Y:S02]  /*3e2d0*/  PRMT R6, R69.reuse, 0x7773, RZ ;  /* 0x0000777345067816 */ /* 0x044fe400000000ff */
[----:B----4-:R-:W-:-:S03]  /*3e2e0*/  PRMT R4, R69, 0x7772, RZ ;  /* 0x0000777245047816 */ /* 0x010fc600000000ff */
[----:B------:R2:W-:Y:S01]  /*3e2f0*/  STL [R1+0x10a8], R6 ;  /* 0x0010a80601007387 */ /* 0x0005e20000100800 */
[----:B------:R-:W4:Y:S01]  /*3e300*/  LDC R243, c[0x0][0x278] ;  /* 0x00009e00fff37b82 */ /* 0x000f220000000800 */
[C---:B------:R-:W-:Y:S02]  /*3e310*/  PRMT R5, R69.reuse, 0x7771, RZ ;  /* 0x0000777145057816 */ /* 0x040fe400000000ff */
[----:B------:R2:W-:Y:S04]  /*3e320*/  STL [R1+0x10a4], R4 ;  /* 0x0010a40401007387 */ /* 0x0005e80000100800 */
[----:B------:R3:W-:Y:S01]  /*3e330*/  STL [R1+0x10a0], R5 ;  /* 0x0010a00501007387 */ /* 0x0007e20000100800 */
[----:B------:R-:W4:Y:S01]  /*3e340*/  LDC R244, c[0x0][0x278] ;  /* 0x00009e00fff47b82 */ /* 0x000f220000000800 */
[----:B--2---:R-:W-:-:S02]  /*3e350*/  PRMT R6, R69, 0x7770, RZ ;  /* 0x0000777045067816 */ /* 0x004fc400000000ff */
[----:B------:R-:W-:-:S03]  /*3e360*/  PRMT R4, R70, 0x7773, RZ ;  /* 0x0000777346047816 */ /* 0x000fc600000000ff */
[----:B------:R2:W-:Y:S01]  /*3e370*/  STL [R1+0x1084], R6 ;  /* 0x0010840601007387 */ /* 0x0005e20000100800 */
[----:B------:R-:W-:Y:S01]  /*3e380*/  IMAD R57, R57, 0x37, RZ ;  /* 0x0000003739397824 */ /* 0x000fe200078e02ff */
[----:B------:R-:W1:Y:S01]  /*3e390*/  LDC R69, c[0x0][0x278] ;  /* 0x00009e00ff457b82 */ /* 0x000e620000000800 */
[C---:B---3--:R-:W-:Y:S01]  /*3e3a0*/  PRMT R5, R70.reuse, 0x7772, RZ ;  /* 0x0000777246057816 */ /* 0x048fe200000000ff */
[----:B------:R3:W-:Y:S04]  /*3e3b0*/  STL [R1+0x1090], R4 ;  /* 0x0010900401007387 */ /* 0x0007e80000100800 */
[----:B------:R3:W-:Y:S01]  /*3e3c0*/  STL [R1+0x108c], R5 ;  /* 0x00108c0501007387 */ /* 0x0007e20000100800 */
[C---:B--2---:R-:W-:Y:S01]  /*3e3d0*/  PRMT R6, R70.reuse, 0x7771, RZ ;  /* 0x0000777146067816 */ /* 0x044fe200000000ff */
[----:B------:R-:W2:Y:S01]  /*3e3e0*/  LDC R245, c[0x0][0x278] ;  /* 0x00009e00fff57b82 */ /* 0x000ea20000000800 */
[----:B---3--:R-:W-:-:S03]  /*3e3f0*/  PRMT R4, R70, 0x7770, RZ ;  /* 0x0000777046047816 */ /* 0x008fc600000000ff */
[----:B------:R3:W-:Y:S01]  /*3e400*/  STL [R1+0x1088], R6 ;  /* 0x0010880601007387 */ /* 0x0007e20000100800 */
[----:B------:R-:W-:-:S03]  /*3e410*/  PRMT R5, R71, 0x7773, RZ ;  /* 0x0000777347057816 */ /* 0x000fc600000000ff */
[----:B------:R0:W-:Y:S01]  /*3e420*/  STL [R1+0x1074], R4 ;  /* 0x0010740401007387 */ /* 0x0001e20000100800 */
[----:B------:R-:W-:Y:S01]  /*3e430*/  IMAD R58, R58, 0x38, RZ ;  /* 0x000000383a3a7824 */ /* 0x000fe200078e02ff */
[----:B------:R-:W4:Y:S02]  /*3e440*/  LDC R70, c[0x0][0x278] ;  /* 0x00009e00ff467b82 */ /* 0x000f240000000800 */
[----:B------:R0:W-:Y:S01]  /*3e450*/  STL [R1+0x1080], R5 ;  /* 0x0010800501007387 */ /* 0x0001e20000100800 */
[C---:B---3--:R-:W-:Y:S02]  /*3e460*/  PRMT R6, R71.reuse, 0x7772, RZ ;  /* 0x0000777247067816 */ /* 0x048fe400000000ff */
[----:B0-----:R-:W-:-:S03]  /*3e470*/  PRMT R4, R71, 0x7771, RZ ;  /* 0x0000777147047816 */ /* 0x001fc600000000ff */
[----:B------:R0:W-:Y:S01]  /*3e480*/  STL [R1+0x107c], R6 ;  /* 0x00107c0601007387 */ /* 0x0001e20000100800 */
[----:B------:R-:W3:Y:S01]  /*3e490*/  LDC R246, c[0x0][0x278] ;  /* 0x00009e00fff67b82 */ /* 0x000ee20000000800 */
[----:B------:R-:W-:Y:S02]  /*3e4a0*/  PRMT R5, R71, 0x7770, RZ ;  /* 0x0000777047057816 */ /* 0x000fe400000000ff */
[----:B------:R1:W-:Y:S04]  /*3e4b0*/  STL [R1+0x1078], R4 ;  /* 0x0010780401007387 */ /* 0x0003e80000100800 */
[----:B------:R1:W-:Y:S01]  /*3e4c0*/  STL [R1+0x1070], R5 ;  /* 0x0010700501007387 */ /* 0x0003e20000100800 */
[----:B------:R-:W-:Y:S01]  /*3e4d0*/  IMAD R59, R59, 0x39, RZ ;  /* 0x000000393b3b7824 */ /* 0x000fe200078e02ff */
[----:B0-----:R-:W-:Y:S01]  /*3e4e0*/  PRMT R6, R72, 0x7773, RZ ;  /* 0x0000777348067816 */ /* 0x001fe200000000ff */
[----:B------:R-:W-:Y:S01]  /*3e4f0*/  IMAD R60, R60, 0x3a, RZ ;  /* 0x0000003a3c3c7824 */ /* 0x000fe200078e02ff */
[----:B------:R-:W0:Y:S01]  /*3e500*/  LDC R71, c[0x0][0x278] ;  /* 0x00009e00ff477b82 */ /* 0x000e220000000800 */
[----:B-1----:R-:W-:-:S02]  /*3e510*/  PRMT R4, R72, 0x7772, RZ ;  /* 0x0000777248047816 */ /* 0x002fc400000000ff */
[----:B------:R1:W-:Y:S01]  /*3e520*/  STL [R1+0x106c], R6 ;  /* 0x00106c0601007387 */ /* 0x0003e20000100800 */
[----:B------:R-:W-:-:S03]  /*3e530*/  PRMT R5, R72, 0x7771, RZ ;  /* 0x0000777148057816 */ /* 0x000fc600000000ff */
[----:B------:R2:W-:Y:S01]  /*3e540*/  STL [R1+0x1068], R4 ;  /* 0x0010680401007387 */ /* 0x0005e20000100800 */
[----:B------:R-:W3:Y:S03]  /*3e550*/  LDC R248, c[0x0][0x278] ;  /* 0x00009e00fff87b82 */ /* 0x000ee60000000800 */
[----:B------:R4:W-:Y:S01]  /*3e560*/  STL [R1+0x1064], R5 ;  /* 0x0010640501007387 */ /* 0x0009e20000100800 */
[----:B-1----:R-:W-:Y:S01]  /*3e570*/  PRMT R6, R72, 0x7770, RZ ;  /* 0x0000777048067816 */ /* 0x002fe200000000ff */
[----:B------:R-:W-:Y:S02]  /*3e580*/  IMAD R61, R61, 0x3b, RZ ;  /* 0x0000003b3d3d7824 */ /* 0x000fe400078e02ff */
[----:B------:R-:W-:Y:S01]  /*3e590*/  IMAD R62, R62, 0x3c, RZ ;  /* 0x0000003c3e3e7824 */ /* 0x000fe200078e02ff */
[----:B--2---:R-:W-:Y:S01]  /*3e5a0*/  PRMT R4, R73, 0x7773, RZ ;  /* 0x0000777349047816 */ /* 0x004fe200000000ff */
[----:B------:R1:W-:Y:S01]  /*3e5b0*/  STL [R1+0x1054], R6 ;  /* 0x0010540601007387 */ /* 0x0003e20000100800 */
[----:B------:R-:W-:Y:S01]  /*3e5c0*/  IMAD R63, R63, 0x3d, RZ ;  /* 0x0000003d3f3f7824 */ /* 0x000fe200078e02ff */
[----:B------:R-:W2:Y:S01]  /*3e5d0*/  LDC R72, c[0x0][0x278] ;  /* 0x00009e00ff487b82 */ /* 0x000ea20000000800 */
[C---:B----4-:R-:W-:Y:S01]  /*3e5e0*/  PRMT R5, R73.reuse, 0x7772, RZ ;  /* 0x0000777249057816 */ /* 0x050fe200000000ff */
[----:B------:R4:W-:Y:S04]  /*3e5f0*/  STL [R1+0x1060], R4 ;  /* 0x0010600401007387 */ /* 0x0009e80000100800 */
[----:B------:R4:W-:Y:S01]  /*3e600*/  STL [R1+0x105c], R5 ;  /* 0x00105c0501007387 */ /* 0x0009e20000100800 */
[C---:B-1----:R-:W-:Y:S01]  /*3e610*/  PRMT R6, R73.reuse, 0x7771, RZ ;  /* 0x0000777149067816 */ /* 0x042fe200000000ff */
[----:B------:R-:W1:Y:S01]  /*3e620*/  LDC R249, c[0x0][0x278] ;  /* 0x00009e00fff97b82 */ /* 0x000e620000000800 */
[----:B----4-:R-:W-:-:S03]  /*3e630*/  PRMT R4, R73, 0x7770, RZ ;  /* 0x0000777049047816 */ /* 0x010fc600000000ff */
[----:B------:R4:W-:Y:S01]  /*3e640*/  STL [R1+0x1058], R6 ;  /* 0x0010580601007387 */ /* 0x0009e20000100800 */
[----:B------:R-:W-:-:S03]  /*3e650*/  PRMT R5, R74, 0x7773, RZ ;  /* 0x000077734a057816 */ /* 0x000fc600000000ff */
[----:B------:R0:W-:Y:S01]  /*3e660*/  STL [R1+0x1044], R4 ;  /* 0x0010440401007387 */ /* 0x0001e20000100800 */
[----:B------:R-:W3:Y:S03]  /*3e670*/  LDC R73, c[0x0][0x278] ;  /* 0x00009e00ff497b82 */ /* 0x000ee60000000800 */
[----:B------:R0:W-:Y:S01]  /*3e680*/  STL [R1+0x1050], R5 ;  /* 0x0010500501007387 */ /* 0x0001e20000100800 */
[----:B----4-:R-:W-:-:S04]  /*3e690*/  PRMT R6, R74, 0x7772, RZ ;  /* 0x000077724a067816 */ /* 0x010fc800000000ff */
[----:B------:R-:W4:Y:S01]  /*3e6a0*/  LDC R250, c[0x0][0x278] ;  /* 0x00009e00fffa7b82 */ /* 0x000f220000000800 */
[C---:B0-----:R-:W-:Y:S01]  /*3e6b0*/  PRMT R4, R74.reuse, 0x7771, RZ ;  /* 0x000077714a047816 */ /* 0x041fe200000000ff */
[----:B------:R0:W-:Y:S01]  /*3e6c0*/  STL [R1+0x104c], R6 ;  /* 0x00104c0601007387 */ /* 0x0001e20000100800 */
[----:B------:R-:W-:-:S03]  /*3e6d0*/  PRMT R5, R74, 0x7770, RZ ;  /* 0x000077704a057816 */ /* 0x000fc600000000ff */
[----:B------:R2:W-:Y:S02]  /*3e6e0*/  STL [R1+0x1048], R4 ;  /* 0x0010480401007387 */ /* 0x0005e40000100800 */
[----:B------:R-:W1:Y:S02]  /*3e6f0*/  LDC R74, c[0x0][0x278] ;  /* 0x00009e00ff4a7b82 */ /* 0x000e640000000800 */
[----:B------:R2:W-:Y:S01]  /*3e700*/  STL [R1+0x1034], R5 ;  /* 0x0010340501007387 */ /* 0x0005e20000100800 */
[C---:B0-----:R-:W-:Y:S02]  /*3e710*/  PRMT R6, R75.reuse, 0x7773, RZ ;  /* 0x000077734b067816 */ /* 0x041fe400000000ff */
[----:B--2---:R-:W-:-:S03]  /*3e720*/  PRMT R4, R75, 0x7772, RZ ;  /* 0x000077724b047816 */ /* 0x004fc600000000ff */
[----:B------:R0:W-:Y:S01]  /*3e730*/  STL [R1+0x1040], R6 ;  /* 0x0010400601007387 */ /* 0x0001e20000100800 */
[----:B------:R-:W-:Y:S01]  /*3e740*/  IMAD R247, R247, 0xbd, RZ ;  /* 0x000000bdf7f77824 */ /* 0x000fe200078e02ff */
[----:B------:R-:W2:Y:S01]  /*3e750*/  LDC R251, c[0x0][0x278] ;  /* 0x00009e00fffb7b82 */ /* 0x000ea20000000800 */
[C---:B------:R-:W-:Y:S01]  /*3e760*/  PRMT R5, R75.reuse, 0x7771, RZ ;  /* 0x000077714b057816 */ /* 0x040fe200000000ff */
[----:B------:R0:W-:Y:S04]  /*3e770*/  STL [R1+0x103c], R4 ;  /* 0x00103c0401007387 */ /* 0x0001e80000100800 */
[----:B------:R3:W-:Y:S01]  /*3e780*/  STL [R1+0x1038], R5 ;  /* 0x0010380501007387 */ /* 0x0007e20000100800 */
[----:B0-----:R-:W-:Y:S02]  /*3e790*/  PRMT R6, R75, 0x7770, RZ ;  /* 0x000077704b067816 */ /* 0x001fe400000000ff */
[----:B------:R-:W0:Y:S01]  /*3e7a0*/  LDC R75, c[0x0][0x278] ;  /* 0x00009e00ff4b7b82 */ /* 0x000e220000000800 */
[----:B------:R-:W-:-:S02]  /*3e7b0*/  PRMT R4, R76, 0x7773, RZ ;  /* 0x000077734c047816 */ /* 0x000fc400000000ff */
[----:B------:R4:W-:Y:S01]  /*3e7c0*/  STL [R1+0x1030], R6 ;  /* 0x0010300601007387 */ /* 0x0009e20000100800 */
[----:B---3--:R-:W-:-:S03]  /*3e7d0*/  PRMT R5, R76, 0x7772, RZ ;  /* 0x000077724c057816 */ /* 0x008fc600000000ff */
[----:B------:R3:W-:Y:S04]  /*3e7e0*/  STL [R1+0x102c], R4 ;  /* 0x00102c0401007387 */ /* 0x0007e80000100800 */
[----:B------:R1:W-:Y:S01]  /*3e7f0*/  STL [R1+0x1028], R5 ;  /* 0x0010280501007387 */ /* 0x0003e20000100800 */
[C---:B----4-:R-:W-:Y:S02]  /*3e800*/  PRMT R6, R76.reuse, 0x7771, RZ ;  /* 0x000077714c067816 */ /* 0x050fe400000000ff */
[----:B---3--:R-:W-:-:S03]  /*3e810*/  PRMT R4, R76, 0x7770, RZ ;  /* 0x000077704c047816 */ /* 0x008fc600000000ff */
[----:B------:R3:W-:Y:S01]  /*3e820*/  STL [R1+0x1024], R6 ;  /* 0x0010240601007387 */ /* 0x0007e20000100800 */
[----:B------:R-:W4:Y:S01]  /*3e830*/  LDC R76, c[0x0][0x278] ;  /* 0x00009e00ff4c7b82 */ /* 0x000f220000000800 */
[C---:B-1----:R-:W-:Y:S02]  /*3e840*/  PRMT R5, R77.reuse, 0x7773, RZ ;  /* 0x000077734d057816 */ /* 0x042fe400000000ff */
[----:B------:R1:W-:Y:S04]  /*3e850*/  STL [R1+0x1014], R4 ;  /* 0x0010140401007387 */ /* 0x0003e80000100800 */
[----:B------:R2:W-:Y:S01]  /*3e860*/  STL [R1+0x1020], R5 ;  /* 0x0010200501007387 */ /* 0x0005e20000100800 */
[C---:B---3--:R-:W-:Y:S02]  /*3e870*/  PRMT R6, R77.reuse, 0x7772, RZ ;  /* 0x000077724d067816 */ /* 0x048fe400000000ff */
[----:B-1----:R-:W-:-:S03]  /*3e880*/  PRMT R4, R77, 0x7771, RZ ;  /* 0x000077714d047816 */ /* 0x002fc600000000ff */
[----:B------:R1:W-:Y:S01]  /*3e890*/  STL [R1+0x101c], R6 ;  /* 0x00101c0601007387 */ /* 0x0003e20000100800 */
[----:B--2---:R-:W-:-:S03]  /*3e8a0*/  PRMT R5, R77, 0x7770, RZ ;  /* 0x000077704d057816 */ /* 0x004fc600000000ff */
[----:B------:R2:W-:Y:S01]  /*3e8b0*/  STL [R1+0x1018], R4 ;  /* 0x0010180401007387 */ /* 0x0005e20000100800 */
[----:B------:R-:W-:Y:S01]  /*3e8c0*/  IMAD R68, R68, 0x42, RZ ;  /* 0x0000004244447824 */ /* 0x000fe200078e02ff */
[----:B------:R-:W3:Y:S02]  /*3e8d0*/  LDC R77, c[0x0][0x278] ;  /* 0x00009e00ff4d7b82 */ /* 0x000ee40000000800 */
[----:B------:R0:W-:Y:S01]  /*3e8e0*/  STL [R1+0x1004], R5 ;  /* 0x0010040501007387 */ /* 0x0001e20000100800 */
[C---:B-1----:R-:W-:Y:S02]  /*3e8f0*/  PRMT R6, R78.reuse, 0x7773, RZ ;  /* 0x000077734e067816 */ /* 0x042fe400000000ff */
[----:B--2---:R-:W-:-:S03]  /*3e900*/  PRMT R4, R78, 0x7772, RZ ;  /* 0x000077724e047816 */ /* 0x004fc600000000ff */
[----:B------:R1:W-:Y:S01]  /*3e910*/  STL [R1+0x1010], R6 ;  /* 0x0010100601007387 */ /* 0x0003e20000100800 */
[----:B0-----:R-:W-:-:S03]  /*3e920*/  PRMT R5, R78, 0x7771, RZ ;  /* 0x000077714e057816 */ /* 0x001fc600000000ff */
[----:B------:R0:W-:Y:S04]  /*3e930*/  STL [R1+0x100c], R4 ;  /* 0x00100c0401007387 */ /* 0x0001e80000100800 */
[----:B------:R2:W-:Y:S01]  /*3e940*/  STL [R1+0x1008], R5 ;  /* 0x0010080501007387 */ /* 0x0005e20000100800 */
[----:B-1----:R-:W-:Y:S01]  /*3e950*/  PRMT R6, R78, 0x7770, RZ ;  /* 0x000077704e067816 */ /* 0x002fe200000000ff */
[----:B------:R-:W-:Y:S01]  /*3e960*/  IMAD R69, R69, 0x43, RZ ;  /* 0x0000004345457824 */ /* 0x000fe200078e02ff */
[----:B------:R-:W1:Y:S01]  /*3e970*/  LDC R78, c[0x0][0x278] ;  /* 0x00009e00ff4e7b82 */ /* 0x000e620000000800 */
[C---:B0-----:R-:W-:Y:S02]  /*3e980*/  PRMT R4, R79.reuse, 0x7773, RZ ;  /* 0x000077734f047816 */ /* 0x041fe400000000ff */
[----:B------:R0:W-:Y:S01]  /*3e990*/  STL [R1+0xff4], R6 ;  /* 0x000ff40601007387 */ /* 0x0001e20000100800 */
[----:B--2---:R-:W-:-:S03]  /*3e9a0*/  PRMT R5, R79, 0x7772, RZ ;  /* 0x000077724f057816 */ /* 0x004fc600000000ff */
[----:B------:R2:W-:Y:S04]  /*3e9b0*/  STL [R1+0x1000], R4 ;  /* 0x0010000401007387 */ /* 0x0005e80000100800 */
[----:B------:R4:W-:Y:S01]  /*3e9c0*/  STL [R1+0xffc], R5 ;  /* 0x000ffc0501007387 */ /* 0x0009e20000100800 */
[C---:B0-----:R-:W-:Y:S02]  /*3e9d0*/  PRMT R6, R79.reuse, 0x7771, RZ ;  /* 0x000077714f067816 */ /* 0x041fe400000000ff */
[----:B--2---:R-:W-:-:S03]  /*3e9e0*/  PRMT R4, R79, 0x7770, RZ ;  /* 0x000077704f047816 */ /* 0x004fc600000000ff */
[----:B------:R0:W-:Y:S01]  /*3e9f0*/  STL [R1+0xff8], R6 ;  /* 0x000ff80601007387 */ /* 0x0001e20000100800 */
[----:B------:R-:W-:Y:S01]  /*3ea00*/  IMAD R70, R70, 0x44, RZ ;  /* 0x0000004446467824 */ /* 0x000fe200078e02ff */
[----:B------:R-:W2:Y:S01]  /*3ea10*/  LDC R79, c[0x0][0x278] ;  /* 0x00009e00ff4f7b82 */ /* 0x000ea20000000800 */
[C---:B----4-:R-:W-:Y:S01]  /*3ea20*/  PRMT R5, R84.reuse, 0x7773, RZ ;  /* 0x0000777354057816 */ /* 0x050fe200000000ff */
[----:B------:R4:W-:Y:S04]  /*3ea30*/  STL [R1+0xff0], R4 ;  /* 0x000ff00401007387 */ /* 0x0009e80000100800 */
[----:B------:R3:W-:Y:S01]  /*3ea40*/  STL [R1+0xfec], R5 ;  /* 0x000fec0501007387 */ /* 0x0007e20000100800 */
[C---:B0-----:R-:W-:Y:S02]  /*3ea50*/  PRMT R6, R84.reuse, 0x7772, RZ ;  /* 0x0000777254067816 */ /* 0x041fe400000000ff */
[----:B----4-:R-:W-:-:S03]  /*3ea60*/  PRMT R4, R84, 0x7771, RZ ;  /* 0x0000777154047816 */ /* 0x010fc600000000ff */
[----:B------:R0:W-:Y:S01]  /*3ea70*/  STL [R1+0xfe8], R6 ;  /* 0x000fe80601007387 */ /* 0x0001e20000100800 */
[----:B---3--:R-:W-:-:S03]  /*3ea80*/  PRMT R5, R84, 0x7770, RZ ;  /* 0x0000777054057816 */ /* 0x008fc600000000ff */
[----:B------:R3:W-:Y:S01]  /*3ea90*/  STL [R1+0xfe4], R4 ;  /* 0x000fe40401007387 */ /* 0x0007e20000100800 */
[----:B------:R-:W-:Y:S01]  /*3eaa0*/  IMAD R71, R71, 0x45, RZ ;  /* 0x0000004547477824 */ /* 0x000fe200078e02ff */
[----:B------:R-:W4:Y:S02]  /*3eab0*/  LDC R84, c[0x0][0x278] ;  /* 0x00009e00ff547b82 */ /* 0x000f240000000800 */
[----:B------:R1:W-:Y:S01]  /*3eac0*/  STL [R1+0xfd4], R5 ;  /* 0x000fd40501007387 */ /* 0x0003e20000100800 */
[C---:B0-----:R-:W-:Y:S02]  /*3ead0*/  PRMT R6, R85.reuse, 0x7773, RZ ;  /* 0x0000777355067816 */ /* 0x041fe400000000ff */
[----:B---3--:R-:W-:-:S03]  /*3eae0*/  PRMT R4, R85, 0x7772, RZ ;  /* 0x0000777255047816 */ /* 0x008fc600000000ff */
[----:B------:R0:W-:Y:S01]  /*3eaf0*/  STL [R1+0xfe0], R6 ;  /* 0x000fe00601007387 */ /* 0x0001e20000100800 */
[----:B-1----:R-:W-:-:S03]  /*3eb00*/  PRMT R5, R85, 0x7771, RZ ;  /* 0x0000777155057816 */ /* 0x002fc600000000ff */
[----:B------:R1:W-:Y:S04]  /*3eb10*/  STL [R1+0xfdc], R4 ;  /* 0x000fdc0401007387 */ /* 0x0003e80000100800 */
[----:B------:R3:W-:Y:S01]  /*3eb20*/  STL [R1+0xfd8], R5 ;  /* 0x000fd80501007387 */ /* 0x0007e20000100800 */
[----:B0-----:R-:W-:Y:S01]  /*3eb30*/  PRMT R6, R85, 0x7770, RZ ;  /* 0x0000777055067816 */ /* 0x001fe200000000ff */
[----:B------:R-:W-:Y:S01]  /*3eb40*/  IMAD R72, R72, 0x46, RZ ;  /* 0x0000004648487824 */ /* 0x000fe200078e02ff */
[----:B------:R-:W0:Y:S01]  /*3eb50*/  LDC R85, c[0x0][0x278] ;  /* 0x00009e00ff557b82 */ /* 0x000e220000000800 */
[C---:B-1----:R-:W-:Y:S02]  /*3eb60*/  PRMT R4, R86.reuse, 0x7773, RZ ;  /* 0x0000777356047816 */ /* 0x042fe400000000ff */
[----:B------:R1:W-:Y:S01]  /*3eb70*/  STL [R1+0xfc4], R6 ;  /* 0x000fc40601007387 */ /* 0x0003e20000100800 */
[----:B---3--:R-:W-:-:S03]  /*3eb80*/  PRMT R5, R86, 0x7772, RZ ;  /* 0x0000777256057816 */ /* 0x008fc600000000ff */
[----:B------:R3:W-:Y:S04]  /*3eb90*/  STL [R1+0xfd0], R4 ;  /* 0x000fd00401007387 */ /* 0x0007e80000100800 */
[----:B------:R2:W-:Y:S01]  /*3eba0*/  STL [R1+0xfcc], R5 ;  /* 0x000fcc0501007387 */ /* 0x0005e20000100800 */
[C---:B-1----:R-:W-:Y:S02]  /*3ebb0*/  PRMT R6, R86.reuse, 0x7771, RZ ;  /* 0x0000777156067816 */ /* 0x042fe400000000ff */
[----:B---3--:R-:W-:-:S03]  /*3ebc0*/  PRMT R4, R86, 0x7770, RZ ;  /* 0x0000777056047816 */ /* 0x008fc600000000ff */
[----:B------:R1:W-:Y:S01]  /*3ebd0*/  STL [R1+0xfc8], R6 ;  /* 0x000fc80601007387 */ /* 0x0003e20000100800 */
[----:B------:R-:W-:Y:S01]  /*3ebe0*/  IMAD R73, R73, 0x47, RZ ;  /* 0x0000004749497824 */ /* 0x000fe200078e02ff */
[----:B------:R-:W3:Y:S01]  /*3ebf0*/  LDC R86, c[0x0][0x278] ;  /* 0x00009e00ff567b82 */ /* 0x000ee20000000800 */
[C---:B--2---:R-:W-:Y:S01]  /*3ec00*/  PRMT R5, R87.reuse, 0x7773, RZ ;  /* 0x0000777357057816 */ /* 0x044fe200000000ff */
[----:B------:R2:W-:Y:S04]  /*3ec10*/  STL [R1+0xfb4], R4 ;  /* 0x000fb40401007387 */ /* 0x0005e80000100800 */
[----:B------:R4:W-:Y:S01]  /*3ec20*/  STL [R1+0xfc0], R5 ;  /* 0x000fc00501007387 */ /* 0x0009e20000100800 */
[C---:B-1----:R-:W-:Y:S02]  /*3ec30*/  PRMT R6, R87.reuse, 0x7772, RZ ;  /* 0x0000777257067816 */ /* 0x042fe400000000ff */
[----:B--2---:R-:W-:-:S03]  /*3ec40*/  PRMT R4, R87, 0x7771, RZ ;  /* 0x0000777157047816 */ /* 0x004fc600000000ff */
[----:B------:R1:W-:Y:S01]  /*3ec50*/  STL [R1+0xfbc], R6 ;  /* 0x000fbc0601007387 */ /* 0x0003e20000100800 */
[----:B----4-:R-:W-:-:S03]  /*3ec60*/  PRMT R5, R87, 0x7770, RZ ;  /* 0x0000777057057816 */ /* 0x010fc600000000ff */
[----:B------:R2:W-:Y:S01]  /*3ec70*/  STL [R1+0xfb8], R4 ;  /* 0x000fb80401007387 */ /* 0x0005e20000100800 */
[----:B------:R-:W-:Y:S01]  /*3ec80*/  IMAD R74, R74, 0x48, RZ ;  /* 0x000000484a4a7824 */ /* 0x000fe200078e02ff */
[----:B------:R-:W4:Y:S02]  /*3ec90*/  LDC R87, c[0x0][0x278] ;  /* 0x00009e00ff577b82 */ /* 0x000f240000000800 */
        /* <DEDUP_REMOVED lines=20> */
[C---:B---3--:R-:W-:Y:S01]  /*3ede0*/  PRMT R5, R94.reuse, 0x7773, RZ ;  /* 0x000077735e057816 */ /* 0x048fe200000000ff */
[----:B------:R3:W-:Y:S04]  /*3edf0*/  STL [R1+0xf7c], R4 ;  /* 0x000f7c0401007387 */ /* 0x0007e80000100800 */
[----:B------:R4:W-:Y:S01]  /*3ee00*/  STL [R1+0xf88], R5 ;  /* 0x000f880501007387 */ /* 0x0009e20000100800 */
[C---:B0-----:R-:W-:Y:S02]  /*3ee10*/  PRMT R6, R94.reuse, 0x7772, RZ ;  /* 0x000077725e067816 */ /* 0x041fe400000000ff */
[----:B---3--:R-:W-:-:S03]  /*3ee20*/  PRMT R4, R94, 0x7771, RZ ;  /* 0x000077715e047816 */ /* 0x008fc600000000ff */
[----:B------:R0:W-:Y:S01]  /*3ee30*/  STL [R1+0xf84], R6 ;  /* 0x000f840601007387 */ /* 0x0001e20000100800 */
[----:B----4-:R-:W-:-:S03]  /*3ee40*/  PRMT R5, R94, 0x7770, RZ ;  /* 0x000077705e057816 */ /* 0x010fc600000000ff */
        /* <DEDUP_REMOVED lines=88> */
[----:B------:R-:W-:Y:S01]  /*3f3d0*/  STL [R1+0xeec], R6 ;  /* 0x000eec0601007387 */ /* 0x000fe20000100800 */
[----:B----4-:R-:W-:-:S03]  /*3f3e0*/  PRMT R5, R163, 0x7770, RZ ;  /* 0x00007770a3057816 */ /* 0x010fc600000000ff */
[----:B------:R1:W-:Y:S01]  /*3f3f0*/  STL [R1+0xee8], R4 ;  /* 0x000ee80401007387 */ /* 0x0003e20000100800 */
[----:B------:R-:W-:Y:S01]  /*3f400*/  IMAD R87, R87, 0x55, RZ ;  /* 0x0000005557577824 */ /* 0x000fe200078e02ff */
[----:B------:R-:W2:Y:S02]  /*3f410*/  LDC R163, c[0x0][0x278] ;  /* 0x00009e00ffa37b82 */ /* 0x000ea40000000800 */
[----:B------:R4:W-:Y:S04]  /*3f420*/  STL [R1+0xee0], R5 ;  /* 0x000ee00501007387 */ /* 0x0009e80000100800 */
[----:B------:R-:W3:Y:S02]  /*3f430*/  LDL.LU.64 R144, [R1+0xd00] ;  /* 0x000d000001907983 */ /* 0x000ee40000300a00 */
[----:B-1----:R-:W1:Y:S08]  /*3f440*/  LDC R4, c[0x0][0x278] ;  /* 0x00009e00ff047b82 */ /* 0x002e700000000800 */
[----:B----4-:R-:W4:Y:S08]  /*3f450*/  LDC R5, c[0x0][0x278] ;  /* 0x00009e00ff057b82 */ /* 0x010f300000000800 */
[----:B------:R-:W0:Y:S01]  /*3f460*/  LDC R6, c[0x0][0x278] ;  /* 0x00009e00ff067b82 */ /* 0x000e220000000800 */
[----:B-1----:R-:W-:-:S02]  /*3f470*/  IMAD.SHL.U32 R4, R4, 0x2, RZ ;  /* 0x0000000204047824 */ /* 0x002fc400078e00ff */
[----:B----4-:R-:W-:-:S03]  /*3f480*/  IMAD R5, R5, 0x3, RZ ;  /* 0x0000000305057824 */ /* 0x010fc600078e02ff */
[-C--:B------:R-:W-:Y:S02]  /*3f490*/  IADD3 R102, P4, R4, R2.reuse, RZ ;  /* 0x0000000204667210 */ /* 0x080fe40007f9e0ff */
[CC--:B------:R-:W-:Y:S01]  /*3f4a0*/  IADD3 R100, P5, R5.reuse, R2.reuse, RZ ;  /* 0x0000000205647210 */ /* 0x0c0fe20007fbe0ff */
[----:B0-----:R-:W-:Y:S01]  /*3f4b0*/  IMAD.SHL.U32 R6, R6, 0x4, RZ ;  /* 0x0000000406067824 */ /* 0x001fe200078e00ff */
[-C--:B------:R-:W-:Y:S02]  /*3f4c0*/  LEA.HI.X.SX32 R103, R4, R3.reuse, 0x1, P4 ;  /* 0x0000000304677211 */ /* 0x080fe400020f0eff */
[-C--:B------:R-:W-:Y:S02]  /*3f4d0*/  LEA.HI.X.SX32 R101, R5, R3.reuse, 0x1, P5 ;  /* 0x0000000305657211 */ /* 0x080fe400028f0eff */
[CC--:B------:R-:W-:Y:S01]  /*3f4e0*/  IADD3 R142, P4, R7.reuse, R2.reuse, RZ ;  /* 0x00000002078e7210 */ /* 0x0c0fe20007f9e0ff */
[----:B------:R0:W-:Y:S03]  /*3f4f0*/  STL.64 [R1+0xcf8], R102 ;  /* 0x000cf86601007387 */ /* 0x0001e60000100a00 */
[----:B------:R-:W-:Y:S01]  /*3f500*/  LEA.HI.X.SX32 R143, R7, R3, 0x1, P4 ;  /* 0x00000003078f7211 */ /* 0x000fe200020f0eff */
[----:B------:R1:W-:Y:S01]  /*3f510*/  STL.64 [R1+0xcf0], R100 ;  /* 0x000cf06401007387 */ /* 0x0003e20000100a00 */
[----:B------:R-:W-:-:S02]  /*3f520*/  IADD3 R138, P4, R10, R2, RZ ;  /* 0x000000020a8a7210 */ /* 0x000fc40007f9e0ff */
[-C--:B0-----:R-:W-:Y:S02]  /*3f530*/  IADD3 R102, P5, R8, R2.reuse, RZ ;  /* 0x0000000208667210 */ /* 0x081fe40007fbe0ff */
[-C--:B------:R-:W-:Y:S02]  /*3f540*/  LEA.HI.X.SX32 R139, R10, R3.reuse, 0x1, P4 ;  /* 0x000000030a8b7211 */ /* 0x080fe400020f0eff */
[-C--:B------:R-:W-:Y:S02]  /*3f550*/  LEA.HI.X.SX32 R103, R8, R3.reuse, 0x1, P5 ;  /* 0x0000000308677211 */ /* 0x080fe400028f0eff */
[-C--:B------:R-:W-:Y:S02]  /*3f560*/  IADD3 R136, P5, R11, R2.reuse, RZ ;  /* 0x000000020b887210 */ /* 0x080fe40007fbe0ff */
[----:B------:R-:W-:Y:S02]  /*3f570*/  IADD3 R4, P4, R13, R2, RZ ;  /* 0x000000020d047210 */ /* 0x000fe40007f9e0ff */
[----:B------:R-:W-:-:S02]  /*3f580*/  LEA.HI.X.SX32 R137, R11, R3, 0x1, P5 ;  /* 0x000000030b897211 */ /* 0x000fc400028f0eff */
[----:B------:R-:W-:Y:S01]  /*3f590*/  LEA.HI.X.SX32 R5, R13, R3, 0x1, P4 ;  /* 0x000000030d057211 */ /* 0x000fe200020f0eff */
[----:B------:R-:W-:Y:S01]  /*3f5a0*/  STL.64 [R1+0xcd8], R102 ;  /* 0x000cd86601007387 */ /* 0x000fe20000100a00 */
[----:B------:R-:W-:-:S04]  /*3f5b0*/  IADD3 R134, P5, R14, R2, RZ ;  /* 0x000000020e867210 */ /* 0x000fc80007fbe0ff */
[-C--:B------:R-:W-:Y:S02]  /*3f5c0*/  LEA.HI.X.SX32 R135, R14, R3.reuse, 0x1, P5 ;  /* 0x000000030e877211 */ /* 0x080fe400028f0eff */
[----:B---3--:R-:W-:Y:S02]  /*3f5d0*/  LEA.HI.X.SX32 R145, R104, R3, 0x1, P6 ;  /* 0x0000000368917211 */ /* 0x008fe400030f0eff */
[----:B------:R-:W-:-:S04]  /*3f5e0*/  IADD3 R140, P6, R6, R2, RZ ;  /* 0x00000002068c7210 */ /* 0x000fc80007fde0ff */
[----:B------:R-:W-:Y:S02]  /*3f5f0*/  LEA.HI.X.SX32 R141, R6, R3, 0x1, P6 ;  /* 0x00000003068d7211 */ /* 0x000fe400030f0eff */
[----:B-1----:R-:W-:-:S04]  /*3f600*/  IADD3 R100, P6, R9, R2, RZ ;  /* 0x0000000209647210 */ /* 0x002fc80007fde0ff */
[----:B------:R-:W-:Y:S02]  /*3f610*/  LEA.HI.X.SX32 R101, R9, R3, 0x1, P6 ;  /* 0x0000000309657211 */ /* 0x000fe400030f0eff */
[----:B------:R-:W-:-:S04]  /*3f620*/  IADD3 R6, P6, R12, R2, RZ ;  /* 0x000000020c067210 */ /* 0x000fc80007fde0ff */
[----:B------:R-:W-:Y:S01]  /*3f630*/  LEA.HI.X.SX32 R7, R12, R3, 0x1, P6 ;  /* 0x000000030c077211 */ /* 0x000fe200030f0eff */
[----:B------:R-:W-:Y:S01]  /*3f640*/  STL.64 [R1+0xcd0], R100 ;  /* 0x000cd06401007387 */ /* 0x000fe20000100a00 */
[----:B------:R-:W-:-:S03]  /*3f650*/  IADD3 R132, P6, R15, R2, RZ ;  /* 0x000000020f847210 */ /* 0x000fc60007fde0ff */
[----:B------:R0:W-:Y:S04]  /*3f660*/  STL.64 [R1+0xcb8], R6 ;  /* 0x000cb80601007387 */ /* 0x0001e80000100a00 */
[----:B------:R1:W-:Y:S01]  /*3f670*/  STL.64 [R1+0xcb0], R4 ;  /* 0x000cb00401007387 */ /* 0x0003e20000100a00 */
[-C--:B------:R-:W-:Y:S02]  /*3f680*/  LEA.HI.X.SX32 R133, R15, R3.reuse, 0x1, P6 ;  /* 0x000000030f857211 */ /* 0x080fe400030f0eff */
[CC--:B0-----:R-:W-:Y:S02]  /*3f690*/  IADD3 R6, P4, R16.reuse, R2.reuse, RZ ;  /* 0x0000000210067210 */ /* 0x0c1fe40007f9e0ff */
[----:B-1----:R-:W-:Y:S02]  /*3f6a0*/  IADD3 R4, P5, R17, R2, RZ ;  /* 0x0000000211047210 */ /* 0x002fe40007fbe0ff */
[----:B------:R-:W-:-:S02]  /*3f6b0*/  LEA.HI.X.SX32 R7, R16, R3, 0x1, P4 ;  /* 0x0000000310077211 */ /* 0x000fc400020f0eff */
[-C--:B------:R-:W-:Y:S02]  /*3f6c0*/  LEA.HI.X.SX32 R5, R17, R3.reuse, 0x1, P5 ;  /* 0x0000000311057211 */ /* 0x080fe400028f0eff */
[CC--:B------:R-:W-:Y:S01]  /*3f6d0*/  IADD3 R130, P6, R18.reuse, R2.reuse, RZ ;  /* 0x0000000212827210 */ /* 0x0c0fe20007fde0ff */
[----:B------:R0:W-:Y:S01]  /*3f6e0*/  STL.64 [R1+0xc98], R6 ;  /* 0x000c980601007387 */ /* 0x0001e20000100a00 */
[CC--:B------:R-:W-:Y:S02]  /*3f6f0*/  IADD3 R128, P4, R19.reuse, R2.reuse, RZ ;  /* 0x0000000213807210 */ /* 0x0c0fe40007f9e0ff */
[-C--:B------:R-:W-:Y:S01]  /*3f700*/  LEA.HI.X.SX32 R131, R18, R3.reuse, 0x1, P6 ;  /* 0x0000000312837211 */ /* 0x080fe200030f0eff */
[----:B------:R1:W-:Y:S01]  /*3f710*/  STL.64 [R1+0xc90], R4 ;  /* 0x000c900401007387 */ /* 0x0003e20000100a00 */
[-C--:B------:R-:W-:Y:S02]  /*3f720*/  LEA.HI.X.SX32 R129, R19, R3.reuse, 0x1, P4 ;  /* 0x0000000313817211 */ /* 0x080fe400020f0eff */
[-C--:B0-----:R-:W-:Y:S01]  /*3f730*/  IADD3 R6, P5, R20, R2.reuse, RZ ;  /* 0x0000000214067210 */ /* 0x081fe20007fbe0ff */
[----:B------:R-:W-:Y:S01]  /*3f740*/  IMAD R88, R88, 0x56, RZ ;  /* 0x0000005658587824 */ /* 0x000fe200078e02ff */
[-C--:B-1----:R-:W-:Y:S01]  /*3f750*/  IADD3 R4, P6, R21, R2.reuse, RZ ;  /* 0x0000000215047210 */ /* 0x082fe20007fde0ff */
[----:B------:R-:W-:Y:S01]  /*3f760*/  IMAD R89, R89, 0x57, RZ ;  /* 0x0000005759597824 */ /* 0x000fe200078e02ff */
[-C--:B------:R-:W-:Y:S01]  /*3f770*/  LEA.HI.X.SX32 R7, R20, R3.reuse, 0x1, P5 ;  /* 0x0000000314077211 */ /* 0x080fe200028f0eff */
[----:B------:R-:W-:Y:S01]  /*3f780*/  IMAD R90, R90, 0x58, RZ ;  /* 0x000000585a5a7824 */ /* 0x000fe200078e02ff */
[-C--:B------:R-:W-:Y:S01]  /*3f790*/  LEA.HI.X.SX32 R5, R21, R3.reuse, 0x1, P6 ;  /* 0x0000000315057211 */ /* 0x080fe200030f0eff */
[----:B------:R-:W-:Y:S01]  /*3f7a0*/  IMAD R91, R91, 0x59, RZ ;  /* 0x000000595b5b7824 */ /* 0x000fe200078e02ff */
[-C--:B------:R-:W-:Y:S01]  /*3f7b0*/  IADD3 R124, P4, R22, R2.reuse, RZ ;  /* 0x00000002167c7210 */ /* 0x080fe20007f9e0ff */
[----:B------:R0:W-:Y:S01]  /*3f7c0*/  STL.64 [R1+0xc78], R6 ;  /* 0x000c780601007387 */ /* 0x0001e20000100a00 */
[CC--:B------:R-:W-:Y:S01]  /*3f7d0*/  IADD3 R126, P5, R23.reuse, R2.reuse, RZ ;  /* 0x00000002177e7210 */ /* 0x0c0fe20007fbe0ff */
[----:B------:R-:W-:Y:S01]  /*3f7e0*/  IMAD R92, R92, 0x5a, RZ ;  /* 0x0000005a5c5c7824 */ /* 0x000fe200078e02ff */
[-C--:B------:R-:W-:Y:S01]  /*3f7f0*/  LEA.HI.X.SX32 R125, R22, R3.reuse, 0x1, P4 ;  /* 0x00000003167d7211 */ /* 0x080fe200020f0eff */
[----:B------:R1:W-:Y:S01]  /*3f800*/  STL.64 [R1+0xc70], R4 ;  /* 0x000c700401007387 */ /* 0x0003e20000100a00 */
[----:B------:R-:W-:Y:S01]  /*3f810*/  LEA.HI.X.SX32 R127, R23, R3, 0x1, P5 ;  /* 0x00000003177f7211 */ /* 0x000fe200028f0eff */
[----:B------:R-:W-:Y:S01]  /*3f820*/  IMAD R93, R93, 0x5b, RZ ;  /* 0x0000005b5d5d7824 */ /* 0x000fe200078e02ff */
[----:B------:R-:W3:Y:S01]  /*3f830*/  LDC R19, c[0x0][0x278] ;  /* 0x00009e00ff137b82 */ /* 0x000ee20000000800 */
[----:B0-----:R-:W-:Y:S01]  /*3f840*/  IADD3 R6, P6, R24, R2, RZ ;  /* 0x0000000218067210 */ /* 0x001fe20007fde0ff */
[----:B------:R-:W-:-:S02]  /*3f850*/  IMAD R94, R94, 0x5c, RZ ;  /* 0x0000005c5e5e7824 */ /* 0x000fc400078e02ff */
[----:B------:R-:W-:Y:S01]  /*3f860*/  IMAD R95, R95, 0x5d, RZ ;  /* 0x0000005d5f5f7824 */ /* 0x000fe200078e02ff */
[-C--:B-1----:R-:W-:Y:S01]  /*3f870*/  IADD3 R4, P4, R25, R2.reuse, RZ ;  /* 0x0000000219047210 */ /* 0x082fe20007f9e0ff */
[----:B------:R-:W-:Y:S01]  /*3f880*/  IMAD R156, R156, 0x62, RZ ;  /* 0x000000629c9c7824 */ /* 0x000fe200078e02ff */
[-C--:B------:R-:W-:Y:S01]  /*3f890*/  LEA.HI.X.SX32 R7, R24, R3.reuse, 0x1, P6 ;  /* 0x0000000318077211 */ /* 0x080fe200030f0eff */
[----:B------:R-:W-:Y:S01]  /*3f8a0*/  IMAD R157, R157, 0x63, RZ ;  /* 0x000000639d9d7824 */ /* 0x000fe200078e02ff */
[-C--:B------:R-:W-:Y:S01]  /*3f8b0*/  LEA.HI.X.SX32 R5, R25, R3.reuse, 0x1, P4 ;  /* 0x0000000319057211 */ /* 0x080fe200020f0eff */
[----:B------:R-:W-:Y:S01]  /*3f8c0*/  IMAD R158, R158, 0x64, RZ ;  /* 0x000000649e9e7824 */ /* 0x000fe200078e02ff */
[CC--:B------:R-:W-:Y:S01]  /*3f8d0*/  IADD3 R122, P5, R26.reuse, R2.reuse, RZ ;  /* 0x000000021a7a7210 */ /* 0x0c0fe20007fbe0ff */
[----:B------:R0:W-:Y:S01]  /*3f8e0*/  STL.64 [R1+0xc58], R6 ;  /* 0x000c580601007387 */ /* 0x0001e20000100a00 */
[-C--:B------:R-:W-:Y:S01]  /*3f8f0*/  IADD3 R120, P6, R27, R2.reuse, RZ ;  /* 0x000000021b787210 */ /* 0x080fe20007fde0ff */
[----:B------:R-:W-:Y:S01]  /*3f900*/  IMAD R159, R159, 0x65, RZ ;  /* 0x000000659f9f7824 */ /* 0x000fe200078e02ff */
[-C--:B------:R-:W-:Y:S01]  /*3f910*/  LEA.HI.X.SX32 R123, R26, R3.reuse, 0x1, P5 ;  /* 0x000000031a7b7211 */ /* 0x080fe200028f0eff */
[----:B------:R1:W-:Y:S01]  /*3f920*/  STL.64 [R1+0xc50], R4 ;  /* 0x000c500401007387 */ /* 0x0003e20000100a00 */
[----:B------:R-:W-:Y:S01]  /*3f930*/  LEA.HI.X.SX32 R121, R27, R3, 0x1, P6 ;  /* 0x000000031b797211 */ /* 0x000fe200030f0eff */
[----:B------:R-:W-:Y:S01]  /*3f940*/  IMAD R160, R160, 0x66, RZ ;  /* 0x00000066a0a07824 */ /* 0x000fe200078e02ff */
[----:B------:R-:W4:Y:S01]  /*3f950*/  LDC R25, c[0x0][0x278] ;  /* 0x00009e00ff197b82 */ /* 0x000f220000000800 */
[----:B0-----:R-:W-:Y:S01]  /*3f960*/  IADD3 R6, P4, R28, R2, RZ ;  /* 0x000000021c067210 */ /* 0x001fe20007f9e0ff */
[----:B------:R-:W-:-:S02]  /*3f970*/  IMAD R161, R161, 0x67, RZ ;  /* 0x00000067a1a17824 */ /* 0x000fc400078e02ff */
[----:B------:R-:W-:Y:S01]  /*3f980*/  IMAD R162, R162, 0x68, RZ ;  /* 0x00000068a2a27824 */ /* 0x000fe200078e02ff */
[-C--:B-1----:R-:W-:Y:S01]  /*3f990*/  IADD3 R4, P5, R29, R2.reuse, RZ ;  /* 0x000000021d047210 */ /* 0x082fe20007fbe0ff */
[----:B--2---:R-:W-:Y:S01]  /*3f9a0*/  IMAD R163, R163, 0x69, RZ ;  /* 0x00000069a3a37824 */ /* 0x004fe200078e02ff */
[-C--:B------:R-:W-:Y:S01]  /*3f9b0*/  LEA.HI.X.SX32 R7, R28, R3.reuse, 0x1, P4 ;  /* 0x000000031c077211 */ /* 0x080fe200020f0eff */
[----:B------:R-:W-:Y:S01]  /*3f9c0*/  IMAD R164, R164, 0x6a, RZ ;  /* 0x0000006aa4a47824 */ /* 0x000fe200078e02ff */
[-C--:B------:R-:W-:Y:S01]  /*3f9d0*/  LEA.HI.X.SX32 R5, R29, R3.reuse, 0x1, P5 ;  /* 0x000000031d057211 */ /* 0x080fe200028f0eff */
[----:B------:R-:W-:Y:S01]  /*3f9e0*/  IMAD R165, R165, 0x6b, RZ ;  /* 0x0000006ba5a57824 */ /* 0x000fe200078e02ff */
[-C--:B------:R-:W-:Y:S01]  /*3f9f0*/  IADD3 R118, P6, R30, R2.reuse, RZ ;  /* 0x000000021e767210 */ /* 0x080fe20007fde0ff */
[----:B------:R-:W-:Y:S01]  /*3fa00*/  STL.64 [R1+0xc38], R6 ;  /* 0x000c380601007387 */ /* 0x000fe20000100a00 */
[-C--:B------:R-:W-:Y:S01]  /*3fa10*/  IADD3 R116, P4, R31, R2.reuse, RZ ;  /* 0x000000021f747210 */ /* 0x080fe20007f9e0ff */
[----:B------:R-:W-:Y:S01]  /*3fa20*/  IMAD R172, R172, 0x72, RZ ;  /* 0x00000072acac7824 */ /* 0x000fe200078e02ff */
[-C--:B------:R-:W-:Y:S01]  /*3fa30*/  LEA.HI.X.SX32 R119, R30, R3.reuse, 0x1, P6 ;  /* 0x000000031e777211 */ /* 0x080fe200030f0eff */
[----:B------:R0:W-:Y:S01]  /*3fa40*/  STL.64 [R1+0xc30], R4 ;  /* 0x000c300401007387 */ /* 0x0001e20000100a00 */
[-C--:B------:R-:W-:Y:S01]  /*3fa50*/  IADD3 R8, P5, R32, R2.reuse, RZ ;  /* 0x0000000220087210 */ /* 0x080fe20007fbe0ff */
[----:B------:R-:W-:Y:S01]  /*3fa60*/  IMAD R173, R173, 0x73, RZ ;  /* 0x00000073adad7824 */ /* 0x000fe200078e02ff */
[-C--:B------:R-:W-:Y:S01]  /*3fa70*/  LEA.HI.X.SX32 R117, R31, R3.reuse, 0x1, P4 ;  /* 0x000000031f757211 */ /* 0x080fe200020f0eff */
[----:B------:R-:W-:Y:S01]  /*3fa80*/  IMAD R174, R174, 0x74, RZ ;  /* 0x00000074aeae7824 */ /* 0x000fe200078e02ff */
[----:B------:R-:W1:Y:S01]  /*3fa90*/  LDC R21, c[0x0][0x278] ;  /* 0x00009e00ff157b82 */ /* 0x000e620000000800 */
[-C--:B0-----:R-:W-:Y:S01]  /*3faa0*/  IADD3 R4, P6, R33, R2.reuse, RZ ;  /* 0x0000000221047210 */ /* 0x081fe20007fde0ff */
[----:B------:R-:W-:Y:S01]  /*3fab0*/  IMAD R175, R175, 0x75, RZ ;  /* 0x00000075afaf7824 */ /* 0x000fe200078e02ff */
[-C--:B------:R-:W-:Y:S01]  /*3fac0*/  LEA.HI.X.SX32 R9, R32, R3.reuse, 0x1, P5 ;  /* 0x0000000320097211 */ /* 0x080fe200028f0eff */
[----:B------:R-:W-:Y:S01]  /*3fad0*/  IMAD R188, R188, 0x82, RZ ;  /* 0x00000082bcbc7824 */ /* 0x000fe200078e02ff */
[-C--:B------:R-:W-:Y:S01]  /*3fae0*/  LEA.HI.X.SX32 R5, R33, R3.reuse, 0x1, P6 ;  /* 0x0000000321057211 */ /* 0x080fe200030f0eff */
[----:B------:R-:W-:Y:S01]  /*3faf0*/  IMAD R196, R196, 0x8a, RZ ;  /* 0x0000008ac4c47824 */ /* 0x000fe200078e02ff */
[CC--:B------:R-:W-:Y:S01]  /*3fb00*/  IADD3 R6, P4, R34.reuse, R2.reuse, RZ ;  /* 0x0000000222067210 */ /* 0x0c0fe20007f9e0ff */
[----:B------:R-:W-:Y:S01]  /*3fb10*/  IMAD R197, R197, 0x8b, RZ ;  /* 0x0000008bc5c57824 */ /* 0x000fe200078e02ff */
[-C--:B------:R-:W-:Y:S01]  /*3fb20*/  IADD3 R112, P5, R35, R2.reuse, RZ ;  /* 0x0000000223707210 */ /* 0x080fe20007fbe0ff */
[----:B------:R0:W-:Y:S01]  /*3fb30*/  STL.64 [R1+0xc10], R4 ;  /* 0x000c100401007387 */ /* 0x0001e20000100a00 */
[-C--:B------:R-:W-:Y:S01]  /*3fb40*/  LEA.HI.X.SX32 R7, R34, R3.reuse, 0x1, P4 ;  /* 0x0000000322077211 */ /* 0x080fe200020f0eff */
[----:B------:R-:W-:Y:S01]  /*3fb50*/  IMAD R204, R204, 0x92, RZ ;  /* 0x00000092cccc7824 */ /* 0x000fe200078e02ff */
[-C--:B------:R-:W-:Y:S01]  /*3fb60*/  IADD3 R108, P4, R37, R2.reuse, RZ ;  /* 0x00000002256c7210 */ /* 0x080fe20007f9e0ff */
[----:B------:R-:W-:Y:S01]  /*3fb70*/  IMAD R205, R205, 0x93, RZ ;  /* 0x00000093cdcd7824 */ /* 0x000fe200078e02ff */
[-C--:B------:R-:W-:Y:S01]  /*3fb80*/  LEA.HI.X.SX32 R113, R35, R3.reuse, 0x1, P5 ;  /* 0x0000000323717211 */ /* 0x080fe200028f0eff */
[----:B------:R-:W-:Y:S01]  /*3fb90*/  IMAD R206, R206, 0x94, RZ ;  /* 0x00000094cece7824 */ /* 0x000fe200078e02ff */
[-C--:B------:R-:W-:Y:S01]  /*3fba0*/  IADD3 R110, P5, R38, R2.reuse, RZ ;  /* 0x00000002266e7210 */ /* 0x080fe20007fbe0ff */
[----:B------:R-:W-:Y:S01]  /*3fbb0*/  IMAD R209, R209, 0x97, RZ ;  /* 0x00000097d1d17824 */ /* 0x000fe200078e02ff */
[----:B------:R-:W2:Y:S01]  /*3fbc0*/  LDC R31, c[0x0][0x278] ;  /* 0x00009e00ff1f7b82 */ /* 0x000ea20000000800 */
[CC--:B0-----:R-:W-:Y:S01]  /*3fbd0*/  IADD3 R4, P6, R36.reuse, R2.reuse, RZ ;  /* 0x0000000224047210 */ /* 0x0c1fe20007fde0ff */
[----:B------:R-:W-:Y:S03]  /*3fbe0*/  STL.64 [R1+0xc18], R8 ;  /* 0x000c180801007387 */ /* 0x000fe60000100a00 */
[-C--:B------:R-:W-:Y:S01]  /*3fbf0*/  LEA.HI.X.SX32 R5, R36, R3.reuse, 0x1, P6 ;  /* 0x0000000324057211 */ /* 0x080fe200030f0eff */
[----:B------:R0:W-:Y:S01]  /*3fc00*/  STL.64 [R1+0xc08], R6 ;  /* 0x000c080601007387 */ /* 0x0001e20000100a00 */
[-C--:B------:R-:W-:Y:S01]  /*3fc10*/  LEA.HI.X.SX32 R109, R37, R3.reuse, 0x1, P4 ;  /* 0x00000003256d7211 */ /* 0x080fe200020f0eff */
[----:B------:R-:W-:Y:S01]  /*3fc20*/  IMAD R212, R212, 0x9a, RZ ;  /* 0x0000009ad4d47824 */ /* 0x000fe200078e02ff */
[----:B------:R-:W-:Y:S01]  /*3fc30*/  LEA.HI.X.SX32 R111, R38, R3, 0x1, P5 ;  /* 0x00000003266f7211 */ /* 0x000fe200028f0eff */
[----:B------:R3:W-:Y:S01]  /*3fc40*/  STL.64 [R1+0xbf8], R4 ;  /* 0x000bf80401007387 */ /* 0x0007e20000100a00 */
[-C--:B------:R-:W-:Y:S01]  /*3fc50*/  IADD3 R114, P6, R39, R2.reuse, RZ ;  /* 0x0000000227727210 */ /* 0x080fe20007fde0ff */
[----:B------:R-:W-:Y:S01]  /*3fc60*/  IMAD R213, R213, 0x9b, RZ ;  /* 0x0000009bd5d57824 */ /* 0x000fe200078e02ff */
[----:B------:R-:W1:Y:S01]  /*3fc70*/  LDC R37, c[0x0][0x278] ;  /* 0x00009e00ff257b82 */ /* 0x000e620000000800 */
[----:B0-----:R-:W-:Y:S01]  /*3fc80*/  IADD3 R6, P4, R40, R2, RZ ;  /* 0x0000000228067210 */ /* 0x001fe20007f9e0ff */
[----:B------:R-:W-:-:S02]  /*3fc90*/  IMAD R214, R214, 0x9c, RZ ;  /* 0x0000009cd6d67824 */ /* 0x000fc400078e02ff */
[----:B------:R-:W-:Y:S01]  /*3fca0*/  IMAD R220, R220, 0xa2, RZ ;  /* 0x000000a2dcdc7824 */ /* 0x000fe200078e02ff */
[-C--:B---3--:R-:W-:Y:S01]  /*3fcb0*/  IADD3 R4, P5, R41, R2.reuse, RZ ;  /* 0x0000000229047210 */ /* 0x088fe20007fbe0ff */
[----:B------:R-:W-:Y:S01]  /*3fcc0*/  IMAD R221, R221, 0xa3, RZ ;  /* 0x000000a3dddd7824 */ /* 0x000fe200078e02ff */
[-C--:B------:R-:W-:Y:S01]  /*3fcd0*/  LEA.HI.X.SX32 R7, R40, R3.reuse, 0x1, P4 ;  /* 0x0000000328077211 */ /* 0x080fe200020f0eff */
[----:B------:R-:W-:Y:S01]  /*3fce0*/  IMAD R222, R222, 0xa4, RZ ;  /* 0x000000a4dede7824 */ /* 0x000fe200078e02ff */
[-C--:B------:R-:W-:Y:S01]  /*3fcf0*/  LEA.HI.X.SX32 R5, R41, R3.reuse, 0x1, P5 ;  /* 0x0000000329057211 */ /* 0x080fe200028f0eff */
[----:B------:R-:W-:Y:S01]  /*3fd00*/  IMAD R227, R227, 0xa9, RZ ;  /* 0x000000a9e3e37824 */ /* 0x000fe200078e02ff */
[CC--:B------:R-:W-:Y:S01]  /*3fd10*/  IADD3 R104, P4, R43.reuse, R2.reuse, RZ ;  /* 0x000000022b687210 */ /* 0x0c0fe20007f9e0ff */
[----:B------:R-:W-:Y:S01]  /*3fd20*/  STL.64 [R1+0xbd8], R6 ;  /* 0x000bd80601007387 */ /* 0x000fe20000100a00 */
[-C--:B------:R-:W-:Y:S01]  /*3fd30*/  IADD3 R8, P5, R44, R2.reuse, RZ ;  /* 0x000000022c087210 */ /* 0x080fe20007fbe0ff */
[----:B------:R-:W-:Y:S01]  /*3fd40*/  IMAD R228, R228, 0xaa, RZ ;  /* 0x000000aae4e47824 */ /* 0x000fe200078e02ff */
[-C--:B------:R-:W-:Y:S01]  /*3fd50*/  LEA.HI.X.SX32 R105, R43, R3.reuse, 0x1, P4 ;  /* 0x000000032b697211 */ /* 0x080fe200020f0eff */
[----:B------:R0:W-:Y:S01]  /*3fd60*/  STL.64 [R1+0xbd0], R4 ;  /* 0x000bd00401007387 */ /* 0x0001e20000100a00 */
[-C--:B------:R-:W-:Y:S01]  /*3fd70*/  LEA.HI.X.SX32 R115, R39, R3.reuse, 0x1, P6 ;  /* 0x0000000327737211 */ /* 0x080fe200030f0eff */
[----:B------:R-:W-:Y:S01]  /*3fd80*/  IMAD R229, R229, 0xab, RZ ;  /* 0x000000abe5e57824 */ /* 0x000fe200078e02ff */
[----:B------:R-:W-:Y:S01]  /*3fd90*/  LEA.HI.X.SX32 R9, R44, R3, 0x1, P5 ;  /* 0x000000032c097211 */ /* 0x000fe200028f0eff */
[----:B------:R-:W-:Y:S01]  /*3fda0*/  IMAD R230, R230, 0xac, RZ ;  /* 0x000000ace6e67824 */ /* 0x000fe200078e02ff */
[-C--:B------:R-:W-:Y:S01]  /*3fdb0*/  IADD3 R106, P6, R42, R2.reuse, RZ ;  /* 0x000000022a6a7210 */ /* 0x080fe20007fde0ff */
[----:B------:R-:W-:Y:S01]  /*3fdc0*/  IMAD R232, R232, 0xae, RZ ;  /* 0x000000aee8e87824 */ /* 0x000fe200078e02ff */
[----:B------:R-:W3:Y:S01]  /*3fdd0*/  LDC R27, c[0x0][0x278] ;  /* 0x00009e00ff1b7b82 */ /* 0x000ee20000000800 */
[----:B0-----:R-:W-:Y:S01]  /*3fde0*/  IADD3 R4, P4, R46, R2, RZ ;  /* 0x000000022e047210 */ /* 0x001fe20007f9e0ff */
[----:B------:R-:W-:-:S02]  /*3fdf0*/  IMAD R233, R233, 0xaf, RZ ;  /* 0x000000afe9e97824 */ /* 0x000fc400078e02ff */
[----:B------:R-:W-:Y:S01]  /*3fe00*/  IMAD R234, R234, 0xb0, RZ ;  /* 0x000000b0eaea7824 */ /* 0x000fe200078e02ff */
[-C--:B------:R-:W-:Y:S01]  /*3fe10*/  LEA.HI.X.SX32 R5, R46, R3.reuse, 0x1, P4 ;  /* 0x000000032e057211 */ /* 0x080fe200020f0eff */
[----:B------:R-:W-:Y:S01]  /*3fe20*/  STL.64 [R1+0xbb8], R8 ;  /* 0x000bb80801007387 */ /* 0x000fe20000100a00 */
[-C--:B------:R-:W-:Y:S01]  /*3fe30*/  LEA.HI.X.SX32 R107, R42, R3.reuse, 0x1, P6 ;  /* 0x000000032a6b7211 */ /* 0x080fe200030f0eff */
[----:B------:R-:W-:Y:S01]  /*3fe40*/  IMAD R235, R235, 0xb1, RZ ;  /* 0x000000b1ebeb7824 */ /* 0x000fe200078e02ff */
[-C--:B------:R-:W-:Y:S01]  /*3fe50*/  IADD3 R6, P6, R45, R2.reuse, RZ ;  /* 0x000000022d067210 */ /* 0x080fe20007fde0ff */
[----:B------:R0:W-:Y:S01]  /*3fe60*/  STL.64 [R1+0xba8], R4 ;  /* 0x000ba80401007387 */ /* 0x0001e20000100a00 */
[-C--:B------:R-:W-:Y:S01]  /*3fe70*/  IADD3 R102, P5, R47, R2.reuse, RZ ;  /* 0x000000022f667210 */ /* 0x080fe20007fbe0ff */
[----:B------:R-:W-:Y:S01]  /*3fe80*/  IMAD R236, R236, 0xb2, RZ ;  /* 0x000000b2ecec7824 */ /* 0x000fe200078e02ff */
[----:B------:R-:W-:Y:S01]  /*3fe90*/  LEA.HI.X.SX32 R7, R45, R3, 0x1, P6 ;  /* 0x000000032d077211 */ /* 0x000fe200030f0eff */
[----:B------:R-:W-:Y:S01]  /*3fea0*/  IMAD R237, R237, 0xb3, RZ ;  /* 0x000000b3eded7824 */ /* 0x000fe200078e02ff */
[----:B------:R-:W3:Y:S01]  /*3feb0*/  LDC R33, c[0x0][0x278] ;  /* 0x00009e00ff217b82 */ /* 0x000ee20000000800 */
[----:B0-----:R-:W-:Y:S01]  /*3fec0*/  IADD3 R4, P4, R49, R2, RZ ;  /* 0x0000000231047210 */ /* 0x001fe20007f9e0ff */
[----:B------:R-:W-:-:S06]  /*3fed0*/  IMAD R238, R238, 0xb4, RZ ;  /* 0x000000b4eeee7824 */ /* 0x000fcc00078e02ff */
[----:B------:R-:W0:Y:S01]  /*3fee0*/  LDC R39, c[0x0][0x278] ;  /* 0x00009e00ff277b82 */ /* 0x000e220000000800 */
[-C--:B------:R-:W-:Y:S01]  /*3fef0*/  LEA.HI.X.SX32 R5, R49, R3.reuse, 0x1, P4 ;  /* 0x0000000331057211 */ /* 0x080fe200020f0eff */
[----:B------:R4:W-:Y:S01]  /*3ff00*/  STL.64 [R1+0xbb0], R6 ;  /* 0x000bb00601007387 */ /* 0x0009e20000100a00 */
[CC--:B------:R-:W-:Y:S02]  /*3ff10*/  IADD3 R8, P6, R48.reuse, R2.reuse, RZ ;  /* 0x0000000230087210 */ /* 0x0c0fe40007fde0ff */
[-C--:B------:R-:W-:Y:S01]  /*3ff20*/  LEA.HI.X.SX32 R103, R47, R3.reuse, 0x1, P5 ;  /* 0x000000032f677211 */ /* 0x080fe200028f0eff */
[----:B------:R2:W-:Y:S01]  /*3ff30*/  STL.64 [R1+0xb90], R4 ;  /* 0x000b900401007387 */ /* 0x0005e20000100a00 */
[----:B------:R-:W-:Y:S01]  /*3ff40*/  LEA.HI.X.SX32 R9, R48, R3, 0x1, P6 ;  /* 0x0000000330097211 */ /* 0x000fe200030f0eff */
[----:B------:R-:W-:Y:S01]  /*3ff50*/  IMAD R239, R239, 0xb5, RZ ;  /* 0x000000b5efef7824 */ /* 0x000fe200078e02ff */
[-C--:B------:R-:W-:Y:S01]  /*3ff60*/  IADD3 R100, P6, R51, R2.reuse, RZ ;  /* 0x0000000233647210 */ /* 0x080fe20007fde0ff */
[----:B------:R-:W-:Y:S01]  /*3ff70*/  IMAD R240, R240, 0xb6, RZ ;  /* 0x000000b6f0f07824 */ /* 0x000fe200078e02ff */
[----:B------:R-:W0:Y:S01]  /*3ff80*/  LDC R29, c[0x0][0x278] ;  /* 0x00009e00ff1d7b82 */ /* 0x000e220000000800 */
[----:B----4-:R-:W-:-:S02]  /*3ff90*/  IADD3 R6, P5, R50, R2, RZ ;  /* 0x0000000232067210 */ /* 0x010fc40007fbe0ff */
[----:B--2---:R-:W-:Y:S01]  /*3ffa0*/  IADD3 R4, P4, R52, R2, RZ ;  /* 0x0000000234047210 */ /* 0x004fe20007f9e0ff */
[----:B------:R-:W-:Y:S01]  /*3ffb0*/  IMAD R241, R241, 0xb7, RZ ;  /* 0x000000b7f1f17824 */ /* 0x000fe200078e02ff */
[-C--:B------:R-:W-:Y:S01]  /*3ffc0*/  LEA.HI.X.SX32 R7, R50, R3.reuse, 0x1, P5 ;  /* 0x0000000332077211 */ /* 0x080fe200028f0eff */
[----:B------:R-:W-:Y:S01]  /*3ffd0*/  IMAD R242, R242, 0xb8, RZ ;  /* 0x000000b8f2f27824 */ /* 0x000fe200078e02ff */
[-C--:B------:R-:W-:Y:S01]  /*3ffe0*/  LEA.HI.X.SX32 R5, R52, R3.reuse, 0x1, P4 ;  /* 0x0000000334057211 */ /* 0x080fe200020f0eff */
[----:B------:R2:W-:Y:S01]  /*3fff0*/  STL.64 [R1+0xb98], R8 ;  /* 0x000b980801007387 */ /* 0x0005e20000100a00 */
[----:B------:R-:W-:Y:S01]  /*40000*/  LEA.HI.X.SX32 R101, R51, R3, 0x1, P6 ;  /* 0x0000000333657211 */ /* 0x000fe200030f0eff */
[----:B------:R-:W-:Y:S01]  /*40010*/  IMAD R243, R243, 0xb9, RZ ;  /* 0x000000b9f3f37824 */ /* 0x000fe200078e02ff */
[----:B------:R-:W4:Y:S01]  /*40020*/  LDC R35, c[0x0][0x278] ;  /* 0x00009e00ff237b82 */ /* 0x000f220000000800 */
[----:B------:R1:W-:Y:S04]  /*40030*/  STL.64 [R1+0xb88], R6 ;  /* 0x000b880601007387 */ /* 0x0003e80000100a00 */
[----:B------:R3:W-:Y:S01]  /*40040*/  STL.64 [R1+0xb78], R4 ;  /* 0x000b780401007387 */ /* 0x0007e20000100a00 */
[----:B------:R-:W-:-:S02]  /*40050*/  IMAD R244, R244, 0xba, RZ ;  /* 0x000000baf4f47824 */ /* 0x000fc400078e02ff */
[----:B------:R-:W-:Y:S01]  /*40060*/  IMAD R245, R245, 0xbb, RZ ;  /* 0x000000bbf5f57824 */ /* 0x000fe200078e02ff */
[CC--:B--2---:R-:W-:Y:S01]  /*40070*/  IADD3 R8, P5, R53.reuse, R2.reuse, RZ ;  /* 0x0000000235087210 */ /* 0x0c4fe20007fbe0ff */
[----:B------:R-:W-:Y:S01]  /*40080*/  IMAD R246, R246, 0xbc, RZ ;  /* 0x000000bcf6f67824 */ /* 0x000fe200078e02ff */
[----:B------:R-:W2:Y:S01]  /*40090*/  LDC R41, c[0x0][0x278] ;  /* 0x00009e00ff297b82 */ /* 0x000ea20000000800 */
[CC--:B-1----:R-:W-:Y:S02]  /*400a0*/  IADD3 R6, P6, R54.reuse, R2.reuse, RZ ;  /* 0x0000000236067210 */ /* 0x0c2fe40007fde0ff */
[-C--:B------:R-:W-:Y:S02]  /*400b0*/  LEA.HI.X.SX32 R9, R53, R3.reuse, 0x1, P5 ;  /* 0x0000000335097211 */ /* 0x080fe400028f0eff */
[CC--:B---3--:R-:W-:Y:S02]  /*400c0*/  IADD3 R4, P4, R55.reuse, R2.reuse, RZ ;  /* 0x0000000237047210 */ /* 0x0c8fe40007f9e0ff */
[-C--:B------:R-:W-:Y:S01]  /*400d0*/  LEA.HI.X.SX32 R7, R54, R3.reuse, 0x1, P6 ;  /* 0x0000000336077211 */ /* 0x080fe200030f0eff */
[----:B------:R-:W-:Y:S01]  /*400e0*/  IMAD R248, R248, 0xbe, RZ ;  /* 0x000000bef8f87824 */ /* 0x000fe200078e02ff */
[----:B------:R-:W-:Y:S01]  /*400f0*/  LEA.HI.X.SX32 R5, R55, R3, 0x1, P4 ;  /* 0x0000000337057211 */ /* 0x000fe200020f0eff */
[----:B------:R1:W-:Y:S01]  /*40100*/  STL.64 [R1+0xb70], R8 ;  /* 0x000b700801007387 */ /* 0x0003e20000100a00 */
[----:B------:R-:W-:Y:S01]  /*40110*/  IMAD R249, R249, 0xbf, RZ ;  /* 0x000000bff9f97824 */ /* 0x000fe200078e02ff */
[----:B------:R-:W3:Y:S02]  /*40120*/  LDC R43, c[0x0][0x278] ;  /* 0x00009e00ff2b7b82 */ /* 0x000ee40000000800 */
[----:B------:R0:W-:Y:S04]  /*40130*/  STL.64 [R1+0xb68], R6 ;  /* 0x000b680601007387 */ /* 0x0001e80000100a00 */
[----:B------:R0:W-:Y:S01]  /*40140*/  STL.64 [R1+0xb60], R4 ;  /* 0x000b600401007387 */ /* 0x0001e20000100a00 */
[----:B------:R-:W-:Y:S01]  /*40150*/  IMAD R250, R250, 0xc0, RZ ;  /* 0x000000c0fafa7824 */ /* 0x000fe200078e02ff */
[----:B------:R-:W3:Y:S01]  /*40160*/  LDC R47, c[0x0][0x278] ;  /* 0x00009e00ff2f7b82 */ /* 0x000ee20000000800 */
[----:B-1----:R-:W-:-:S02]  /*40170*/  IADD3 R8, P5, R56, R2, RZ ;  /* 0x0000000238087210 */ /* 0x002fc40007fbe0ff */
[-C--:B0-----:R-:W-:Y:S02]  /*40180*/  IADD3 R6, P6, R57, R2.reuse, RZ ;  /* 0x0000000239067210 */ /* 0x081fe40007fde0ff */
[-C--:B------:R-:W-:Y:S01]  /*40190*/  LEA.HI.X.SX32 R9, R56, R3.reuse, 0x1, P5 ;  /* 0x0000000338097211 */ /* 0x080fe200028f0eff */
[----:B------:R-:W-:Y:S01]  /*401a0*/  IMAD R251, R251, 0xc1, RZ ;  /* 0x000000c1fbfb7824 */ /* 0x000fe200078e02ff */
[CC--:B------:R-:W-:Y:S01]  /*401b0*/  IADD3 R4, P4, R58.reuse, R2.reuse, RZ ;  /* 0x000000023a047210 */ /* 0x0c0fe20007f9e0ff */
[----:B------:R-:W-:Y:S01]  /*401c0*/  IMAD R30, R25, 0x1aa, RZ ;  /* 0x000001aa191e7824 */ /* 0x000fe200078e02ff */
[-C--:B------:R-:W-:Y:S01]  /*401d0*/  LEA.HI.X.SX32 R7, R57, R3.reuse, 0x1, P6 ;  /* 0x0000000339077211 */ /* 0x080fe200030f0eff */
[----:B------:R-:W-:Y:S01]  /*401e0*/  IMAD R22, R19, 0x1a6, RZ ;  /* 0x000001a613167824 */ /* 0x000fe200078e02ff */
[----:B------:R-:W-:Y:S01]  /*401f0*/  LEA.HI.X.SX32 R5, R58, R3, 0x1, P4 ;  /* 0x000000033a057211 */ /* 0x000fe200020f0eff */
[----:B------:R0:W-:Y:S01]  /*40200*/  STL.64 [R1+0xb58], R8 ;  /* 0x000b580801007387 */ /* 0x0001e20000100a00 */
[----:B------:R-:W-:Y:S01]  /*40210*/  IMAD R36, R31, 0x1ad, RZ ;  /* 0x000001ad1f247824 */ /* 0x000fe200078e02ff */
[----:B------:R-:W1:Y:S02]  /*40220*/  LDC R49, c[0x0][0x278] ;  /* 0x00009e00ff317b82 */ /* 0x000e640000000800 */
[----:B------:R4:W-:Y:S04]  /*40230*/  STL.64 [R1+0xb50], R6 ;  /* 0x000b500601007387 */ /* 0x0009e80000100a00 */
[----:B------:R2:W-:Y:S01]  /*40240*/  STL.64 [R1+0xb48], R4 ;  /* 0x000b480401007387 */ /* 0x0005e20000100a00 */
[----:B------:R-:W-:Y:S01]  /*40250*/  IMAD R42, R37, 0x1b0, RZ ;  /* 0x000001b0252a7824 */ /* 0x000fe200078e02ff */
[----:B------:R-:W1:Y:S01]  /*40260*/  LDC R55, c[0x0][0x278] ;  /* 0x00009e00ff377b82 */ /* 0x000e620000000800 */
[----:B0-----:R-:W-:-:S02]  /*40270*/  IADD3 R8, P5, R59, R2, RZ ;  /* 0x000000023b087210 */ /* 0x001fc40007fbe0ff */
[CC--:B----4-:R-:W-:Y:S02]  /*40280*/  IADD3 R6, P6, R60.reuse, R2.reuse, RZ ;  /* 0x000000023c067210 */ /* 0x0d0fe40007fde0ff */
[-C--:B------:R-:W-:Y:S01]  /*40290*/  LEA.HI.X.SX32 R9, R59, R3.reuse, 0x1, P5 ;  /* 0x000000033b097211 */ /* 0x080fe200028f0eff */
[----:B------:R-:W-:Y:S01]  /*402a0*/  IMAD R26, R21, 0x1a8, RZ ;  /* 0x000001a8151a7824 */ /* 0x000fe200078e02ff */
[-C--:B--2---:R-:W-:Y:S01]  /*402b0*/  IADD3 R4, P4, R61, R2.reuse, RZ ;  /* 0x000000023d047210 */ /* 0x084fe20007f9e0ff */
[----:B------:R-:W-:Y:S01]  /*402c0*/  IMAD R32, R27, 0x1ab, RZ ;  /* 0x000001ab1b207824 */ /* 0x000fe200078e02ff */
[-C--:B------:R-:W-:Y:S01]  /*402d0*/  LEA.HI.X.SX32 R7, R60, R3.reuse, 0x1, P6 ;  /* 0x000000033c077211 */ /* 0x080fe200030f0eff */
[----:B------:R-:W-:Y:S01]  /*402e0*/  IMAD R38, R33, 0x1ae, RZ ;  /* 0x000001ae21267824 */ /* 0x000fe200078e02ff */
[----:B------:R-:W-:Y:S01]  /*402f0*/  LEA.HI.X.SX32 R5, R61, R3, 0x1, P4 ;  /* 0x000000033d057211 */ /* 0x000fe200020f0eff */
[----:B------:R0:W-:Y:S01]  /*40300*/  STL.64 [R1+0xb40], R8 ;  /* 0x000b400801007387 */ /* 0x0001e20000100a00 */
[----:B------:R-:W-:Y:S01]  /*40310*/  IMAD R44, R39, 0x1b1, RZ ;  /* 0x000001b1272c7824 */ /* 0x000fe200078e02ff */
[----:B------:R-:W2:Y:S02]  /*40320*/  LDC R51, c[0x0][0x278] ;  /* 0x00009e00ff337b82 */ /* 0x000ea40000000800 */
[----:B------:R4:W-:Y:S04]  /*40330*/  STL.64 [R1+0xb38], R6 ;  /* 0x000b380601007387 */ /* 0x0009e80000100a00 */
[----:B------:R3:W-:Y:S01]  /*40340*/  STL.64 [R1+0xb30], R4 ;  /* 0x000b300401007387 */ /* 0x0007e20000100a00 */
[----:B------:R-:W-:Y:S01]  /*40350*/  IMAD R34, R29, 0x1ac, RZ ;  /* 0x000001ac1d227824 */ /* 0x000fe200078e02ff */
[----:B------:R-:W2:Y:S01]  /*40360*/  LDC R59, c[0x0][0x278] ;  /* 0x00009e00ff3b7b82 */ /* 0x000ea20000000800 */
[----:B0-----:R-:W-:-:S02]  /*40370*/  IADD3 R8, P5, R62, R2, RZ ;  /* 0x000000023e087210 */ /* 0x001fc40007fbe0ff */
[CC--:B----4-:R-:W-:Y:S02]  /*40380*/  IADD3 R6, P6, R63.reuse, R2.reuse, RZ ;  /* 0x000000023f067210 */ /* 0x0d0fe40007fde0ff */
[-C--:B------:R-:W-:Y:S02]  /*40390*/  LEA.HI.X.SX32 R9, R62, R3.reuse, 0x1, P5 ;  /* 0x000000033e097211 */ /* 0x080fe400028f0eff */
[CC--:B---3--:R-:W-:Y:S02]  /*403a0*/  IADD3 R4, P4, R64.reuse, R2.reuse, RZ ;  /* 0x0000000240047210 */ /* 0x0c8fe40007f9e0ff */
[-C--:B------:R-:W-:Y:S02]  /*403b0*/  LEA.HI.X.SX32 R7, R63, R3.reuse, 0x1, P6 ;  /* 0x000000033f077211 */ /* 0x080fe400030f0eff */
[----:B------:R-:W-:Y:S01]  /*403c0*/  LEA.HI.X.SX32 R5, R64, R3, 0x1, P4 ;  /* 0x0000000340057211 */ /* 0x000fe200020f0eff */
[----:B------:R0:W-:Y:S01]  /*403d0*/  STL.64 [R1+0xb28], R8 ;  /* 0x000b280801007387 */ /* 0x0001e20000100a00 */
[----:B------:R-:W-:Y:S01]  /*403e0*/  IMAD R40, R35, 0x1af, RZ ;  /* 0x000001af23287824 */ /* 0x000fe200078e02ff */
[----:B------:R-:W3:Y:S02]  /*403f0*/  LDC R63, c[0x0][0x278] ;  /* 0x00009e00ff3f7b82 */ /* 0x000ee40000000800 */
[----:B------:R4:W-:Y:S04]  /*40400*/  STL.64 [R1+0xb20], R6 ;  /* 0x000b200601007387 */ /* 0x0009e80000100a00 */
[----:B------:R1:W-:Y:S01]  /*40410*/  STL.64 [R1+0xb18], R4 ;  /* 0x000b180401007387 */ /* 0x0003e20000100a00 */
[----:B0-----:R-:W-:-:S02]  /*40420*/  IADD3 R8, P5, R65, R2, RZ ;  /* 0x0000000241087210 */ /* 0x001fc40007fbe0ff */
[CC--:B----4-:R-:W-:Y:S02]  /*40430*/  IADD3 R6, P6, R66.reuse, R2.reuse, RZ ;  /* 0x0000000242067210 */ /* 0x0d0fe40007fde0ff */
[-C--:B------:R-:W-:Y:S02]  /*40440*/  LEA.HI.X.SX32 R9, R65, R3.reuse, 0x1, P5 ;  /* 0x0000000341097211 */ /* 0x080fe400028f0eff */
[-C--:B-1----:R-:W-:Y:S01]  /*40450*/  IADD3 R4, P4, R67, R2.reuse, RZ ;  /* 0x0000000243047210 */ /* 0x082fe20007f9e0ff */
        /* <DEDUP_REMOVED lines=10> */
[----:B------:R-:W3:Y:S01]  /*40500*/  LDC R65, c[0x0][0x278] ;  /* 0x00009e00ff417b82 */ /* 0x000ee20000000800 */
[----:B0-----:R-:W-:-:S02]  /*40510*/  IADD3 R8, P5, R68, R2, RZ ;  /* 0x0000000244087210 */ /* 0x001fc40007fbe0ff */
[-C--:B----4-:R-:W-:Y:S02]  /*40520*/  IADD3 R6, P6, R69, R2.reuse, RZ ;  /* 0x0000000245067210 */ /* 0x090fe40007fde0ff */
[-C--:B------:R-:W-:Y:S02]  /*40530*/  LEA.HI.X.SX32 R9, R68, R3.reuse, 0x1, P5 ;  /* 0x0000000344097211 */ /* 0x080fe400028f0eff */
[CC--:B--2---:R-:W-:Y:S01]  /*40540*/  IADD3 R4, P4, R70.reuse, R2.reuse, RZ ;  /* 0x0000000246047210 */ /* 0x0c4fe20007f9e0ff */
[----:B------:R-:W-:Y:S01]  /*40550*/  IMAD R60, R55, 0x1b9, RZ ;  /* 0x000001b9373c7824 */ /* 0x000fe200078e02ff */
[-C--:B------:R-:W-:Y:S01]  /*40560*/  LEA.HI.X.SX32 R7, R69, R3.reuse, 0x1, P6 ;  /* 0x0000000345077211 */ /* 0x080fe200030f0eff */
[----:B------:R-:W0:Y:S01]  /*40570*/  LDC R68, c[0x0][0x278] ;  /* 0x00009e00ff447b82 */ /* 0x000e220000000800 */
[----:B------:R-:W-:Y:S01]  /*40580*/  LEA.HI.X.SX32 R5, R70, R3, 0x1, P4 ;  /* 0x0000000346057211 */ /* 0x000fe200020f0eff */
[----:B------:R2:W-:Y:S04]  /*40590*/  STL.64 [R1+0xaf8], R8 ;  /* 0x000af80801007387 */ /* 0x0005e80000100a00 */
[----:B------:R4:W-:Y:S04]  /*405a0*/  STL.64 [R1+0xaf0], R6 ;  /* 0x000af00601007387 */ /* 0x0009e80000100a00 */
[----:B------:R4:W-:Y:S01]  /*405b0*/  STL.64 [R1+0xae8], R4 ;  /* 0x000ae80401007387 */ /* 0x0009e20000100a00 */
[----:B--2---:R-:W-:-:S02]  /*405c0*/  IADD3 R8, P5, R71, R2, RZ ;  /* 0x0000000247087210 */ /* 0x004fc40007fbe0ff */
[CC--:B----4-:R-:W-:Y:S02]  /*405d0*/  IADD3 R6, P6, R72.reuse, R2.reuse, RZ ;  /* 0x0000000248067210 */ /* 0x0d0fe40007fde0ff */
[-C--:B------:R-:W-:Y:S02]  /*405e0*/  LEA.HI.X.SX32 R9, R71, R3.reuse, 0x1, P5 ;  /* 0x0000000347097211 */ /* 0x080fe400028f0eff */
[CC--:B------:R-:W-:Y:S01]  /*405f0*/  IADD3 R4, P4, R73.reuse, R2.reuse, RZ ;  /* 0x0000000249047210 */ /* 0x0c0fe20007f9e0ff */
[----:B------:R-:W2:Y:S01]  /*40600*/  LDC R71, c[0x0][0x278] ;  /* 0x00009e00ff477b82 */ /* 0x000ea20000000800 */
[-C--:B------:R-:W-:Y:S02]  /*40610*/  LEA.HI.X.SX32 R7, R72, R3.reuse, 0x1, P6 ;  /* 0x0000000348077211 */ /* 0x080fe400030f0eff */
[----:B------:R-:W-:Y:S01]  /*40620*/  LEA.HI.X.SX32 R5, R73, R3, 0x1, P4 ;  /* 0x0000000349057211 */ /* 0x000fe200020f0eff */
[----:B------:R4:W-:Y:S04]  /*40630*/  STL.64 [R1+0xae0], R8 ;  /* 0x000ae00801007387 */ /* 0x0009e80000100a00 */
[----:B------:R1:W-:Y:S01]  /*40640*/  STL.64 [R1+0xad8], R6 ;  /* 0x000ad80601007387 */ /* 0x0003e20000100a00 */
[----:B------:R-:W0:Y:S03]  /*40650*/  LDC R72, c[0x0][0x278] ;  /* 0x00009e00ff487b82 */ /* 0x000e260000000800 */
[----:B------:R3:W-:Y:S01]  /*40660*/  STL.64 [R1+0xad0], R4 ;  /* 0x000ad00401007387 */ /* 0x0007e20000100a00 */
[----:B----4-:R-:W-:-:S02]  /*40670*/  IADD3 R8, P5, R74, R2, RZ ;  /* 0x000000024a087210 */ /* 0x010fc40007fbe0ff */
[CC--:B-1----:R-:W-:Y:S02]  /*40680*/  IADD3 R6, P6, R75.reuse, R2.reuse, RZ ;  /* 0x000000024b067210 */ /* 0x0c2fe40007fde0ff */
[-C--:B------:R-:W-:Y:S02]  /*40690*/  LEA.HI.X.SX32 R9, R74, R3.reuse, 0x1, P5 ;  /* 0x000000034a097211 */ /* 0x080fe400028f0eff */
[CC--:B---3--:R-:W-:Y:S02]  /*406a0*/  IADD3 R4, P4, R76.reuse, R2.reuse, RZ ;  /* 0x000000024c047210 */ /* 0x0c8fe40007f9e0ff */
[-C--:B------:R-:W-:Y:S02]  /*406b0*/  LEA.HI.X.SX32 R7, R75, R3.reuse, 0x1, P6 ;  /* 0x000000034b077211 */ /* 0x080fe400030f0eff */
[----:B------:R-:W-:Y:S01]  /*406c0*/  LEA.HI.X.SX32 R5, R76, R3, 0x1, P4 ;  /* 0x000000034c057211 */ /* 0x000fe200020f0eff */
[----:B------:R1:W-:Y:S01]  /*406d0*/  STL.64 [R1+0xac8], R8 ;  /* 0x000ac80801007387 */ /* 0x0003e20000100a00 */
[----:B------:R-:W3:Y:S03]  /*406e0*/  LDC R75, c[0x0][0x278] ;  /* 0x00009e00ff4b7b82 */ /* 0x000ee60000000800 */
[----:B------:R4:W-:Y:S04]  /*406f0*/  STL.64 [R1+0xac0], R6 ;  /* 0x000ac00601007387 */ /* 0x0009e80000100a00 */
[----:B------:R2:W-:Y:S01]  /*40700*/  STL.64 [R1+0xab8], R4 ;  /* 0x000ab80401007387 */ /* 0x0005e20000100a00 */
[----:B------:R-:W0:Y:S01]  /*40710*/  LDC R76, c[0x0][0x278] ;  /* 0x00009e00ff4c7b82 */ /* 0x000e220000000800 */
[----:B-1----:R-:W-:-:S02]  /*40720*/  IADD3 R8, P5, R77, R2, RZ ;  /* 0x000000024d087210 */ /* 0x002fc40007fbe0ff */
[CC--:B----4-:R-:W-:Y:S02]  /*40730*/  IADD3 R6, P6, R78.reuse, R2.reuse, RZ ;  /* 0x000000024e067210 */ /* 0x0d0fe40007fde0ff */
[-C--:B------:R-:W-:Y:S02]  /*40740*/  LEA.HI.X.SX32 R9, R77, R3.reuse, 0x1, P5 ;  /* 0x000000034d097211 */ /* 0x080fe400028f0eff */
[CC--:B--2---:R-:W-:Y:S02]  /*40750*/  IADD3 R4, P4, R79.reuse, R2.reuse, RZ ;  /* 0x000000024f047210 */ /* 0x0c4fe40007f9e0ff */
[-C--:B------:R-:W-:Y:S02]  /*40760*/  LEA.HI.X.SX32 R7, R78, R3.reuse, 0x1, P6 ;  /* 0x000000034e077211 */ /* 0x080fe400030f0eff */
[----:B------:R-:W-:Y:S01]  /*40770*/  LEA.HI.X.SX32 R5, R79, R3, 0x1, P4 ;  /* 0x000000034f057211 */ /* 0x000fe200020f0eff */
[----:B------:R1:W-:Y:S01]  /*40780*/  STL.64 [R1+0xab0], R8 ;  /* 0x000ab00801007387 */ /* 0x0003e20000100a00 */
[----:B------:R-:W2:Y:S03]  /*40790*/  LDC R79, c[0x0][0x278] ;  /* 0x00009e00ff4f7b82 */ /* 0x000ea60000000800 */
[----:B------:R4:W-:Y:S04]  /*407a0*/  STL.64 [R1+0xaa8], R6 ;  /* 0x000aa80601007387 */ /* 0x0009e80000100a00 */
[----:B------:R3:W-:Y:S01]  /*407b0*/  STL.64 [R1+0xaa0], R4 ;  /* 0x000aa00401007387 */ /* 0x0007e20000100a00 */
[----:B-1----:R-:W-:-:S02]  /*407c0*/  IADD3 R8, P5, R80, R2, RZ ;  /* 0x0000000250087210 */ /* 0x002fc40007fbe0ff */
[-C--:B----4-:R-:W-:Y:S02]  /*407d0*/  IADD3 R6, P6, R81, R2.reuse, RZ ;  /* 0x0000000251067210 */ /* 0x090fe40007fde0ff */
[-C--:B------:R-:W-:Y:S02]  /*407e0*/  LEA.HI.X.SX32 R9, R80, R3.reuse, 0x1, P5 ;  /* 0x0000000350097211 */ /* 0x080fe400028f0eff */
[CC--:B---3--:R-:W-:Y:S01]  /*407f0*/  IADD3 R4, P4, R82.reuse, R2.reuse, RZ ;  /* 0x0000000252047210 */ /* 0x0c8fe20007f9e0ff */
[----:B------:R-:W-:Y:S01]  /*40800*/  IMAD R56, R51, 0x1b7, RZ ;  /* 0x000001b733387824 */ /* 0x000fe200078e02ff */
[-C--:B------:R-:W-:Y:S01]  /*40810*/  LEA.HI.X.SX32 R7, R81, R3.reuse, 0x1, P6 ;  /* 0x0000000351077211 */ /* 0x080fe200030f0eff */
[----:B------:R-:W-:Y:S01]  /*40820*/  IMAD R73, R67, 0x1bf, RZ ;  /* 0x000001bf43497824 */ /* 0x000fe200078e02ff */
[----:B------:R-:W-:Y:S01]  /*40830*/  LEA.HI.X.SX32 R5, R82, R3, 0x1, P4 ;  /* 0x0000000352057211 */ /* 0x000fe200020f0eff */
[----:B------:R1:W-:Y:S01]  /*40840*/  STL.64 [R1+0xa98], R8 ;  /* 0x000a980801007387 */ /* 0x0003e20000100a00 */
[----:B------:R-:W3:Y:S03]  /*40850*/  LDC R80, c[0x0][0x278] ;  /* 0x00009e00ff507b82 */ /* 0x000ee60000000800 */
[----:B------:R4:W-:Y:S04]  /*40860*/  STL.64 [R1+0xa90], R6 ;  /* 0x000a900601007387 */ /* 0x0009e80000100a00 */
[----:B------:R0:W-:Y:S01]  /*40870*/  STL.64 [R1+0xa88], R4 ;  /* 0x000a880401007387 */ /* 0x0001e20000100a00 */
[----:B-1----:R-:W-:-:S02]  /*40880*/  IADD3 R8, P5, R83, R2, RZ ;  /* 0x0000000253087210 */ /* 0x002fc40007fbe0ff */
[CC--:B----4-:R-:W-:Y:S02]  /*40890*/  IADD3 R6, P6, R84.reuse, R2.reuse, RZ ;  /* 0x0000000254067210 */ /* 0x0d0fe40007fde0ff */
[-C--:B------:R-:W-:Y:S02]  /*408a0*/  LEA.HI.X.SX32 R9, R83, R3.reuse, 0x1, P5 ;  /* 0x0000000353097211 */ /* 0x080fe400028f0eff */
[CC--:B0-----:R-:W-:Y:S01]  /*408b0*/  IADD3 R4, P4, R85.reuse, R2.reuse, RZ ;  /* 0x0000000255047210 */ /* 0x0c1fe20007f9e0ff */
[----:B------:R-:W0:Y:S01]  /*408c0*/  LDC R83, c[0x0][0x278] ;  /* 0x00009e00ff537b82 */ /* 0x000e220000000800 */
[-C--:B------:R-:W-:Y:S02]  /*408d0*/  LEA.HI.X.SX32 R7, R84, R3.reuse, 0x1, P6 ;  /* 0x0000000354077211 */ /* 0x080fe400030f0eff */
[----:B------:R-:W-:Y:S01]  /*408e0*/  LEA.HI.X.SX32 R5, R85, R3, 0x1, P4 ;  /* 0x0000000355057211 */ /* 0x000fe200020f0eff */
[----:B------:R1:W-:Y:S04]  /*408f0*/  STL.64 [R1+0xa80], R8 ;  /* 0x000a800801007387 */ /* 0x0003e80000100a00 */
[----:B------:R4:W-:Y:S01]  /*40900*/  STL.64 [R1+0xa78], R6 ;  /* 0x000a780601007387 */ /* 0x0009e20000100a00 */
[----:B------:R-:W3:Y:S03]  /*40910*/  LDC R84, c[0x0][0x278] ;  /* 0x00009e00ff547b82 */ /* 0x000ee60000000800 */
[----:B------:R2:W-:Y:S01]  /*40920*/  STL.64 [R1+0xa70], R4 ;  /* 0x000a700401007387 */ /* 0x0005e20000100a00 */
        /* <DEDUP_REMOVED lines=10> */
[----:B------:R-:W3:Y:S01]  /*409d0*/  LDC R88, c[0x0][0x278] ;  /* 0x00009e00ff587b82 */ /* 0x000ee20000000800 */
[----:B-1----:R-:W-:-:S02]  /*409e0*/  IADD3 R8, P5, R89, R2, RZ ;  /* 0x0000000259087210 */ /* 0x002fc40007fbe0ff */
[CC--:B----4-:R-:W-:Y:S02]  /*409f0*/  IADD3 R6, P6, R90.reuse, R2.reuse, RZ ;  /* 0x000000025a067210 */ /* 0x0d0fe40007fde0ff */
[-C--:B------:R-:W-:Y:S02]  /*40a00*/  LEA.HI.X.SX32 R9, R89, R3.reuse, 0x1, P5 ;  /* 0x0000000359097211 */ /* 0x080fe400028f0eff */
[CC--:B0-----:R-:W-:Y:S02]  /*40a10*/  IADD3 R4, P4, R91.reuse, R2.reuse, RZ ;  /* 0x000000025b047210 */ /* 0x0c1fe40007f9e0ff */
[-C--:B------:R-:W-:Y:S02]  /*40a20*/  LEA.HI.X.SX32 R7, R90, R3.reuse, 0x1, P6 ;  /* 0x000000035a077211 */ /* 0x080fe400030f0eff */
[----:B------:R-:W-:Y:S01]  /*40a30*/  LEA.HI.X.SX32 R5, R91, R3, 0x1, P4 ;  /* 0x000000035b057211 */ /* 0x000fe200020f0eff */
[----:B------:R0:W-:Y:S01]  /*40a40*/  STL.64 [R1+0xa50], R8 ;  /* 0x000a500801007387 */ /* 0x0001e20000100a00 */
[----:B------:R-:W1:Y:S03]  /*40a50*/  LDC R91, c[0x0][0x278] ;  /* 0x00009e00ff5b7b82 */ /* 0x000e660000000800 */
[----:B------:R4:W-:Y:S04]  /*40a60*/  STL.64 [R1+0xa48], R6 ;  /* 0x000a480601007387 */ /* 0x0009e80000100a00 */
[----:B------:R2:W-:Y:S01]  /*40a70*/  STL.64 [R1+0xa40], R4 ;  /* 0x000a400401007387 */ /* 0x0005e20000100a00 */
[----:B0-----:R-:W-:-:S02]  /*40a80*/  IADD3 R8, P5, R92, R2, RZ ;  /* 0x000000025c087210 */ /* 0x001fc40007fbe0ff */
[-C--:B----4-:R-:W-:Y:S02]  /*40a90*/  IADD3 R6, P6, R93, R2.reuse, RZ ;  /* 0x000000025d067210 */ /* 0x090fe40007fde0ff */
[-C--:B------:R-:W-:Y:S02]  /*40aa0*/  LEA.HI.X.SX32 R9, R92, R3.reuse, 0x1, P5 ;  /* 0x000000035c097211 */ /* 0x080fe400028f0eff */
[CC--:B--2---:R-:W-:Y:S01]  /*40ab0*/  IADD3 R4, P4, R94.reuse, R2.reuse, RZ ;  /* 0x000000025e047210 */ /* 0x0c4fe20007f9e0ff */
        /* <DEDUP_REMOVED lines=9> */
[----:B0-----:R-:W-:-:S02]  /*40b50*/  IADD3 R8, P5, R95, R2, RZ ;  /* 0x000000025f087210 */ /* 0x001fc40007fbe0ff */
[-C--:B----4-:R-:W-:Y:S02]  /*40b60*/  IADD3 R6, P6, R96, R2.reuse, RZ ;  /* 0x0000000260067210 */ /* 0x090fe40007fde0ff */
[-C--:B------:R-:W-:Y:S02]  /*40b70*/  LEA.HI.X.SX32 R9, R95, R3.reuse, 0x1, P5 ;  /* 0x000000035f097211 */ /* 0x080fe400028f0eff */
[CC--:B---3--:R-:W-:Y:S01]  /*40b80*/  IADD3 R4, P4, R97.reuse, R2.reuse, RZ ;  /* 0x0000000261047210 */ /* 0x0c8fe20007f9e0ff */
[----:B------:R-:W-:Y:S01]  /*40b90*/  IMAD R81, R72, 0x1c3, RZ ;  /* 0x000001c348517824 */ /* 0x000fe200078e02ff */
[-C--:B------:R-:W-:Y:S01]  /*40ba0*/  LEA.HI.X.SX32 R7, R96, R3.reuse, 0x1, P6 ;  /* 0x0000000360077211 */ /* 0x080fe200030f0eff */
[----:B------:R-:W0:Y:S01]  /*40bb0*/  LDC R95, c[0x0][0x278] ;  /* 0x00009e00ff5f7b82 */ /* 0x000e220000000800 */
[----:B------:R-:W-:Y:S01]  /*40bc0*/  LEA.HI.X.SX32 R5, R97, R3, 0x1, P4 ;  /* 0x0000000361057211 */ /* 0x000fe200020f0eff */
[----:B------:R3:W-:Y:S04]  /*40bd0*/  STL.64 [R1+0xa20], R8 ;  /* 0x000a200801007387 */ /* 0x0007e80000100a00 */
[----:B------:R4:W-:Y:S02]  /*40be0*/  STL.64 [R1+0xa18], R6 ;  /* 0x000a180601007387 */ /* 0x0009e40000100a00 */
[----:B------:R-:W1:Y:S02]  /*40bf0*/  LDC R97, c[0x0][0x278] ;  /* 0x00009e00ff617b82 */ /* 0x000e640000000800 */
[----:B------:R4:W-:Y:S01]  /*40c00*/  STL.64 [R1+0xa10], R4 ;  /* 0x000a100401007387 */ /* 0x0009e20000100a00 */
[----:B---3--:R-:W-:-:S02]  /*40c10*/  IADD3 R8, P5, R98, R2, RZ ;  /* 0x0000000262087210 */ /* 0x008fc40007fbe0ff */
[-C--:B----4-:R-:W-:Y:S02]  /*40c20*/  IADD3 R6, P6, R99, R2.reuse, RZ ;  /* 0x0000000263067210 */ /* 0x090fe40007fde0ff */
[-C--:B------:R-:W-:Y:S02]  /*40c30*/  LEA.HI.X.SX32 R9, R98, R3.reuse, 0x1, P5 ;  /* 0x0000000362097211 */ /* 0x080fe400028f0eff */
[-C--:B------:R-:W-:Y:S01]  /*40c40*/  IADD3 R4, P4, R156, R2.reuse, RZ ;  /* 0x000000029c047210 */ /* 0x080fe20007f9e0ff */
[----:B------:R-:W-:Y:S01]  /*40c50*/  IMAD R70, R65, 0x1be, RZ ;  /* 0x000001be41467824 */ /* 0x000fe200078e02ff */
[-C--:B------:R-:W-:Y:S01]  /*40c60*/  LEA.HI.X.SX32 R7, R99, R3.reuse, 0x1, P6 ;  /* 0x0000000363077211 */ /* 0x080fe200030f0eff */
[----:B------:R-:W-:Y:S01]  /*40c70*/  IMAD R85, R76, 0x1c5, RZ ;  /* 0x000001c54c557824 */ /* 0x000fe200078e02ff */
[----:B------:R-:W-:Y:S01]  /*40c80*/  LEA.HI.X.SX32 R5, R156, R3, 0x1, P4 ;  /* 0x000000039c057211 */ /* 0x000fe200020f0eff */
[----:B------:R3:W-:Y:S01]  /*40c90*/  STL.64 [R1+0xa08], R8 ;  /* 0x000a080801007387 */ /* 0x0007e20000100a00 */
[----:B------:R-:W-:Y:S01]  /*40ca0*/  IMAD R74, R71, 0x1c0, RZ ;  /* 0x000001c0474a7824 */ /* 0x000fe200078e02ff */
[----:B------:R-:W4:Y:S02]  /*40cb0*/  LDC R98, c[0x0][0x278] ;  /* 0x00009e00ff627b82 */ /* 0x000f240000000800 */
[----:B------:R2:W-:Y:S04]  /*40cc0*/  STL.64 [R1+0xa00], R6 ;  /* 0x000a000601007387 */ /* 0x0005e80000100a00 */
[----:B------:R0:W-:Y:S01]  /*40cd0*/  STL.64 [R1+0x9f8], R4 ;  /* 0x0009f80401007387 */ /* 0x0001e20000100a00 */
[----:B---3--:R-:W-:-:S02]  /*40ce0*/  IADD3 R8, P5, R157, R2, RZ ;  /* 0x000000029d087210 */ /* 0x008fc40007fbe0ff */
[CC--:B--2---:R-:W-:Y:S02]  /*40cf0*/  IADD3 R6, P6, R158.reuse, R2.reuse, RZ ;  /* 0x000000029e067210 */ /* 0x0c4fe40007fde0ff */
[-C--:B------:R-:W-:Y:S02]  /*40d00*/  LEA.HI.X.SX32 R9, R157, R3.reuse, 0x1, P5 ;  /* 0x000000039d097211 */ /* 0x080fe400028f0eff */
[CC--:B0-----:R-:W-:Y:S01]  /*40d10*/  IADD3 R4, P4, R159.reuse, R2.reuse, RZ ;  /* 0x000000029f047210 */ /* 0x0c1fe20007f9e0ff */
[----:B------:R-:W0:Y:S01]  /*40d20*/  LDC R157, c[0x0][0x278] ;  /* 0x00009e00ff9d7b82 */ /* 0x000e220000000800 */
[-C--:B------:R-:W-:Y:S02]  /*40d30*/  LEA.HI.X.SX32 R7, R158, R3.reuse, 0x1, P6 ;  /* 0x000000039e077211 */ /* 0x080fe400030f0eff */
[----:B------:R-:W-:Y:S01]  /*40d40*/  LEA.HI.X.SX32 R5, R159, R3, 0x1, P4 ;  /* 0x000000039f057211 */ /* 0x000fe200020f0eff */
[----:B------:R2:W-:Y:S04]  /*40d50*/  STL.64 [R1+0x9f0], R8 ;  /* 0x0009f00801007387 */ /* 0x0005e80000100a00 */
[----:B------:R3:W-:Y:S01]  /*40d60*/  STL.64 [R1+0x9e8], R6 ;  /* 0x0009e80601007387 */ /* 0x0007e20000100a00 */
[----:B------:R-:W4:Y:S03]  /*40d70*/  LDC R159, c[0x0][0x278] ;  /* 0x00009e00ff9f7b82 */ /* 0x000f260000000800 */
[----:B------:R1:W-:Y:S01]  /*40d80*/  STL.64 [R1+0x9e0], R4 ;  /* 0x0009e00401007387 */ /* 0x0003e20000100a00 */
[----:B--2---:R-:W-:-:S02]  /*40d90*/  IADD3 R8, P5, R160, R2, RZ ;  /* 0x00000002a0087210 */ /* 0x004fc40007fbe0ff */
[CC--:B---3--:R-:W-:Y:S02]  /*40da0*/  IADD3 R6, P6, R161.reuse, R2.reuse, RZ ;  /* 0x00000002a1067210 */ /* 0x0c8fe40007fde0ff */
        /* <DEDUP_REMOVED lines=11> */
[----:B-1----:R-:W-:-:S02]  /*40e60*/  IADD3 R8, P5, R163, R2, RZ ;  /* 0x00000002a3087210 */ /* 0x002fc40007fbe0ff */
[-C--:B---3--:R-:W-:Y:S02]  /*40e70*/  IADD3 R6, P6, R164, R2.reuse, RZ ;  /* 0x00000002a4067210 */ /* 0x088fe40007fde0ff */
[-C--:B------:R-:W-:Y:S02]  /*40e80*/  LEA.HI.X.SX32 R9, R163, R3.reuse, 0x1, P5 ;  /* 0x00000003a3097211 */ /* 0x080fe400028f0eff */
[CC--:B0-----:R-:W-:Y:S01]  /*40e90*/  IADD3 R4, P4, R165.reuse, R2.reuse, RZ ;  /* 0x00000002a5047210 */ /* 0x0c1fe20007f9e0ff */
[----:B------:R-:W-:Y:S01]  /*40ea0*/  IMAD R93, R84, 0x1c9, RZ ;  /* 0x000001c9545d7824 */ /* 0x000fe200078e02ff */
[-C--:B------:R-:W-:Y:S01]  /*40eb0*/  LEA.HI.X.SX32 R7, R164, R3.reuse, 0x1, P6 ;  /* 0x00000003a4077211 */ /* 0x080fe200030f0eff */
[----:B------:R-:W0:Y:S01]  /*40ec0*/  LDC R163, c[0x0][0x278] ;  /* 0x00009e00ffa37b82 */ /* 0x000e220000000800 */
[----:B------:R-:W-:Y:S01]  /*40ed0*/  LEA.HI.X.SX32 R5, R165, R3, 0x1, P4 ;  /* 0x00000003a5057211 */ /* 0x000fe200020f0eff */
[----:B------:R1:W-:Y:S04]  /*40ee0*/  STL.64 [R1+0x9c0], R8 ;  /* 0x0009c00801007387 */ /* 0x0003e80000100a00 */
[----:B------:R3:W-:Y:S02]  /*40ef0*/  STL.64 [R1+0x9b8], R6 ;  /* 0x0009b80601007387 */ /* 0x0007e40000100a00 */
[----:B------:R-:W2:Y:S02]  /*40f00*/  LDC R165, c[0x0][0x278] ;  /* 0x00009e00ffa57b82 */ /* 0x000ea40000000800 */
[----:B------:R4:W-:Y:S01]  /*40f10*/  STL.64 [R1+0x9b0], R4 ;  /* 0x0009b00401007387 */ /* 0x0009e20000100a00 */
[----:B-1----:R-:W-:-:S02]  /*40f20*/  IADD3 R8, P5, R166, R2, RZ ;  /* 0x00000002a6087210 */ /* 0x002fc40007fbe0ff */
[CC--:B---3--:R-:W-:Y:S02]  /*40f30*/  IADD3 R6, P6, R167.reuse, R2.reuse, RZ ;  /* 0x00000002a7067210 */ /* 0x0c8fe40007fde0ff */
[-C--:B------:R-:W-:Y:S02]  /*40f40*/  LEA.HI.X.SX32 R9, R166, R3.reuse, 0x1, P5 ;  /* 0x00000003a6097211 */ /* 0x080fe400028f0eff */
[-C--:B----4-:R-:W-:Y:S01]  /*40f50*/  IADD3 R4, P4, R168, R2.reuse, RZ ;  /* 0x00000002a8047210 */ /* 0x090fe20007f9e0ff */
[----:B------:R-:W-:Y:S01]  /*40f60*/  IMAD R96, R88, 0x1cb, RZ ;  /* 0x000001cb58607824 */ /* 0x000fe200078e02ff */
        /* <DEDUP_REMOVED lines=41> */
[----:B------:R-:W2:Y:S03]  /*41200*/  LDC R177, c[0x0][0x278] ;  /* 0x00009e00ffb17b82 */ /* 0x000ea60000000800 */
[----:B------:R3:W-:Y:S01]  /*41210*/  STL.64 [R1+0x950], R4 ;  /* 0x0009500401007387 */ /* 0x0007e20000100a00 */
[----:B-1----:R-:W-:-:S02]  /*41220*/  IADD3 R8, P5, R178, R2, RZ ;  /* 0x00000002b2087210 */ /* 0x002fc40007fbe0ff */
[-C--:B----4-:R-:W-:Y:S02]  /*41230*/  IADD3 R6, P6, R179, R2.reuse, RZ ;  /* 0x00000002b3067210 */ /* 0x090fe40007fde0ff */
[-C--:B------:R-:W-:Y:S02]  /*41240*/  LEA.HI.X.SX32 R9, R178, R3.reuse, 0x1, P5 ;  /* 0x00000003b2097211 */ /* 0x080fe400028f0eff */
[-C--:B---3--:R-:W-:Y:S01]  /*41250*/  IADD3 R4, P4, R180, R2.reuse, RZ ;  /* 0x00000002b4047210 */ /* 0x088fe20007f9e0ff */
        /* <DEDUP_REMOVED lines=31> */
[CC--:B----4-:R-:W-:Y:S02]  /*41450*/  IADD3 R6, P6, R188.reuse, R2.reuse, RZ ;  /* 0x00000002bc067210 */ /* 0x0d0fe40007fde0ff */
[-C--:B------:R-:W-:Y:S02]  /*41460*/  LEA.HI.X.SX32 R9, R187, R3.reuse, 0x1, P5 ;  /* 0x00000003bb097211 */ /* 0x080fe400028f0eff */
[-C--:B0-----:R-:W-:Y:S01]  /*41470*/  IADD3 R4, P4, R189, R2.reuse, RZ ;  /* 0x00000002bd047210 */ /* 0x081fe20007f9e0ff */
[----:B------:R-:W-:Y:S01]  /*41480*/  IMAD R161, R157, 0x1cf, RZ ;  /* 0x000001cf9da17824 */ /* 0x000fe200078e02ff */
[-C--:B------:R-:W-:Y:S01]  /*41490*/  LEA.HI.X.SX32 R7, R188, R3.reuse, 0x1, P6 ;  /* 0x00000003bc077211 */ /* 0x080fe200030f0eff */
[----:B------:R-:W-:Y:S01]  /*414a0*/  IMAD R162, R98, 0x1d0, RZ ;  /* 0x000001d062a27824 */ /* 0x000fe200078e02ff */
[----:B------:R-:W-:Y:S01]  /*414b0*/  LEA.HI.X.SX32 R5, R189, R3, 0x1, P4 ;  /* 0x00000003bd057211 */ /* 0x000fe200020f0eff */
[----:B------:R0:W-:Y:S01]  /*414c0*/  STL.64 [R1+0x900], R8 ;  /* 0x0009000801007387 */ /* 0x0001e20000100a00 */
[----:B------:R-:W1:Y:S03]  /*414d0*/  LDC R188, c[0x0][0x278] ;  /* 0x00009e00ffbc7b82 */ /* 0x000e660000000800 */
[----:B------:R4:W-:Y:S04]  /*414e0*/  STL.64 [R1+0x8f8], R6 ;  /* 0x0008f80601007387 */ /* 0x0009e80000100a00 */
[----:B------:R3:W-:Y:S01]  /*414f0*/  STL.64 [R1+0x8f0], R4 ;  /* 0x0008f00401007387 */ /* 0x0007e20000100a00 */
[----:B------:R-:W-:Y:S01]  /*41500*/  IMAD R176, R171, 0x1d7, RZ ;  /* 0x000001d7abb07824 */ /* 0x000fe200078e02ff */
[----:B------:R-:W1:Y:S01]  /*41510*/  LDC R187, c[0x0][0x278] ;  /* 0x00009e00ffbb7b82 */ /* 0x000e620000000800 */
[----:B0-----:R-:W-:-:S02]  /*41520*/  IADD3 R8, P5, R190, R2, RZ ;  /* 0x00000002be087210 */ /* 0x001fc40007fbe0ff */
[CC--:B----4-:R-:W-:Y:S02]  /*41530*/  IADD3 R6, P6, R191.reuse, R2.reuse, RZ ;  /* 0x00000002bf067210 */ /* 0x0d0fe40007fde0ff */
        /* <DEDUP_REMOVED lines=8> */
[----:B0-----:R-:W-:-:S02]  /*415c0*/  IADD3 R8, P5, R193, R2, RZ ;  /* 0x00000002c1087210 */ /* 0x001fc40007fbe0ff */
[CC--:B----4-:R-:W-:Y:S02]  /*415d0*/  IADD3 R6, P6, R194.reuse, R2.reuse, RZ ;  /* 0x00000002c2067210 */ /* 0x0d0fe40007fde0ff */
[-C--:B------:R-:W-:Y:S02]  /*415e0*/  LEA.HI.X.SX32 R9, R193, R3.reuse, 0x1, P5 ;  /* 0x00000003c1097211 */ /* 0x080fe400028f0eff */
[-C--:B--2---:R-:W-:Y:S01]  /*415f0*/  IADD3 R4, P4, R195, R2.reuse, RZ ;  /* 0x00000002c3047210 */ /* 0x084fe20007f9e0ff */
[----:B------:R-:W-:Y:S01]  /*41600*/  IMAD R167, R163, 0x1d2, RZ ;  /* 0x000001d2a3a77824 */ /* 0x000fe200078e02ff */
[-C--:B------:R-:W-:Y:S01]  /*41610*/  LEA.HI.X.SX32 R7, R194, R3.reuse, 0x1, P6 ;  /* 0x00000003c2077211 */ /* 0x080fe200030f0eff */
[----:B------:R-:W-:Y:S01]  /*41620*/  IMAD R168, R160, 0x1d3, RZ ;  /* 0x000001d3a0a87824 */ /* 0x000fe200078e02ff */
[----:B------:R-:W-:Y:S01]  /*41630*/  LEA.HI.X.SX32 R5, R195, R3, 0x1, P4 ;  /* 0x00000003c3057211 */ /* 0x000fe200020f0eff */
[----:B------:R0:W-:Y:S01]  /*41640*/  STL.64 [R1+0x8d0], R8 ;  /* 0x0008d00801007387 */ /* 0x0001e20000100a00 */
[----:B------:R-:W2:Y:S03]  /*41650*/  LDC R194, c[0x0][0x278] ;  /* 0x00009e00ffc27b82 */ /* 0x000ea60000000800 */
[----:B------:R4:W-:Y:S04]  /*41660*/  STL.64 [R1+0x8c8], R6 ;  /* 0x0008c80601007387 */ /* 0x0009e80000100a00 */
[----:B------:R1:W-:Y:S01]  /*41670*/  STL.64 [R1+0x8c0], R4 ;  /* 0x0008c00401007387 */ /* 0x0003e20000100a00 */
[----:B------:R-:W-:Y:S01]  /*41680*/  IMAD R183, R177, 0x1da, RZ ;  /* 0x000001dab1b77824 */ /* 0x000fe200078e02ff */
[----:B------:R-:W2:Y:S01]  /*41690*/  LDC R193, c[0x0][0x278] ;  /* 0x00009e00ffc17b82 */ /* 0x000ea20000000800 */
[----:B0-----:R-:W-:-:S02]  /*416a0*/  IADD3 R8, P5, R196, R2, RZ ;  /* 0x00000002c4087210 */ /* 0x001fc40007fbe0ff */
[CC--:B----4-:R-:W-:Y:S02]  /*416b0*/  IADD3 R6, P6, R197.reuse, R2.reuse, RZ ;  /* 0x00000002c5067210 */ /* 0x0d0fe40007fde0ff */
[-C--:B------:R-:W-:Y:S02]  /*416c0*/  LEA.HI.X.SX32 R9, R196, R3.reuse, 0x1, P5 ;  /* 0x00000003c4097211 */ /* 0x080fe400028f0eff */
[CC--:B-1----:R-:W-:Y:S02]  /*416d0*/  IADD3 R4, P4, R198.reuse, R2.reuse, RZ ;  /* 0x00000002c6047210 */ /* 0x0c2fe40007f9e0ff */
[-C--:B------:R-:W-:Y:S02]  /*416e0*/  LEA.HI.X.SX32 R7, R197, R3.reuse, 0x1, P6 ;  /* 0x00000003c5077211 */ /* 0x080fe400030f0eff */
[----:B------:R-:W-:Y:S01]  /*416f0*/  LEA.HI.X.SX32 R5, R198, R3, 0x1, P4 ;  /* 0x00000003c6057211 */ /* 0x000fe200020f0eff */
[----:B------:R0:W-:Y:S01]  /*41700*/  STL.64 [R1+0x8b8], R8 ;  /* 0x0008b80801007387 */ /* 0x0001e20000100a00 */
[----:B------:R-:W1:Y:S03]  /*41710*/  LDC R197, c[0x0][0x278] ;  /* 0x00009e00ffc57b82 */ /* 0x000e660000000800 */
[----:B------:R4:W-:Y:S04]  /*41720*/  STL.64 [R1+0x8b0], R6 ;  /* 0x0008b00601007387 */ /* 0x0009e80000100a00 */
[----:B------:R3:W-:Y:S01]  /*41730*/  STL.64 [R1+0x8a8], R4 ;  /* 0x0008a80401007387 */ /* 0x0007e20000100a00 */
[----:B0-----:R-:W-:-:S02]  /*41740*/  IADD3 R8, P5, R199, R2, RZ ;  /* 0x00000002c7087210 */ /* 0x001fc40007fbe0ff */
[CC--:B----4-:R-:W-:Y:S02]  /*41750*/  IADD3 R6, P6, R200.reuse, R2.reuse, RZ ;  /* 0x00000002c8067210 */ /* 0x0d0fe40007fde0ff */
[-C--:B------:R-:W-:Y:S02]  /*41760*/  LEA.HI.X.SX32 R9, R199, R3.reuse, 0x1, P5 ;  /* 0x00000003c7097211 */ /* 0x080fe400028f0eff */
[-C--:B---3--:R-:W-:Y:S01]  /*41770*/  IADD3 R4, P4, R201, R2.reuse, RZ ;  /* 0x00000002c9047210 */ /* 0x088fe20007f9e0ff */
        /* <DEDUP_REMOVED lines=8> */
[----:B------:R-:W-:Y:S01]  /*41800*/  IMAD R189, R185, 0x1dd, RZ ;  /* 0x000001ddb9bd7824 */ /* 0x000fe200078e02ff */
[----:B------:R-:W3:Y:S01]  /*41810*/  LDC R199, c[0x0][0x278] ;  /* 0x00009e00ffc77b82 */ /* 0x000ee20000000800 */
[----:B0-----:R-:W-:-:S02]  /*41820*/  IADD3 R8, P5, R202, R2, RZ ;  /* 0x00000002ca087210 */ /* 0x001fc40007fbe0ff */
        /* <DEDUP_REMOVED lines=33> */
[----:B------:R-:W1:Y:S01]  /*41a40*/  LDC R210, c[0x0][0x278] ;  /* 0x00009e00ffd27b82 */ /* 0x000e620000000800 */
[----:B0-----:R-:W-:-:S02]  /*41a50*/  IADD3 R8, P5, R211, R2, RZ ;  /* 0x00000002d3087210 */ /* 0x001fc40007fbe0ff */
[CC--:B----4-:R-:W-:Y:S02]  /*41a60*/  IADD3 R6, P6, R212.reuse, R2.reuse, RZ ;  /* 0x00000002d4067210 */ /* 0x0d0fe40007fde0ff */
[-C--:B------:R-:W-:Y:S02]  /*41a70*/  LEA.HI.X.SX32 R9, R211, R3.reuse, 0x1, P5 ;  /* 0x00000003d3097211 */ /* 0x080fe400028f0eff */
[CC--:B--2---:R-:W-:Y:S02]  /*41a80*/  IADD3 R4, P4, R213.reuse, R2.reuse, RZ ;  /* 0x00000002d5047210 */ /* 0x0c4fe40007f9e0ff */
[-C--:B------:R-:W-:Y:S02]  /*41a90*/  LEA.HI.X.SX32 R7, R212, R3.reuse, 0x1, P6 ;  /* 0x00000003d4077211 */ /* 0x080fe400030f0eff */
[----:B------:R-:W-:Y:S01]  /*41aa0*/  LEA.HI.X.SX32 R5, R213, R3, 0x1, P4 ;  /* 0x00000003d5057211 */ /* 0x000fe200020f0eff */
[----:B------:R0:W-:Y:S01]  /*41ab0*/  STL.64 [R1+0x840], R8 ;  /* 0x0008400801007387 */ /* 0x0001e20000100a00 */
[----:B------:R-:W-:Y:S01]  /*41ac0*/  IMAD R195, R191, 0x1e0, RZ ;  /* 0x000001e0bfc37824 */ /* 0x000fe200078e02ff */
[----:B------:R-:W2:Y:S02]  /*41ad0*/  LDC R213, c[0x0][0x278] ;  /* 0x00009e00ffd57b82 */ /* 0x000ea40000000800 */
[----:B------:R4:W-:Y:S04]  /*41ae0*/  STL.64 [R1+0x838], R6 ;  /* 0x0008380601007387 */ /* 0x0009e80000100a00 */
[----:B------:R3:W-:Y:S01]  /*41af0*/  STL.64 [R1+0x830], R4 ;  /* 0x0008300401007387 */ /* 0x0007e20000100a00 */
        /* <DEDUP_REMOVED lines=19> */
[----:B------:R-:W-:Y:S01]  /*41c30*/  IMAD R196, R188, 0x1e1, RZ ;  /* 0x000001e1bcc47824 */ /* 0x000fe200078e02ff */
[----:B------:R-:W1:Y:S02]  /*41c40*/  LDC R219, c[0x0][0x278] ;  /* 0x00009e00ffdb7b82 */ /* 0x000e640000000800 */
        /* <DEDUP_REMOVED lines=13> */
[----:B------:R-:W-:Y:S01]  /*41d20*/  IMAD R201, R197, 0x1e3, RZ ;  /* 0x000001e3c5c97824 */ /* 0x000fe200078e02ff */
        /* <DEDUP_REMOVED lines=15> */
[CC--:B------:R-:W-:Y:S02]  /*41e20*/  IADD3 R4, P4, R228.reuse, R2.reuse, RZ ;  /* 0x00000002e4047210 */ /* 0x0c0fe40007f9e0ff */
[-C--:B------:R-:W-:Y:S02]  /*41e30*/  LEA.HI.X.SX32 R7, R227, R3.reuse, 0x1, P6 ;  /* 0x00000003e3077211 */ /* 0x080fe400030f0eff */
[----:B------:R-:W-:Y:S01]  /*41e40*/  LEA.HI.X.SX32 R5, R228, R3, 0x1, P4 ;  /* 0x00000003e4057211 */ /* 0x000fe200020f0eff */
[----:B------:R0:W-:Y:S01]  /*41e50*/  STL.64 [R1+0x7c8], R8 ;  /* 0x0007c80801007387 */ /* 0x0001e20000100a00 */
[----:B------:R-:W-:Y:S01]  /*41e60*/  IMAD R192, R187, 0x1df, RZ ;  /* 0x000001dfbbc07824 */ /* 0x000fe200078e02ff */
[----:B------:R-:W4:Y:S02]  /*41e70*/  LDC R228, c[0x0][0x278] ;  /* 0x00009e00ffe47b82 */ /* 0x000f240000000800 */
[----:B------:R3:W-:Y:S04]  /*41e80*/  STL.64 [R1+0x7c0], R6 ;  /* 0x0007c00601007387 */ /* 0x0007e80000100a00 */
[----:B------:R1:W-:Y:S01]  /*41e90*/  STL.64 [R1+0x7b8], R4 ;  /* 0x0007b80401007387 */ /* 0x0003e20000100a00 */
[----:B------:R-:W-:Y:S01]  /*41ea0*/  IMAD R207, R203, 0x1e6, RZ ;  /* 0x000001e6cbcf7824 */ /* 0x000fe200078e02ff */
[----:B------:R-:W2:Y:S01]  /*41eb0*/  LDC R227, c[0x0][0x278] ;  /* 0x00009e00ffe37b82 */ /* 0x000ea20000000800 */
[----:B0-----:R-:W-:-:S02]  /*41ec0*/  IADD3 R8, P5, R229, R2, RZ ;  /* 0x00000002e5087210 */ /* 0x001fc40007fbe0ff */
[CC--:B---3--:R-:W-:Y:S02]  /*41ed0*/  IADD3 R6, P6, R230.reuse, R2.reuse, RZ ;  /* 0x00000002e6067210 */ /* 0x0c8fe40007fde0ff */
        /* <DEDUP_REMOVED lines=10> */
[CC--:B---3--:R-:W-:Y:S02]  /*41f80*/  IADD3 R6, P6, R233.reuse, R2.reuse, RZ ;  /* 0x00000002e9067210 */ /* 0x0c8fe40007fde0ff */
[-C--:B------:R-:W-:Y:S02]  /*41f90*/  LEA.HI.X.SX32 R9, R232, R3.reuse, 0x1, P5 ;  /* 0x00000003e8097211 */ /* 0x080fe400028f0eff */
[CC--:B------:R-:W-:Y:S02]  /*41fa0*/  IADD3 R4, P4, R234.reuse, R2.reuse, RZ ;  /* 0x00000002ea047210 */ /* 0x0c0fe40007f9e0ff */
        /* <DEDUP_REMOVED lines=47> */
[-C--:B------:R-:W-:Y:S01]  /*422a0*/  IADD3 R4, P4, R246, R2.reuse, RZ ;  /* 0x00000002f6047210 */ /* 0x080fe20007f9e0ff */
[----:B------:R-:W-:Y:S01]  /*422b0*/  IMAD R224, R216, 0x1ef, RZ ;  /* 0x000001efd8e07824 */ /* 0x000fe200078e02ff */
[-C--:B------:R-:W-:Y:S01]  /*422c0*/  LEA.HI.X.SX32 R7, R245, R3.reuse, 0x1, P6 ;  /* 0x00000003f5077211 */ /* 0x080fe200030f0eff */
[----:B------:R-:W-:Y:S01]  /*422d0*/  IMAD R217, R213, 0x1eb, RZ ;  /* 0x000001ebd5d97824 */ /* 0x000fe200078e02ff */
[----:B------:R-:W-:Y:S01]  /*422e0*/  LEA.HI.X.SX32 R5, R246, R3, 0x1, P4 ;  /* 0x00000003f6057211 */ /* 0x000fe200020f0eff */
[----:B------:R-:W-:Y:S01]  /*422f0*/  STL.64 [R1+0x738], R8 ;  /* 0x0007380801007387 */ /* 0x000fe20000100a00 */
[----:B------:R-:W-:Y:S01]  /*42300*/  IMAD R230, R222, 0x1f2, RZ ;  /* 0x000001f2dee67824 */ /* 0x000fe200078e02ff */
[----:B------:R-:W0:Y:S02]  /*42310*/  LDC R244, c[0x0][0x278] ;  /* 0x00009e00fff47b82 */ /* 0x000e240000000800 */
[----:B------:R-:W-:Y:S04]  /*42320*/  STL.64 [R1+0x730], R6 ;  /* 0x0007300601007387 */ /* 0x000fe80000100a00 */
[----:B------:R3:W-:Y:S02]  /*42330*/  STL.64 [R1+0x728], R4 ;  /* 0x0007280401007387 */ /* 0x0007e40000100a00 */
[----:B---3--:R-:W3:Y:S01]  /*42340*/  LDC R4, c[0x0][0x278] ;  /* 0x00009e00ff047b82 */ /* 0x008ee20000000800 */
[----:B------:R-:W-:-:S04]  /*42350*/  IADD3 R6, P6, R248, R2, RZ ;  /* 0x00000002f8067210 */ /* 0x000fc80007fde0ff */
[-C--:B------:R-:W-:Y:S02]  /*42360*/  LEA.HI.X.SX32 R7, R248, R3.reuse, 0x1, P6 ;  /* 0x00000003f8077211 */ /* 0x080fe400030f0eff */
[-C--:B------:R-:W-:Y:S01]  /*42370*/  IADD3 R8, P5, R247, R2.reuse, RZ ;  /* 0x00000002f7087210 */ /* 0x080fe20007fbe0ff */
[----:B------:R-:W4:Y:S02]  /*42380*/  LDC R5, c[0x0][0x278] ;  /* 0x00009e00ff057b82 */ /* 0x000f240000000800 */
[----:B------:R3:W-:Y:S01]  /*42390*/  STL.64 [R1+0x718], R6 ;  /* 0x0007180601007387 */ /* 0x0007e20000100a00 */
[----:B------:R-:W-:Y:S01]  /*423a0*/  IADD3 R12, P4, R249, R2, RZ ;  /* 0x00000002f90c7210 */ /* 0x000fe20007f9e0ff */
[----:B---3--:R-:W-:Y:S01]  /*423b0*/  IMAD R7, R4, 0xc2, RZ ;  /* 0x000000c204077824 */ /* 0x008fe200078e02ff */
[----:B------:R-:W-:-:S03]  /*423c0*/  LEA.HI.X.SX32 R9, R247, R3, 0x1, P5 ;  /* 0x00000003f7097211 */ /* 0x000fc600028f0eff */
[----:B------:R-:W3:Y:S01]  /*423d0*/  LDC R4, c[0x0][0x278] ;  /* 0x00009e00ff047b82 */ /* 0x000ee20000000800 */
[CC--:B------:R-:W-:Y:S02]  /*423e0*/  IADD3 R10, P5, R250.reuse, R2.reuse, RZ ;  /* 0x00000002fa0a7210 */ /* 0x0c0fe40007fbe0ff */
[-C--:B------:R-:W-:Y:S02]  /*423f0*/  LEA.HI.X.SX32 R13, R249, R3.reuse, 0x1, P4 ;  /* 0x00000003f90d7211 */ /* 0x080fe400020f0eff */
[----:B------:R-:W-:Y:S01]  /*42400*/  LEA.HI.X.SX32 R11, R250, R3, 0x1, P5 ;  /* 0x00000003fa0b7211 */ /* 0x000fe200028f0eff */
[----:B------:R2:W-:Y:S02]  /*42410*/  STL.64 [R1+0x720], R8 ;  /* 0x0007200801007387 */ /* 0x0005e40000100a00 */
[----:B------:R-:W1:Y:S02]  /*42420*/  LDC R6, c[0x0][0x278] ;  /* 0x00009e00ff067b82 */ /* 0x000e640000000800 */
[----:B------:R-:W-:Y:S04]  /*42430*/  STL.64 [R1+0x710], R12 ;  /* 0x0007100c01007387 */ /* 0x000fe80000100a00 */
[----:B------:R0:W-:Y:S01]  /*42440*/  STL.64 [R1+0x708], R10 ;  /* 0x0007080a01007387 */ /* 0x0001e20000100a00 */
[----:B----4-:R-:W-:Y:S01]  /*42450*/  IMAD R14, R5, 0xc4, RZ ;  /* 0x000000c4050e7824 */ /* 0x010fe200078e02ff */
[----:B------:R-:W4:Y:S01]  /*42460*/  LDC R247, c[0x0][0x278] ;  /* 0x00009e00fff77b82 */ /* 0x000f220000000800 */
[----:B---3--:R-:W-:Y:S01]  /*42470*/  IMAD R4, R4, 0xc3, RZ ;  /* 0x000000c304047824 */ /* 0x008fe200078e02ff */
[----:B--2---:R-:W-:-:S06]  /*42480*/  IADD3 R8, P6, R251, R2, RZ ;  /* 0x00000002fb087210 */ /* 0x004fcc0007fde0ff */
[----:B------:R-:W2:Y:S01]  /*42490*/  LDC R5, c[0x0][0x278] ;  /* 0x00009e00ff057b82 */ /* 0x000ea20000000800 */
[----:B0-----:R-:W-:-:S04]  /*424a0*/  IADD3 R10, P5, R4, R2, RZ ;  /* 0x00000002040a7210 */ /* 0x001fc80007fbe0ff */
[-C--:B------:R-:W-:Y:S01]  /*424b0*/  LEA.HI.X.SX32 R11, R4, R3.reuse, 0x1, P5 ;  /* 0x00000003040b7211 */ /* 0x080fe200028f0eff */
[----:B------:R-:W-:Y:S02]  /*424c0*/  IMAD R220, R215, 0x1ed, RZ ;  /* 0x000001edd7dc7824 */ /* 0x000fe400078e02ff */
[----:B------:R-:W0:Y:S01]  /*424d0*/  LDC R4, c[0x0][0x278] ;  /* 0x00009e00ff047b82 */ /* 0x000e220000000800 */
[----:B------:R-:W-:Y:S02]  /*424e0*/  IADD3 R12, P4, R7, R2, RZ ;  /* 0x00000002070c7210 */ /* 0x000fe40007f9e0ff */
[-C--:B------:R-:W-:Y:S02]  /*424f0*/  LEA.HI.X.SX32 R9, R251, R3.reuse, 0x1, P6 ;  /* 0x00000003fb097211 */ /* 0x080fe400030f0eff */
[----:B------:R-:W-:Y:S01]  /*42500*/  LEA.HI.X.SX32 R13, R7, R3, 0x1, P4 ;  /* 0x00000003070d7211 */ /* 0x000fe200020f0eff */
[----:B-1----:R-:W-:Y:S02]  /*42510*/  IMAD R7, R6, 0xc6, RZ ;  /* 0x000000c606077824 */ /* 0x002fe400078e02ff */
[----:B------:R1:W-:Y:S01]  /*42520*/  STL.64 [R1+0x700], R8 ;  /* 0x0007000801007387 */ /* 0x0003e20000100a00 */
[----:B------:R-:W3:Y:S01]  /*42530*/  LDC R6, c[0x0][0x278] ;  /* 0x00009e00ff067b82 */ /* 0x000ee20000000800 */
[----:B------:R-:W-:-:S02]  /*42540*/  IMAD R223, R219, 0x1ee, RZ ;  /* 0x000001eedbdf7824 */ /* 0x000fc400078e02ff */
[----:B------:R-:W-:Y:S02]  /*42550*/  IMAD R236, R228, 0x1f5, RZ ;  /* 0x000001f5e4ec7824 */ /* 0x000fe400078e02ff */
[----:B------:R-:W-:Y:S02]  /*42560*/  IMAD R226, R221, 0x1f0, RZ ;  /* 0x000001f0dde27824 */ /* 0x000fe400078e02ff */
[----:B------:R-:W-:Y:S01]  /*42570*/  IMAD R229, R225, 0x1f1, RZ ;  /* 0x000001f1e1e57824 */ /* 0x000fe200078e02ff */
[----:B------:R-:W4:Y:S01]  /*42580*/  LDC R249, c[0x0][0x278] ;  /* 0x00009e00fff97b82 */ /* 0x000f220000000800 */
[----:B-1----:R-:W-:-:S04]  /*42590*/  IADD3 R8, P6, R14, R2, RZ ;  /* 0x000000020e087210 */ /* 0x002fc80007fde0ff */
[----:B------:R-:W-:Y:S01]  /*425a0*/  LEA.HI.X.SX32 R9, R14, R3, 0x1, P6 ;  /* 0x000000030e097211 */ /* 0x000fe200030f0eff */
[----:B0-----:R-:W-:Y:S02]  /*425b0*/  IMAD R14, R4, 0xc8, RZ ;  /* 0x000000c8040e7824 */ /* 0x001fe400078e02ff */
[----:B------:R-:W0:Y:S01]  /*425c0*/  LDC R4, c[0x0][0x278] ;  /* 0x00009e00ff047b82 */ /* 0x000e220000000800 */
[----:B--2---:R-:W-:Y:S01]  /*425d0*/  IMAD R5, R5, 0xc5, RZ ;  /* 0x000000c505057824 */ /* 0x004fe200078e02ff */
[----:B------:R1:W-:Y:S01]  /*425e0*/  STL.64 [R1+0x6f8], R12 ;  /* 0x0006f80c01007387 */ /* 0x0003e20000100a00 */
[----:B---3--:R-:W-:-:S03]  /*425f0*/  IMAD R6, R6, 0xc7, RZ ;  /* 0x000000c706067824 */ /* 0x008fc600078e02ff */
[----:B------:R2:W-:Y:S01]  /*42600*/  STL.64 [R1+0x6f0], R10 ;  /* 0x0006f00a01007387 */ /* 0x0005e20000100a00 */
[----:B-1----:R-:W-:-:S03]  /*42610*/  IADD3 R12, P4, R5, R2, RZ ;  /* 0x00000002050c7210 */ /* 0x002fc60007f9e0ff */
[----:B------:R1:W-:Y:S01]  /*42620*/  STL.64 [R1+0x6e8], R8 ;  /* 0x0006e80801007387 */ /* 0x0003e20000100a00 */
[-C--:B--2---:R-:W-:Y:S02]  /*42630*/  IADD3 R10, P5, R7, R2.reuse, RZ ;  /* 0x00000002070a7210 */ /* 0x084fe40007fbe0ff */
[-C--:B------:R-:W-:Y:S02]  /*42640*/  LEA.HI.X.SX32 R13, R5, R3.reuse, 0x1, P4 ;  /* 0x00000003050d7211 */ /* 0x080fe400020f0eff */
[----:B------:R-:W2:Y:S01]  /*42650*/  LDC R5, c[0x0][0x278] ;  /* 0x00009e00ff057b82 */ /* 0x000ea20000000800 */
[-C--:B------:R-:W-:Y:S01]  /*42660*/  LEA.HI.X.SX32 R11, R7, R3.reuse, 0x1, P5 ;  /* 0x00000003070b7211 */ /* 0x080fe200028f0eff */
[----:B0-----:R-:W-:Y:S01]  /*42670*/  IMAD R4, R4, 0xc9, RZ ;  /* 0x000000c904047824 */ /* 0x001fe200078e02ff */
[CC--:B-1----:R-:W-:Y:S01]  /*42680*/  IADD3 R8, P6, R6.reuse, R2.reuse, RZ ;  /* 0x0000000206087210 */ /* 0x0c2fe20007fde0ff */
[----:B------:R-:W-:Y:S03]  /*42690*/  STL.64 [R1+0x6e0], R12 ;  /* 0x0006e00c01007387 */ /* 0x000fe60000100a00 */
[----:B------:R-:W-:Y:S01]  /*426a0*/  LEA.HI.X.SX32 R9, R6, R3, 0x1, P6 ;  /* 0x0000000306097211 */ /* 0x000fe200030f0eff */
[----:B------:R0:W-:Y:S01]  /*426b0*/  STL.64 [R1+0x6d8], R10 ;  /* 0x0006d80a01007387 */ /* 0x0001e20000100a00 */
[----:B------:R-:W1:Y:S01]  /*426c0*/  LDC R6, c[0x0][0x278] ;  /* 0x00009e00ff067b82 */ /* 0x000e620000000800 */
[----:B0-----:R-:W-:-:S04]  /*426d0*/  IADD3 R10, P5, R4, R2, RZ ;  /* 0x00000002040a7210 */ /* 0x001fc80007fbe0ff */
[----:B------:R-:W-:-:S03]  /*426e0*/  LEA.HI.X.SX32 R11, R4, R3, 0x1, P5 ;  /* 0x00000003040b7211 */ /* 0x000fc600028f0eff */
[----:B------:R-:W0:Y:S01]  /*426f0*/  LDC R4, c[0x0][0x278] ;  /* 0x00009e00ff047b82 */ /* 0x000e220000000800 */
[C---:B------:R-:W-:Y:S01]  /*42700*/  IADD3 R12, P4, R14.reuse, R2, RZ ;  /* 0x000000020e0c7210 */ /* 0x040fe20007f9e0ff */
[----:B--2---:R-:W-:Y:S01]  /*42710*/  IMAD R7, R5, 0xca, RZ ;  /* 0x000000ca05077824 */ /* 0x004fe200078e02ff */
[----:B------:R2:W-:Y:S02]  /*42720*/  STL.64 [R1+0x6d0], R8 ;  /* 0x0006d00801007387 */ /* 0x0005e40000100a00 */
[----:B------:R-:W-:-:S03]  /*42730*/  LEA.HI.X.SX32 R13, R14, R3, 0x1, P4 ;  /* 0x000000030e0d7211 */ /* 0x000fc600020f0eff */
[----:B------:R-:W3:Y:S01]  /*42740*/  LDC R5, c[0x0][0x278] ;  /* 0x00009e00ff057b82 */ /* 0x000ee20000000800 */
[----:B-1----:R-:W-:Y:S01]  /*42750*/  IMAD R14, R6, 0xcc, RZ ;  /* 0x000000cc060e7824 */ /* 0x002fe200078e02ff */
[----:B--2---:R-:W-:-:S06]  /*42760*/  IADD3 R8, P6, R7, R2, RZ ;  /* 0x0000000207087210 */ /* 0x004fcc0007fde0ff */
[----:B------:R-:W1:Y:S01]  /*42770*/  LDC R6, c[0x0][0x278] ;  /* 0x00009e00ff067b82 */ /* 0x000e620000000800 */
[----:B------:R-:W-:Y:S01]  /*42780*/  LEA.HI.X.SX32 R9, R7, R3, 0x1, P6 ;  /* 0x0000000307097211 */ /* 0x000fe200030f0eff */
[----:B0-----:R-:W-:-:S06]  /*42790*/  IMAD R7, R4, 0xce, RZ ;  /* 0x000000ce04077824 */ /* 0x001fcc00078e02ff */
[----:B------:R-:W0:Y:S01]  /*427a0*/  LDC R4, c[0x0][0x278] ;  /* 0x00009e00ff047b82 */ /* 0x000e220000000800 */
[----:B------:R2:W-:Y:S01]  /*427b0*/  STL.64 [R1+0x6c8], R12 ;  /* 0x0006c80c01007387 */ /* 0x0005e20000100a00 */
[----:B---3--:R-:W-:-:S03]  /*427c0*/  IMAD R5, R5, 0xcb, RZ ;  /* 0x000000cb05057824 */ /* 0x008fc600078e02ff */
[----:B------:R3:W-:Y:S02]  /*427d0*/  STL.64 [R1+0x6c0], R10 ;  /* 0x0006c00a01007387 */ /* 0x0007e40000100a00 */
[CC--:B--2---:R-:W-:Y:S01]  /*427e0*/  IADD3 R12, P4, R5.reuse, R2.reuse, RZ ;  /* 0x00000002050c7210 */ /* 0x0c4fe20007f9e0ff */
[----:B-1----:R-:W-:Y:S01]  /*427f0*/  IMAD R6, R6, 0xcd, RZ ;  /* 0x000000cd06067824 */ /* 0x002fe200078e02ff */
[----:B------:R1:W-:Y:S01]  /*42800*/  STL.64 [R1+0x6b8], R8 ;  /* 0x0006b80801007387 */ /* 0x0003e20000100a00 */
[CC--:B---3--:R-:W-:Y:S02]  /*42810*/  IADD3 R10, P5, R14.reuse, R2.reuse, RZ ;  /* 0x000000020e0a7210 */ /* 0x0c8fe40007fbe0ff */
        /* <DEDUP_REMOVED lines=12> */
[----:B------:R-:W-:Y:S01]  /*428e0*/  IADD3 R12, P4, R7, R2, RZ ;  /* 0x00000002070c7210 */ /* 0x000fe20007f9e0ff */
        /* <DEDUP_REMOVED lines=13> */
[-C--:B--2---:R-:W-:Y:S01]  /*429c0*/  IADD3 R12, P4, R5, R2.reuse, RZ ;  /* 0x00000002050c7210 */ /* 0x084fe20007f9e0ff */
[----:B-1----:R-:W-:Y:S01]  /*429d0*/  IMAD R6, R6, 0xd3, RZ ;  /* 0x000000d306067824 */ /* 0x002fe200078e02ff */
[----:B------:R1:W-:Y:S01]  /*429e0*/  STL.64 [R1+0x688], R8 ;  /* 0x0006880801007387 */ /* 0x0003e20000100a00 */
[-C--:B---3--:R-:W-:Y:S02]  /*429f0*/  IADD3 R10, P5, R7, R2.reuse, RZ ;  /* 0x00000002070a7210 */ /* 0x088fe40007fbe0ff */
        /* <DEDUP_REMOVED lines=223> */
[----:B--2---:R-:W-:Y:S01]  /*437f0*/  IMAD.SHL.U32 R14, R5, 0x100, RZ ;  /* 0x00000100050e7824 */ /* 0x004fe200078e00ff */
        /* <DEDUP_REMOVED lines=749> */
[----:B--2---:R-:W-:-:S03]  /*466d0*/  IMAD R7, R5, 0x196, RZ ;  /* 0x0000019605077824 */ /* 0x004fc600078e02ff */
[----:B------:R-:W-:Y:S01]  /*466e0*/  LEA.HI.X.SX32 R13, R14, R3, 0x1, P4 ;  /* 0x000000030e0d7211 */ /* 0x000fe200020f0eff */
[----:B------:R2:W-:Y:S02]  /*466f0*/  STL.64 [R1+0x60], R8 ;  /* 0x0000600801007387 */ /* 0x0005e40000100a00 */
[----:B------:R-:W3:Y:S02]  /*46700*/  LDC R5, c[0x0][0x278] ;  /* 0x00009e00ff057b82 */ /* 0x000ee40000000800 */
[----:B------:R1:W-:Y:S01]  /*46710*/  STL.64 [R1+0x58], R12 ;  /* 0x0000580c01007387 */ /* 0x0003e20000100a00 */
[----:B--2---:R-:W-:Y:S01]  /*46720*/  IADD3 R8, P6, R7, R2, RZ ;  /* 0x0000000207087210 */ /* 0x004fe20007fde0ff */
[----:B-1----:R-:W-:-:S04]  /*46730*/  IMAD R12, R6, 0x198, RZ ;  /* 0x00000198060c7824 */ /* 0x002fc800078e02ff */
[----:B------:R-:W1:Y:S01]  /*46740*/  LDC R6, c[0x0][0x278] ;  /* 0x00009e00ff067b82 */ /* 0x000e620000000800 */
[----:B------:R-:W-:Y:S01]  /*46750*/  LEA.HI.X.SX32 R9, R7, R3, 0x1, P6 ;  /* 0x0000000307097211 */ /* 0x000fe200030f0eff */
[----:B0-----:R-:W-:-:S06]  /*46760*/  IMAD R7, R4, 0x19a, RZ ;  /* 0x0000019a04077824 */ /* 0x001fcc00078e02ff */
[----:B------:R-:W0:Y:S01]  /*46770*/  LDC R4, c[0x0][0x278] ;  /* 0x00009e00ff047b82 */ /* 0x000e220000000800 */
[----:B---3--:R-:W-:Y:S01]  /*46780*/  IMAD R5, R5, 0x197, RZ ;  /* 0x0000019705057824 */ /* 0x008fe200078e02ff */
[----:B------:R2:W-:Y:S04]  /*46790*/  STL.64 [R1+0x50], R10 ;  /* 0x0000500a01007387 */ /* 0x0005e80000100a00 */
[C---:B------:R-:W-:Y:S01]  /*467a0*/  IADD3 R14, P4, R5.reuse, R2, RZ ;  /* 0x00000002050e7210 */ /* 0x040fe20007f9e0ff */
[----:B------:R3:W-:Y:S03]  /*467b0*/  STL.64 [R1+0x48], R8 ;  /* 0x0000480801007387 */ /* 0x0007e60000100a00 */
[----:B------:R-:W-:-:S02]  /*467c0*/  LEA.HI.X.SX32 R15, R5, R3, 0x1, P4 ;  /* 0x00000003050f7211 */ /* 0x000fc400020f0eff */
[----:B------:R-:W4:Y:S01]  /*467d0*/  LDC R5, c[0x0][0x278] ;  /* 0x00009e00ff057b82 */ /* 0x000f220000000800 */
[----:B-1----:R-:W-:Y:S01]  /*467e0*/  IMAD R6, R6, 0x199, RZ ;  /* 0x0000019906067824 */ /* 0x002fe200078e02ff */
[----:B--2---:R-:W-:-:S04]  /*467f0*/  IADD3 R10, P5, R12, R2, RZ ;  /* 0x000000020c0a7210 */ /* 0x004fc80007fbe0ff */
[----:B---3--:R-:W-:Y:S01]  /*46800*/  IADD3 R8, P6, R6, R2, RZ ;  /* 0x0000000206087210 */ /* 0x008fe20007fde0ff */
[----:B0-----:R-:W-:-:S03]  /*46810*/  IMAD R4, R4, 0x19b, RZ ;  /* 0x0000019b04047824 */ /* 0x001fc600078e02ff */
[-C--:B------:R-:W-:Y:S02]  /*46820*/  LEA.HI.X.SX32 R9, R6, R3.reuse, 0x1, P6 ;  /* 0x0000000306097211 */ /* 0x080fe400030f0eff */
[----:B------:R-:W-:Y:S01]  /*46830*/  LEA.HI.X.SX32 R11, R12, R3, 0x1, P5 ;  /* 0x000000030c0b7211 */ /* 0x000fe200028f0eff */
[----:B------:R-:W0:Y:S01]  /*46840*/  LDC R6, c[0x0][0x278] ;  /* 0x00009e00ff067b82 */ /* 0x000e220000000800 */
[----:B------:R-:W-:-:S04]  /*46850*/  IADD3 R12, P5, R4, R2, RZ ;  /* 0x00000002040c7210 */ /* 0x000fc80007fbe0ff */
[----:B------:R-:W-:-:S03]  /*46860*/  LEA.HI.X.SX32 R13, R4, R3, 0x1, P5 ;  /* 0x00000003040d7211 */ /* 0x000fc600028f0eff */
[----:B------:R-:W1:Y:S01]  /*46870*/  LDC R4, c[0x0][0x278] ;  /* 0x00009e00ff047b82 */ /* 0x000e620000000800 */
[----:B------:R-:W-:Y:S04]  /*46880*/  STL.64 [R1+0x40], R14 ;  /* 0x0000400e01007387 */ /* 0x000fe80000100a00 */
[----:B------:R4:W-:Y:S04]  /*46890*/  STL.64 [R1+0x38], R10 ;  /* 0x0000380a01007387 */ /* 0x0009e80000100a00 */
[----:B------:R2:W-:Y:S01]  /*468a0*/  STL.64 [R1+0x30], R8 ;  /* 0x0000300801007387 */ /* 0x0005e20000100a00 */
[----:B----4-:R-:W-:-:S02]  /*468b0*/  IMAD R10, R5, 0x19c, RZ ;  /* 0x0000019c050a7824 */ /* 0x010fc400078e02ff */
[----:B------:R-:W3:Y:S01]  /*468c0*/  LDC R5, c[0x0][0x278] ;  /* 0x00009e00ff057b82 */ /* 0x000ee20000000800 */
[----:B0-----:R-:W-:Y:S02]  /*468d0*/  IMAD R11, R6, 0x19e, RZ ;  /* 0x0000019e060b7824 */ /* 0x001fe400078e02ff */
[----:B--2---:R-:W-:-:S05]  /*468e0*/  IADD3 R8, P6, R10, R2, RZ ;  /* 0x000000020a087210 */ /* 0x004fca0007fde0ff */
[----:B------:R-:W0:Y:S01]  /*468f0*/  LDC R6, c[0x0][0x278] ;  /* 0x00009e00ff067b82 */ /* 0x000e220000000800 */
[----:B------:R-:W-:Y:S01]  /*46900*/  LEA.HI.X.SX32 R9, R10, R3, 0x1, P6 ;  /* 0x000000030a097211 */ /* 0x000fe200030f0eff */
[----:B-1----:R-:W-:-:S06]  /*46910*/  IMAD R10, R4, 0x1a0, RZ ;  /* 0x000001a0040a7824 */ /* 0x002fcc00078e02ff */
[----:B------:R-:W1:Y:S01]  /*46920*/  LDC R4, c[0x0][0x278] ;  /* 0x00009e00ff047b82 */ /* 0x000e620000000800 */
[----:B------:R-:W-:-:S04]  /*46930*/  IADD3 R14, P4, R7, R2, RZ ;  /* 0x00000002070e7210 */ /* 0x000fc80007f9e0ff */
[----:B------:R-:W-:Y:S01]  /*46940*/  LEA.HI.X.SX32 R15, R7, R3, 0x1, P4 ;  /* 0x00000003070f7211 */ /* 0x000fe200020f0eff */
[----:B---3--:R-:W-:-:S04]  /*46950*/  IMAD R5, R5, 0x19d, RZ ;  /* 0x0000019d05057824 */ /* 0x008fc800078e02ff */
[----:B------:R2:W-:Y:S01]  /*46960*/  STL.64 [R1+0x28], R14 ;  /* 0x0000280e01007387 */ /* 0x0005e20000100a00 */
[----:B------:R-:W-:-:S03]  /*46970*/  IADD3 R16, P4, R5, R2, RZ ;  /* 0x0000000205107210 */ /* 0x000fc60007f9e0ff */
[----:B------:R0:W-:Y:S01]  /*46980*/  STL.64 [R1+0x20], R12 ;  /* 0x0000200c01007387 */ /* 0x0001e20000100a00 */
[----:B------:R-:W-:-:S03]  /*46990*/  LEA.HI.X.SX32 R17, R5, R3, 0x1, P4 ;  /* 0x0000000305117211 */ /* 0x000fc600020f0eff */
[----:B------:R3:W-:Y:S01]  /*469a0*/  STL.64 [R1+0x18], R8 ;  /* 0x0000180801007387 */ /* 0x0007e20000100a00 */
[----:B--2---:R-:W2:Y:S01]  /*469b0*/  LDC R14, c[0x0][0x278] ;  /* 0x00009e00ff0e7b82 */ /* 0x004ea20000000800 */
[----:B0-----:R-:W-:Y:S01]  /*469c0*/  IMAD R13, R6, 0x19f, RZ ;  /* 0x0000019f060d7824 */ /* 0x001fe200078e02ff */
[----:B------:R-:W-:Y:S01]  /*469d0*/  IADD3 R6, P5, R11, R2, RZ ;  /* 0x000000020b067210 */ /* 0x000fe20007fbe0ff */
[----:B-1----:R-:W-:-:S03]  /*469e0*/  IMAD R12, R4, 0x1a1, RZ ;  /* 0x000001a1040c7824 */ /* 0x002fc600078e02ff */
[-C--:B------:R-:W-:Y:S02]  /*469f0*/  LEA.HI.X.SX32 R7, R11, R3.reuse, 0x1, P5 ;  /* 0x000000030b077211 */ /* 0x080fe400028f0eff */
[CC--:B---3--:R-:W-:Y:S01]  /*46a00*/  IADD3 R8, P6, R13.reuse, R2.reuse, RZ ;  /* 0x000000020d087210 */ /* 0x0c8fe20007fde0ff */
[----:B------:R-:W-:Y:S01]  /*46a10*/  STL.64 [R1+0x10], R16 ;  /* 0x0000101001007387 */ /* 0x000fe20000100a00 */
[----:B------:R-:W0:Y:S02]  /*46a20*/  LDC R11, c[0x0][0x278] ;  /* 0x00009e00ff0b7b82 */ /* 0x000e240000000800 */
[----:B------:R-:W-:Y:S01]  /*46a30*/  LEA.HI.X.SX32 R9, R13, R3, 0x1, P6 ;  /* 0x000000030d097211 */ /* 0x000fe200030f0eff */
[----:B------:R1:W-:Y:S05]  /*46a40*/  STL.64 [R1+0x8], R6 ;  /* 0x0000080601007387 */ /* 0x0003ea0000100a00 */
[----:B------:R-:W3:Y:S01]  /*46a50*/  LDC R13, c[0x0][0x278] ;  /* 0x00009e00ff0d7b82 */ /* 0x000ee20000000800 */
[----:B-1----:R-:W-:-:S07]  /*46a60*/  IADD3 R6, P5, R12, R2, RZ ;  /* 0x000000020c067210 */ /* 0x002fce0007fbe0ff */
[----:B------:R-:W1:Y:S01]  /*46a70*/  LDC R16, c[0x0][0x278] ;  /* 0x00009e00ff107b82 */ /* 0x000e620000000800 */
[----:B------:R-:W-:-:S07]  /*46a80*/  LEA.HI.X.SX32 R7, R12, R3, 0x1, P5 ;  /* 0x000000030c077211 */ /* 0x000fce00028f0eff */
[----:B------:R-:W4:Y:S01]  /*46a90*/  LDC R12, c[0x0][0x278] ;  /* 0x00009e00ff0c7b82 */ /* 0x000f220000000800 */
[----:B--2---:R-:W-:Y:S01]  /*46aa0*/  IMAD R14, R14, 0x1a2, RZ ;  /* 0x000001a20e0e7824 */ /* 0x004fe200078e02ff */
[----:B------:R2:W-:Y:S01]  /*46ab0*/  STL.64 [R1], R8 ;  /* 0x0000000801007387 */ /* 0x0005e20000100a00 */
[----:B---3--:R-:W-:-:S03]  /*46ac0*/  IMAD R18, R13, 0x1a4, RZ ;  /* 0x000001a40d127824 */ /* 0x008fc600078e02ff */
[----:B--2---:R-:W-:Y:S01]  /*46ad0*/  IADD3 R8, P6, R14, R2, RZ ;  /* 0x000000020e087210 */ /* 0x004fe20007fde0ff */
[----:B-1----:R-:W-:-:S03]  /*46ae0*/  IMAD R24, R16, 0x1a7, RZ ;  /* 0x000001a710187824 */ /* 0x002fc600078e02ff */
[----:B------:R-:W-:Y:S01]  /*46af0*/  LEA.HI.X.SX32 R9, R14, R3, 0x1, P6 ;  /* 0x000000030e097211 */ /* 0x000fe200030f0eff */
[----:B----4-:R-:W-:Y:S01]  /*46b00*/  IMAD R20, R12, 0x1a5, RZ ;  /* 0x000001a50c147824 */ /* 0x010fe200078e02ff */
[----:B------:R-:W-:-:S04]  /*46b10*/  IADD3 R12, P5, R18, R2, RZ ;  /* 0x00000002120c7210 */ /* 0x000fc80007fbe0ff */
[-C--:B------:R-:W-:Y:S02]  /*46b20*/  IADD3 R14, P6, R20, R2.reuse, RZ ;  /* 0x00000002140e7210 */ /* 0x080fe40007fde0ff */
[-C--:B------:R-:W-:Y:S02]  /*46b30*/  LEA.HI.X.SX32 R13, R18, R3.reuse, 0x1, P5 ;  /* 0x00000003120d7211 */ /* 0x080fe400028f0eff */
[-C--:B------:R-:W-:Y:S02]  /*46b40*/  IADD3 R18, P5, R24, R2.reuse, RZ ;  /* 0x0000000218127210 */ /* 0x080fe40007fbe0ff */
[-C--:B------:R-:W-:Y:S02]  /*46b50*/  LEA.HI.X.SX32 R15, R20, R3.reuse, 0x1, P6 ;  /* 0x00000003140f7211 */ /* 0x080fe400030f0eff */
[----:B------:R-:W1:Y:S01]  /*46b60*/  LDC R20, c[0x0][0x278] ;  /* 0x00009e00ff147b82 */ /* 0x000e620000000800 */
[----:B------:R-:W-:Y:S02]  /*46b70*/  LEA.HI.X.SX32 R19, R24, R3, 0x1, P5 ;  /* 0x0000000318137211 */ /* 0x000fe400028f0eff */
[----:B------:R-:W-:-:S04]  /*46b80*/  IADD3 R24, P5, R30, R2, RZ ;  /* 0x000000021e187210 */ /* 0x000fc80007fbe0ff */
[----:B------:R-:W-:Y:S02]  /*46b90*/  LEA.HI.X.SX32 R25, R30, R3, 0x1, P5 ;  /* 0x000000031e197211 */ /* 0x000fe400028f0eff */
[----:B------:R-:W-:-:S04]  /*46ba0*/  IADD3 R30, P5, R36, R2, RZ ;  /* 0x00000002241e7210 */ /* 0x000fc80007fbe0ff */
[----:B------:R-:W-:Y:S02]  /*46bb0*/  LEA.HI.X.SX32 R31, R36, R3, 0x1, P5 ;  /* 0x00000003241f7211 */ /* 0x000fe400028f0eff */
[----:B------:R-:W-:-:S04]  /*46bc0*/  IADD3 R36, P5, R42, R2, RZ ;  /* 0x000000022a247210 */ /* 0x000fc80007fbe0ff */
[----:B------:R-:W-:Y:S02]  /*46bd0*/  LEA.HI.X.SX32 R37, R42, R3, 0x1, P5 ;  /* 0x000000032a257211 */ /* 0x000fe400028f0eff */
[----:B------:R-:W2:Y:S01]  /*46be0*/  LDC R42, c[0x0][0x278] ;  /* 0x00009e00ff2a7b82 */ /* 0x000ea20000000800 */
[----:B-1----:R-:W-:Y:S01]  /*46bf0*/  IMAD R28, R20, 0x1a9, RZ ;  /* 0x000001a9141c7824 */ /* 0x002fe200078e02ff */
[----:B------:R-:W-:-:S04]  /*46c00*/  IADD3 R20, P6, R26, R2, RZ ;  /* 0x000000021a147210 */ /* 0x000fc80007fde0ff */
[----:B------:R-:W-:Y:S02]  /*46c10*/  LEA.HI.X.SX32 R21, R26, R3, 0x1, P6 ;  /* 0x000000031a157211 */ /* 0x000fe400030f0eff */
[----:B------:R-:W-:-:S04]  /*46c20*/  IADD3 R26, P6, R32, R2, RZ ;  /* 0x00000002201a7210 */ /* 0x000fc80007fde0ff */
[-C--:B------:R-:W-:Y:S02]  /*46c30*/  LEA.HI.X.SX32 R27, R32, R3.reuse, 0x1, P6 ;  /* 0x00000003201b7211 */ /* 0x080fe400030f0eff */
[-C--:B------:R-:W-:Y:S01]  /*46c40*/  IADD3 R32, P6, R38, R2.reuse, RZ ;  /* 0x0000000226207210 */ /* 0x080fe20007fde0ff */
[----:B0-----:R-:W-:Y:S01]  /*46c50*/  IMAD R17, R11, 0x1a3, RZ ;  /* 0x000001a30b117824 */ /* 0x001fe200078e02ff */
[-C--:B------:R-:W-:Y:S02]  /*46c60*/  IADD3 R4, P4, R10, R2.reuse, RZ ;  /* 0x000000020a047210 */ /* 0x080fe40007f9e0ff */
[-C--:B------:R-:W-:Y:S02]  /*46c70*/  LEA.HI.X.SX32 R33, R38, R3.reuse, 0x1, P6 ;  /* 0x0000000326217211 */ /* 0x080fe400030f0eff */
[----:B------:R-:W-:Y:S01]  /*46c80*/  IADD3 R38, P6, R44, R2, RZ ;  /* 0x000000022c267210 */ /* 0x000fe20007fde0ff */
[----:B--2---:R-:W-:Y:S01]  /*46c90*/  IMAD R50, R42, 0x1b4, RZ ;  /* 0x000001b42a327824 */ /* 0x004fe200078e02ff */
[----:B------:R-:W-:-:S02]  /*46ca0*/  LEA.HI.X.SX32 R5, R10, R3, 0x1, P4 ;  /* 0x000000030a057211 */ /* 0x000fc400020f0eff */
[CC--:B------:R-:W-:Y:S02]  /*46cb0*/  IADD3 R10, P4, R17.reuse, R2.reuse, RZ ;  /* 0x00000002110a7210 */ /* 0x0c0fe40007f9e0ff */
[-C--:B------:R-:W-:Y:S02]  /*46cc0*/  LEA.HI.X.SX32 R39, R44, R3.reuse, 0x1, P6 ;  /* 0x000000032c277211 */ /* 0x080fe400030f0eff */
[-C--:B------:R-:W-:Y:S02]  /*46cd0*/  IADD3 R44, P6, R50, R2.reuse, RZ ;  /* 0x00000002322c7210 */ /* 0x080fe40007fde0ff */
[-C--:B------:R-:W-:Y:S02]  /*46ce0*/  LEA.HI.X.SX32 R11, R17, R3.reuse, 0x1, P4 ;  /* 0x00000003110b7211 */ /* 0x080fe400020f0eff */
[----:B------:R-:W-:Y:S02]  /*46cf0*/  IADD3 R16, P4, R22, R2, RZ ;  /* 0x0000000216107210 */ /* 0x000fe40007f9e0ff */
[----:B------:R-:W-:-:S02]  /*46d00*/  LEA.HI.X.SX32 R45, R50, R3, 0x1, P6 ;  /* 0x00000003322d7211 */ /* 0x000fc400030f0eff */
[----:B------:R-:W0:Y:S01]  /*46d10*/  LDC R50, c[0x0][0x278] ;  /* 0x00009e00ff327b82 */ /* 0x000e220000000800 */
[----:B------:R-:W-:Y:S02]  /*46d20*/  LEA.HI.X.SX32 R17, R22, R3, 0x1, P4 ;  /* 0x0000000316117211 */ /* 0x000fe400020f0eff */
[----:B------:R-:W-:-:S04]  /*46d30*/  IADD3 R22, P4, R28, R2, RZ ;  /* 0x000000021c167210 */ /* 0x000fc80007f9e0ff */
[----:B------:R-:W-:Y:S02]  /*46d40*/  LEA.HI.X.SX32 R23, R28, R3, 0x1, P4 ;  /* 0x000000031c177211 */ /* 0x000fe400020f0eff */
[----:B------:R-:W-:-:S04]  /*46d50*/  IADD3 R28, P4, R34, R2, RZ ;  /* 0x00000002221c7210 */ /* 0x000fc80007f9e0ff */
[----:B------:R-:W-:Y:S02]  /*46d60*/  LEA.HI.X.SX32 R29, R34, R3, 0x1, P4 ;  /* 0x00000003221d7211 */ /* 0x000fe400020f0eff */
[----:B------:R-:W-:-:S04]  /*46d70*/  IADD3 R34, P4, R40, R2, RZ ;  /* 0x0000000228227210 */ /* 0x000fc80007f9e0ff */
[-C--:B------:R-:W-:Y:S02]  /*46d80*/  LEA.HI.X.SX32 R35, R40, R3.reuse, 0x1, P4 ;  /* 0x0000000328237211 */ /* 0x080fe400020f0eff */
[-C--:B------:R-:W-:Y:S02]  /*46d90*/  IADD3 R40, P4, R46, R2.reuse, RZ ;  /* 0x000000022e287210 */ /* 0x080fe40007f9e0ff */
[-C--:B------:R-:W-:Y:S01]  /*46da0*/  IADD3 R42, P5, R48, R2.reuse, RZ ;  /* 0x00000002302a7210 */ /* 0x080fe20007fbe0ff */
[----:B0-----:R-:W-:Y:S01]  /*46db0*/  IMAD R58, R50, 0x1b8, RZ ;  /* 0x000001b8323a7824 */ /* 0x001fe200078e02ff */
[-C--:B------:R-:W-:Y:S02]  /*46dc0*/  LEA.HI.X.SX32 R41, R46, R3.reuse, 0x1, P4 ;  /* 0x000000032e297211 */ /* 0x080fe400020f0eff */
[----:B------:R-:W-:Y:S02]  /*46dd0*/  IADD3 R46, P4, R52, R2, RZ ;  /* 0x00000002342e7210 */ /* 0x000fe40007f9e0ff */
[----:B------:R-:W-:-:S02]  /*46de0*/  LEA.HI.X.SX32 R43, R48, R3, 0x1, P5 ;  /* 0x00000003302b7211 */ /* 0x000fc400028f0eff */
[-C--:B------:R-:W-:Y:S02]  /*46df0*/  IADD3 R48, P5, R54, R2.reuse, RZ ;  /* 0x0000000236307210 */ /* 0x080fe40007fbe0ff */
[-C--:B------:R-:W-:Y:S02]  /*46e00*/  LEA.HI.X.SX32 R47, R52, R3.reuse, 0x1, P4 ;  /* 0x00000003342f7211 */ /* 0x080fe400020f0eff */
[----:B------:R-:W-:Y:S02]  /*46e10*/  IADD3 R52, P4, R58, R2, RZ ;  /* 0x000000023a347210 */ /* 0x000fe40007f9e0ff */
[-C--:B------:R-:W-:Y:S02]  /*46e20*/  LEA.HI.X.SX32 R49, R54, R3.reuse, 0x1, P5 ;  /* 0x0000000336317211 */ /* 0x080fe400028f0eff */
[----:B------:R-:W0:Y:S01]  /*46e30*/  LDC R54, c[0x0][0x278] ;  /* 0x00009e00ff367b82 */ /* 0x000e220000000800 */
[----:B------:R-:W-:-:S07]  /*46e40*/  LEA.HI.X.SX32 R53, R58, R3, 0x1, P4 ;  /* 0x000000033a357211 */ /* 0x000fce00020f0eff */
[----:B------:R-:W1:Y:S01]  /*46e50*/  LDC R58, c[0x0][0x278] ;  /* 0x00009e00ff3a7b82 */ /* 0x000e620000000800 */
[----:B------:R-:W-:Y:S01]  /*46e60*/  STL [R1+0x12f8], R4 ;  /* 0x0012f80401007387 */ /* 0x000fe20000100800 */
[----:B------:R-:W-:-:S03]  /*46e70*/  IADD3 R50, P6, R56, R2, RZ ;  /* 0x0000000238327210 */ /* 0x000fc60007fde0ff */
[----:B------:R-:W-:Y:S04]  /*46e80*/  STL [R1+0x12ec], R5 ;  /* 0x0012ec0501007387 */ /* 0x000fe80000100800 */
[----:B------:R2:W-:Y:S01]  /*46e90*/  STL [R1+0x1308], R6 ;  /* 0x0013080601007387 */ /* 0x0005e20000100800 */
[----:B0-----:R-:W-:Y:S01]  /*46ea0*/  IMAD R62, R54, 0x1ba, RZ ;  /* 0x000001ba363e7824 */ /* 0x001fe200078e02ff */
[----:B------:R-:W-:Y:S01]  /*46eb0*/  IADD3 R54, P5, R60, R2, RZ ;  /* 0x000000023c367210 */ /* 0x000fe20007fbe0ff */
[----:B-1----:R-:W-:-:S03]  /*46ec0*/  IMAD R66, R58, 0x1bc, RZ ;  /* 0x000001bc3a427824 */ /* 0x002fc600078e02ff */
[----:B------:R-:W-:Y:S01]  /*46ed0*/  LEA.HI.X.SX32 R55, R60, R3, 0x1, P5 ;  /* 0x000000033c377211 */ /* 0x000fe200028f0eff */
[----:B------:R-:W-:Y:S01]  /*46ee0*/  STL [R1+0x12e8], R7 ;  /* 0x0012e80701007387 */ /* 0x000fe20000100800 */
[----:B------:R-:W-:-:S03]  /*46ef0*/  IADD3 R60, P5, R66, R2, RZ ;  /* 0x00000002423c7210 */ /* 0x000fc60007fbe0ff */
[----:B------:R-:W-:Y:S01]  /*46f00*/  STL.64 [R1+0x12f0], R8 ;  /* 0x0012f00801007387 */ /* 0x000fe20000100a00 */
[----:B------:R-:W-:-:S03]  /*46f10*/  LEA.HI.X.SX32 R61, R66, R3, 0x1, P5 ;  /* 0x00000003423d7211 */ /* 0x000fc600028f0eff */
[----:B------:R-:W-:Y:S01]  /*46f20*/  STL.64 [R1+0x1300], R10 ;  /* 0x0013000a01007387 */ /* 0x000fe20000100a00 */
[----:B------:R-:W-:-:S03]  /*46f30*/  IADD3 R66, P5, R73, R2, RZ ;  /* 0x0000000249427210 */ /* 0x000fc60007fbe0ff */
[----:B------:R-:W-:Y:S01]  /*46f40*/  STL.64 [R1+0x1310], R12 ;  /* 0x0013100c01007387 */ /* 0x000fe20000100a00 */
[----:B------:R-:W-:-:S03]  /*46f50*/  LEA.HI.X.SX32 R51, R56, R3, 0x1, P6 ;  /* 0x0000000338337211 */ /* 0x000fc600030f0eff */
[----:B------:R-:W-:Y:S01]  /*46f60*/  STL [R1+0x1328], R14 ;  /* 0x0013280e01007387 */ /* 0x000fe20000100800 */
[----:B------:R-:W-:-:S03]  /*46f70*/  IADD3 R56, P6, R62, R2, RZ ;  /* 0x000000023e387210 */ /* 0x000fc60007fde0ff */
[----:B------:R-:W-:Y:S01]  /*46f80*/  STL [R1+0x1318], R15 ;  /* 0x0013180f01007387 */ /* 0x000fe20000100800 */
[----:B------:R-:W-:-:S03]  /*46f90*/  LEA.HI.X.SX32 R67, R73, R3, 0x1, P5 ;  /* 0x0000000349437211 */ /* 0x000fc600028f0eff */
[----:B------:R-:W-:Y:S01]  /*46fa0*/  STL.64 [R1+0x1320], R16 ;  /* 0x0013201001007387 */ /* 0x000fe20000100a00 */
[-C--:B------:R-:W-:Y:S02]  /*46fb0*/  IADD3 R58, P4, R64, R2.reuse, RZ ;  /* 0x00000002403a7210 */ /* 0x080fe40007f9e0ff */
[----:B------:R-:W-:Y:S01]  /*46fc0*/  IADD3 R72, P5, R78, R2, RZ ;  /* 0x000000024e487210 */ /* 0x000fe20007fbe0ff */
[----:B------:R-:W-:Y:S01]  /*46fd0*/  STL [R1+0x1338], R18 ;  /* 0x0013381201007387 */ /* 0x000fe20000100800 */
[----:B------:R-:W-:-:S03]  /*46fe0*/  LEA.HI.X.SX32 R57, R62, R3, 0x1, P6 ;  /* 0x000000033e397211 */ /* 0x000fc600030f0eff */
[----:B------:R-:W-:Y:S01]  /*46ff0*/  STL [R1+0x12e4], R19 ;  /* 0x0012e41301007387 */ /* 0x000fe20000100800 */
[----:B------:R-:W-:-:S03]  /*47000*/  IADD3 R62, P6, R69, R2, RZ ;  /* 0x00000002453e7210 */ /* 0x000fc60007fde0ff */
[----:B------:R-:W-:Y:S01]  /*47010*/  STL [R1+0x1348], R20 ;  /* 0x0013481401007387 */ /* 0x000fe20000100800 */
[----:B------:R-:W-:-:S03]  /*47020*/  LEA.HI.X.SX32 R59, R64, R3, 0x1, P4 ;  /* 0x00000003403b7211 */ /* 0x000fc600020f0eff */
[----:B------:R-:W-:Y:S01]  /*47030*/  STL [R1+0x12e0], R21 ;  /* 0x0012e01501007387 */ /* 0x000fe20000100800 */
[----:B------:R-:W-:-:S03]  /*47040*/  LEA.HI.X.SX32 R73, R78, R3, 0x1, P5 ;  /* 0x000000034e497211 */ /* 0x000fc600028f0eff */
[----:B------:R-:W-:Y:S01]  /*47050*/  STL [R1+0x1358], R22 ;  /* 0x0013581601007387 */ /* 0x000fe20000100800 */
        /* <DEDUP_REMOVED lines=35> */
[----:B------:R-:W-:Y:S01]  /*47290*/  STL.64 [R1+0x1330], R38 ;  /* 0x0013302601007387 */ /* 0x000fe20000100a00 */
        /* <DEDUP_REMOVED lines=14> */
[----:B------:R-:W-:Y:S01]  /*47380*/  STL.64 [R1+0x1340], R46 ;  /* 0x0013402e01007387 */ /* 0x000fe20000100a00 */
        /* <DEDUP_REMOVED lines=12> */
[----:B------:R-:W-:Y:S01]  /*47450*/  STL.64 [R1+0x1360], R54 ;  /* 0x0013603601007387 */ /* 0x000fe20000100a00 */
        /* <DEDUP_REMOVED lines=17> */
[----:B------:R-:W-:Y:S01]  /*47570*/  STL.64 [R1+0x1380], R64 ;  /* 0x0013804001007387 */ /* 0x000fe20000100a00 */
[----:B------:R-:W-:-:S03]  /*47580*/  IADD3 R166, P6, R173, R2, RZ ;  /* 0x00000002ada67210 */ /* 0x000fc60007fde0ff */
[----:B------:R-:W-:Y:S01]  /*47590*/  STL.64 [R1+0x1390], R66 ;  /* 0x0013904201007387 */ /* 0x000fe20000100a00 */
[----:B------:R-:W-:-:S03]  /*475a0*/  LEA.HI.X.SX32 R163, R168, R3, 0x1, P4 ;  /* 0x00000003a8a37211 */ /* 0x000fc600020f0eff */
[----:B------:R-:W-:Y:S01]  /*475b0*/  STL.64 [R1+0x13a0], R68 ;  /* 0x0013a04401007387 */ /* 0x000fe20000100a00 */
[----:B------:R-:W-:-:S03]  /*475c0*/  LEA.HI.X.SX32 R177, R183, R3, 0x1, P5 ;  /* 0x00000003b7b17211 */ /* 0x000fc600028f0eff */
[----:B------:R-:W-:Y:S01]  /*475d0*/  STL.64 [R1+0x13b0], R70 ;  /* 0x0013b04601007387 */ /* 0x000fe20000100a00 */
        /* <DEDUP_REMOVED lines=26> */
[----:B------:R-:W-:Y:S01]  /*47780*/  STL.64 [R1+0x1450], R92 ;  /* 0x0014505c01007387 */ /* 0x000fe20000100a00 */
        /* <DEDUP_REMOVED lines=12> */
[----:B------:R-:W-:Y:S01]  /*47850*/  STL [R1+0x1498], R158 ;  /* 0x0014989e01007387 */ /* 0x000fe20000100800 */
[----:B------:R-:W-:-:S03]  /*47860*/  LEA.HI.X.SX32 R187, R192, R3, 0x1, P4 ;  /* 0x00000003c0bb7211 */ /* 0x000fc600020f0eff */
[----:B------:R-:W-:Y:S01]  /*47870*/  STL [R1+0x1488], R159 ;  /* 0x0014889f01007387 */ /* 0x000fe20000100800 */
[----:B------:R-:W-:-:S03]  /*47880*/  LEA.HI.X.SX32 R201, R207, R3, 0x1, P5 ;  /* 0x00000003cfc97211 */ /* 0x000fc600028f0eff */
[----:B------:R-:W-:Y:S01]  /*47890*/  STL.64 [R1+0x1490], R160 ;  /* 0x001490a001007387 */ /* 0x000fe20000100a00 */
        /* <DEDUP_REMOVED lines=42> */
[-C--:B------:R-:W-:Y:S01]  /*47b40*/  LEA.HI.X.SX32 R225, R230, R3.reuse, 0x1, P5 ;  /* 0x00000003e6e17211 */ /* 0x080fe200028f0eff */
[----:B------:R-:W-:Y:S02]  /*47b50*/  IMAD R242, R234, 0x1f8, RZ ;  /* 0x000001f8eaf27824 */ /* 0x000fe400078e02ff */
[----:B------:R-:W-:Y:S01]  /*47b60*/  STL [R1+0x1548], R192 ;  /* 0x001548c001007387 */ /* 0x000fe20000100800 */
[-C--:B------:R-:W-:Y:S02]  /*47b70*/  IADD3 R216, P4, R223, R2.reuse, RZ ;  /* 0x00000002dfd87210 */ /* 0x080fe40007f9e0ff */
[----:B------:R-:W-:Y:S01]  /*47b80*/  IADD3 R230, P5, R236, R2, RZ ;  /* 0x00000002ece67210 */ /* 0x000fe20007fbe0ff */
[----:B------:R-:W-:Y:S01]  /*47b90*/  STL [R1+0x1538], R193 ;  /* 0x001538c101007387 */ /* 0x000fe20000100800 */
[----:B------:R-:W-:-:S03]  /*47ba0*/  LEA.HI.X.SX32 R215, R220, R3, 0x1, P6 ;  /* 0x00000003dcd77211 */ /* 0x000fc600030f0eff */
[----:B------:R-:W-:Y:S01]  /*47bb0*/  STL.64 [R1+0x1540], R194 ;  /* 0x001540c201007387 */ /* 0x000fe20000100a00 */
[----:B------:R-:W-:Y:S01]  /*47bc0*/  IADD3 R220, P6, R226, R2, RZ ;  /* 0x00000002e2dc7210 */ /* 0x000fe20007fde0ff */
[----:B------:R-:W-:Y:S02]  /*47bd0*/  IMAD R232, R227, 0x1f3, RZ ;  /* 0x000001f3e3e87824 */ /* 0x000fe400078e02ff */
[----:B------:R-:W-:Y:S01]  /*47be0*/  STL.64 [R1+0x1550], R196 ;  /* 0x001550c401007387 */ /* 0x000fe20000100a00 */
[----:B------:R-:W-:Y:S01]  /*47bf0*/  IMAD R235, R231, 0x1f4, RZ ;  /* 0x000001f4e7eb7824 */ /* 0x000fe200078e02ff */
[-C--:B------:R-:W-:Y:S02]  /*47c00*/  LEA.HI.X.SX32 R217, R223, R3.reuse, 0x1, P4 ;  /* 0x00000003dfd97211 */ /* 0x080fe400020f0eff */
[----:B------:R-:W-:Y:S01]  /*47c10*/  STL [R1+0x1568], R198 ;  /* 0x001568c601007387 */ /* 0x000fe20000100800 */
[----:B------:R-:W-:Y:S01]  /*47c20*/  LEA.HI.X.SX32 R231, R236, R3, 0x1, P5 ;  /* 0x00000003ece77211 */ /* 0x000fe200028f0eff */
[----:B------:R-:W-:-:S02]  /*47c30*/  IMAD R248, R240, 0x1fb, RZ ;  /* 0x000001fbf0f87824 */ /* 0x000fc400078e02ff */
[----:B------:R-:W-:Y:S01]  /*47c40*/  STL [R1+0x1558], R199 ;  /* 0x001558c701007387 */ /* 0x000fe20000100800 */
[-C--:B------:R-:W-:Y:S02]  /*47c50*/  IADD3 R222, P4, R229, R2.reuse, RZ ;  /* 0x00000002e5de7210 */ /* 0x080fe40007f9e0ff */
[----:B------:R-:W-:Y:S01]  /*47c60*/  IADD3 R236, P5, R242, R2, RZ ;  /* 0x00000002f2ec7210 */ /* 0x000fe20007fbe0ff */
[----:B------:R-:W-:Y:S01]  /*47c70*/  STL.64 [R1+0x1560], R200 ;  /* 0x001560c801007387 */ /* 0x000fe20000100a00 */
[----:B------:R-:W-:-:S03]  /*47c80*/  LEA.HI.X.SX32 R221, R226, R3, 0x1, P6 ;  /* 0x00000003e2dd7211 */ /* 0x000fc600030f0eff */
[----:B------:R-:W-:Y:S01]  /*47c90*/  STL.64 [R1+0x1570], R202 ;  /* 0x001570ca01007387 */ /* 0x000fe20000100a00 */
[----:B------:R-:W-:Y:S01]  /*47ca0*/  IADD3 R226, P6, R232, R2, RZ ;  /* 0x00000002e8e27210 */ /* 0x000fe20007fde0ff */
[----:B------:R-:W-:Y:S02]  /*47cb0*/  IMAD R238, R233, 0x1f6, RZ ;  /* 0x000001f6e9ee7824 */ /* 0x000fe400078e02ff */
[----:B------:R-:W-:Y:S01]  /*47cc0*/  STL.64 [R1+0x1578], R204 ;  /* 0x001578cc01007387 */ /* 0x000fe20000100a00 */
[----:B------:R-:W-:Y:S01]  /*47cd0*/  IMAD R241, R237, 0x1f7, RZ ;  /* 0x000001f7edf17824 */ /* 0x000fe200078e02ff */
[-C--:B------:R-:W-:Y:S02]  /*47ce0*/  LEA.HI.X.SX32 R223, R229, R3.reuse, 0x1, P4 ;  /* 0x00000003e5df7211 */ /* 0x080fe400020f0eff */
        /* <DEDUP_REMOVED lines=8> */
[-C--:B------:R-:W-:Y:S01]  /*47d70*/  IADD3 R232, P6, R238, R2.reuse, RZ ;  /* 0x00000002eee87210 */ /* 0x080fe20007fde0ff */
[----:B------:R-:W-:Y:S02]  /*47d80*/  IMAD R245, R239, 0x1f9, RZ ;  /* 0x000001f9eff57824 */ /* 0x000fe400078e02ff */
[----:B------:R0:W-:Y:S01]  /*47d90*/  STL.64 [R1+0x15a0], R212 ;  /* 0x0015a0d401007387 */ /* 0x0001e20000100a00 */
[----:B------:R-:W-:Y:S01]  /*47da0*/  IMAD R246, R243, 0x1fa, RZ ;  /* 0x000001faf3f67824 */ /* 0x000fe200078e02ff */
[-C--:B------:R-:W-:Y:S02]  /*47db0*/  LEA.HI.X.SX32 R229, R235, R3.reuse, 0x1, P4 ;  /* 0x00000003ebe57211 */ /* 0x080fe400020f0eff */
[----:B------:R-:W-:Y:S01]  /*47dc0*/  STL [R1+0x15b8], R214 ;  /* 0x0015b8d601007387 */ /* 0x000fe20000100800 */
[-C--:B------:R-:W-:Y:S02]  /*47dd0*/  LEA.HI.X.SX32 R243, R248, R3.reuse, 0x1, P5 ;  /* 0x00000003f8f37211 */ /* 0x080fe400028f0eff */
[----:B------:R-:W-:Y:S01]  /*47de0*/  IADD3 R234, P4, R241, R2, RZ ;  /* 0x00000002f1ea7210 */ /* 0x000fe20007f9e0ff */
[----:B------:R-:W-:Y:S01]  /*47df0*/  STL [R1+0x15a8], R215 ;  /* 0x0015a8d701007387 */ /* 0x000fe20000100800 */
[----:B------:R-:W1:Y:S03]  /*47e00*/  LDC R248, c[0x0][0x278] ;  /* 0x00009e00fff87b82 */ /* 0x000e660000000800 */
[----:B------:R-:W-:Y:S01]  /*47e10*/  STL.64 [R1+0x15b0], R216 ;  /* 0x0015b0d801007387 */ /* 0x000fe20000100a00 */
[----:B------:R-:W-:-:S03]  /*47e20*/  LEA.HI.X.SX32 R233, R238, R3, 0x1, P6 ;  /* 0x00000003eee97211 */ /* 0x000fc600030f0eff */
[----:B------:R-:W-:Y:S01]  /*47e30*/  STL.64 [R1+0x15c0], R218 ;  /* 0x0015c0da01007387 */ /* 0x000fe20000100a00 */
[----:B------:R-:W-:Y:S01]  /*47e40*/  IADD3 R238, P6, R245, R2, RZ ;  /* 0x00000002f5ee7210 */ /* 0x000fe20007fde0ff */
[----:B------:R-:W-:Y:S02]  /*47e50*/  IMAD R250, R247, 0x1fc, RZ ;  /* 0x000001fcf7fa7824 */ /* 0x000fe400078e02ff */
[----:B------:R-:W-:Y:S01]  /*47e60*/  STL [R1+0x15d8], R220 ;  /* 0x0015d8dc01007387 */ /* 0x000fe20000100800 */
[----:B------:R-:W-:-:S03]  /*47e70*/  LEA.HI.X.SX32 R235, R241, R3, 0x1, P4 ;  /* 0x00000003f1eb7211 */ /* 0x000fc600020f0eff */
[----:B------:R-:W-:Y:S01]  /*47e80*/  STL [R1+0x15c8], R221 ;  /* 0x0015c8dd01007387 */ /* 0x000fe20000100800 */
[----:B------:R-:W-:-:S03]  /*47e90*/  IADD3 R240, P4, R246, R2, RZ ;  /* 0x00000002f6f07210 */ /* 0x000fc60007f9e0ff */
[----:B------:R-:W-:Y:S01]  /*47ea0*/  STL.64 [R1+0x15d0], R222 ;  /* 0x0015d0de01007387 */ /* 0x000fe20000100a00 */
[----:B------:R-:W-:-:S03]  /*47eb0*/  LEA.HI.X.SX32 R239, R245, R3, 0x1, P6 ;  /* 0x00000003f5ef7211 */ /* 0x000fc600030f0eff */
[----:B------:R-:W-:Y:S01]  /*47ec0*/  STL.64 [R1+0x15e0], R224 ;  /* 0x0015e0e001007387 */ /* 0x000fe20000100a00 */
[----:B--2---:R-:W-:-:S03]  /*47ed0*/  IMAD R6, R244, 0x1fd, RZ ;  /* 0x000001fdf4067824 */ /* 0x004fc600078e02ff */
[----:B------:R-:W-:Y:S01]  /*47ee0*/  STL [R1+0x15f8], R226 ;  /* 0x0015f8e201007387 */ /* 0x000fe20000100800 */
[----:B------:R-:W-:-:S03]  /*47ef0*/  IADD3 R244, P6, R250, R2, RZ ;  /* 0x00000002faf47210 */ /* 0x000fc60007fde0ff */
[----:B------:R-:W-:Y:S01]  /*47f00*/  STL [R1+0x15e8], R227 ;  /* 0x0015e8e301007387 */ /* 0x000fe20000100800 */
[----:B------:R-:W-:-:S03]  /*47f10*/  LEA.HI.X.SX32 R241, R246, R3, 0x1, P4 ;  /* 0x00000003f6f17211 */ /* 0x000fc600020f0eff */
[----:B------:R-:W-:Y:S04]  /*47f20*/  STL.64 [R1+0x15f0], R228 ;  /* 0x0015f0e401007387 */ /* 0x000fe80000100a00 */
[----:B------:R-:W-:Y:S01]  /*47f30*/  STL.64 [R1+0x1600], R230 ;  /* 0x001600e601007387 */ /* 0x000fe20000100a00 */
[----:B------:R-:W-:-:S03]  /*47f40*/  LEA.HI.X.SX32 R245, R250, R3, 0x1, P6 ;  /* 0x00000003faf57211 */ /* 0x000fc600030f0eff */
[----:B------:R-:W-:Y:S01]  /*47f50*/  STL [R1+0x1628], R232 ;  /* 0x001628e801007387 */ /* 0x000fe20000100800 */
[----:B0-----:R-:W-:-:S03]  /*47f60*/  PRMT R212, R152, 0x7773, RZ ;  /* 0x0000777398d47816 */ /* 0x001fc600000000ff */
[----:B------:R-:W-:Y:S01]  /*47f70*/  STL [R1+0x1608], R233 ;  /* 0x001608e901007387 */ /* 0x000fe20000100800 */
[----:B------:R-:W-:-:S03]  /*47f80*/  PRMT R213, R152, 0x7772, RZ ;  /* 0x0000777298d57816 */ /* 0x000fc600000000ff */
[----:B------:R-:W-:Y:S01]  /*47f90*/  STL.64 [R1+0x1610], R234 ;  /* 0x001610ea01007387 */ /* 0x000fe20000100a00 */
[----:B------:R-:W-:-:S03]  /*47fa0*/  PRMT R8, R152, 0x7771, RZ ;  /* 0x0000777198087816 */ /* 0x000fc600000000ff */
[----:B------:R-:W-:Y:S01]  /*47fb0*/  STL.64 [R1+0x1618], R236 ;  /* 0x001618ec01007387 */ /* 0x000fe20000100a00 */
[----:B------:R-:W-:-:S03]  /*47fc0*/  PRMT R7, R152, 0x7770, RZ ;  /* 0x0000777098077816 */ /* 0x000fc600000000ff */
[----:B------:R-:W-:Y:S04]  /*47fd0*/  STL.64 [R1+0x1620], R238 ;  /* 0x001620ee01007387 */ /* 0x000fe80000100a00 */
[----:B------:R-:W-:Y:S04]  /*47fe0*/  STL.64 [R1+0x1630], R240 ;  /* 0x001630f001007387 */ /* 0x000fe80000100a00 */
[----:B------:R-:W-:Y:S01]  /*47ff0*/  STL [R1+0x1648], R242 ;  /* 0x001648f201007387 */ /* 0x000fe20000100800 */
[----:B------:R-:W-:-:S03]  /*48000*/  PRMT R200, R153, 0x7773, RZ ;  /* 0x0000777399c87816 */ /* 0x000fc600000000ff */
[----:B------:R-:W-:Y:S01]  /*48010*/  STL [R1+0x1638], R243 ;  /* 0x001638f301007387 */ /* 0x000fe20000100800 */
[----:B------:R-:W-:-:S03]  /*48020*/  PRMT R201, R153, 0x7772, RZ ;  /* 0x0000777299c97816 */ /* 0x000fc600000000ff */
[----:B------:R-:W-:Y:S01]  /*48030*/  STL.64 [R1+0x1640], R244 ;  /* 0x001640f401007387 */ /* 0x000fe20000100a00 */
[----:B------:R-:W-:-:S03]  /*48040*/  IMAD R5, R249, 0x1fe, RZ ;  /* 0x000001fef9057824 */ /* 0x000fc600078e02ff */
[----:B------:R-:W-:Y:S01]  /*48050*/  STL.64 [R1+0x16b8], R212 ;  /* 0x0016b8d401007387 */ /* 0x000fe20000100a00 */
[----:B------:R-:W-:-:S03]  /*48060*/  PRMT R178, R154, 0x7773, RZ ;  /* 0x000077739ab27816 */ /* 0x000fc600000000ff */
[----:B------:R0:W-:Y:S01]  /*48070*/  STL [R1+0xed4], R8 ;  /* 0x000ed40801007387 */ /* 0x0001e20000100800 */
[----:B------:R-:W-:-:S03]  /*48080*/  PRMT R179, R154, 0x7772, RZ ;  /* 0x000077729ab37816 */ /* 0x000fc600000000ff */
[----:B------:R2:W-:Y:S01]  /*48090*/  STL [R1+0xec4], R7 ;  /* 0x000ec40701007387 */ /* 0x0005e20000100800 */
[----:B------:R-:W-:Y:S01]  /*480a0*/  IADD3 R246, P4, R6, R2, RZ ;  /* 0x0000000206f67210 */ /* 0x000fe20007f9e0ff */
[----:B-1----:R-:W-:Y:S01]  /*480b0*/  IMAD R4, R248, 0x1ff, RZ ;  /* 0x000001fff8047824 */ /* 0x002fe200078e02ff */
[C---:B0-----:R-:W-:Y:S01]  /*480c0*/  PRMT R8, R153.reuse, 0x7771, RZ ;  /* 0x0000777199087816 */ /* 0x041fe200000000ff */
[----:B------:R-:W-:Y:S01]  /*480d0*/  STL.64 [R1+0x16c0], R200 ;  /* 0x0016c0c801007387 */ /* 0x000fe20000100a00 */
[C---:B------:R-:W-:Y:S02]  /*480e0*/  PRMT R238, R154.reuse, 0x7771, RZ ;  /* 0x000077719aee7816 */ /* 0x040fe400000000ff */
[----:B--2---:R-:W-:Y:S01]  /*480f0*/  PRMT R7, R153, 0x7770, RZ ;  /* 0x0000777099077816 */ /* 0x004fe200000000ff */
[----:B------:R-:W-:Y:S01]  /*48100*/  STL [R1+0xec8], R8 ;  /* 0x000ec80801007387 */ /* 0x000fe20000100800 */
[----:B------:R-:W-:Y:S02]  /*48110*/  PRMT R239, R154, 0x7770, RZ ;  /* 0x000077709aef7816 */ /* 0x000fe400000000ff */
[C---:B------:R-:W-:Y:S01]  /*48120*/  PRMT R156, R155.reuse, 0x7773, RZ ;  /* 0x000077739b9c7816 */ /* 0x040fe200000000ff */
[----:B------:R-:W-:Y:S01]  /*48130*/  STL [R1+0x16c8], R178 ;  /* 0x0016c8b201007387 */ /* 0x000fe20000100800 */
[----:B------:R-:W-:-:S02]  /*48140*/  PRMT R157, R155, 0x7772, RZ ;  /* 0x000077729b9d7816 */ /* 0x000fc400000000ff */
[-C--:B------:R-:W-:Y:S01]  /*48150*/  IADD3 R248, P5, R5, R2.reuse, RZ ;  /* 0x0000000205f87210 */ /* 0x080fe20007fbe0ff */
[----:B------:R0:W-:Y:S01]  /*48160*/  STL [R1+0xeb4], R7 ;  /* 0x000eb40701007387 */ /* 0x0001e20000100800 */
[C---:B------:R-:W-:Y:S02]  /*48170*/  PRMT R228, R155.reuse, 0x7771, RZ ;  /* 0x000077719be47816 */ /* 0x040fe400000000ff */
[----:B------:R-:W-:Y:S01]  /*48180*/  PRMT R229, R155, 0x7770, RZ ;  /* 0x000077709be57816 */ /* 0x000fe200000000ff */
[----:B------:R-:W-:Y:S01]  /*48190*/  STL [R1+0x16d8], R179 ;  /* 0x0016d8b301007387 */ /* 0x000fe20000100800 */
[-C--:B------:R-:W-:Y:S02]  /*481a0*/  LEA.HI.X.SX32 R247, R6, R3.reuse, 0x1, P4 ;  /* 0x0000000306f77211 */ /* 0x080fe400020f0eff */
[----:B------:R-:W-:Y:S01]  /*481b0*/  IADD3 R250, P6, R4, R2, RZ ;  /* 0x0000000204fa7210 */ /* 0x000fe20007fde0ff */
[----:B------:R-:W-:Y:S01]  /*481c0*/  STL.64 [R1+0x16d0], R238 ;  /* 0x0016d0ee01007387 */ /* 0x000fe20000100a00 */
[----:B------:R-:W-:-:S03]  /*481d0*/  LEA.HI.X.SX32 R249, R5, R3, 0x1, P5 ;  /* 0x0000000305f97211 */ /* 0x000fc600028f0eff */
[----:B------:R-:W-:Y:S01]  /*481e0*/  STL.64 [R1+0x16e0], R156 ;  /* 0x0016e09c01007387 */ /* 0x000fe20000100a00 */
[----:B------:R-:W-:-:S03]  /*481f0*/  LEA.HI.X.SX32 R251, R4, R3, 0x1, P6 ;  /* 0x0000000304fb7211 */ /* 0x000fc600030f0eff */
[----:B------:R-:W-:Y:S04]  /*48200*/  STL [R1+0x16e8], R228 ;  /* 0x0016e8e401007387 */ /* 0x000fe80000100800 */
[----:B------:R-:W-:Y:S04]  /*48210*/  STL [R1+0x16f8], R229 ;  /* 0x0016f8e501007387 */ /* 0x000fe80000100800 */
[----:B------:R-:W-:Y:S04]  /*48220*/  STL.64 [R1+0x1650], R246 ;  /* 0x001650f601007387 */ /* 0x000fe80000100a00 */
[----:B------:R-:W-:Y:S04]  /*48230*/  STL [R1+0x1668], R248 ;  /* 0x001668f801007387 */ /* 0x000fe80000100800 */
[----:B------:R-:W-:Y:S04]  /*48240*/  STL [R1+0x1658], R249 ;  /* 0x001658f901007387 */ /* 0x000fe80000100800 */
[----:B0-----:R-:W2:Y:S04]  /*48250*/  LDL.LU.64 R6, [R1+0xcf8] ;  /* 0x000cf80001067983 */ /* 0x001ea80000300a00 */
[----:B------:R-:W3:Y:S04]  /*48260*/  LDL.LU.64 R4, [R1+0xcf0] ;  /* 0x000cf00001047983 */ /* 0x000ee80000300a00 */
[----:B------:R-:W-:Y:S04]  /*48270*/  STL.64 [R1+0x1660], R250 ;  /* 0x001660fa01007387 */ /* 0x000fe80000100a00 */
[----:B------:R0:W-:Y:S04]  /*48280*/  STG.E.U8 desc[UR6][R2.64], R150 ;  /* 0x0000009602007986 */ /* 0x0001e8000c101106 */
[----:B0-----:R-:W4:Y:S04]  /*48290*/  LDL.LU R150, [R1+0x1950] ;  /* 0x0019500001967983 */ /* 0x001f280000300800 */
[----:B------:R0:W-:Y:S04]  /*482a0*/  STG.E.U8 desc[UR6][R144.64], R151 ;  /* 0x0000009790007986 */ /* 0x0001e8000c101106 */
[----:B0-----:R-:W2:Y:S04]  /*482b0*/  LDL.LU.64 R144, [R1+0x1948] ;  /* 0x0019480001907983 */ /* 0x001ea80000300a00 */
[----:B------:R-:W3:Y:S01]  /*482c0*/  LDL.LU R151, [R1+0x1940] ;  /* 0x0019400001977983 */ /* 0x000ee20000300800 */
[----:B------:R-:W-:-:S02]  /*482d0*/  PRMT R249, R148, 0x7773, RZ ;  /* 0x0000777394f97816 */ /* 0x000fc400000000ff */
[C---:B------:R-:W-:Y:S02]  /*482e0*/  PRMT R248, R148.reuse, 0x7772, RZ ;  /* 0x0000777294f87816 */ /* 0x040fe400000000ff */
[C---:B------:R-:W-:Y:S02]  /*482f0*/  PRMT R72, R148.reuse, 0x7771, RZ ;  /* 0x0000777194487816 */ /* 0x040fe400000000ff */
[----:B------:R-:W-:Y:S02]  /*48300*/  PRMT R73, R148, 0x7770, RZ ;  /* 0x0000777094497816 */ /* 0x000fe400000000ff */
[C---:B------:R-:W-:Y:S02]  /*48310*/  PRMT R243, R149.reuse, 0x7773, RZ ;  /* 0x0000777395f37816 */ /* 0x040fe400000000ff */
[C---:B------:R-:W-:Y:S01]  /*48320*/  PRMT R242, R149.reuse, 0x7772, RZ ;  /* 0x0000777295f27816 */ /* 0x040fe200000000ff */
[----:B------:R-:W-:Y:S01]  /*48330*/  STL [R1+0x1678], R249 ;  /* 0x001678f901007387 */ /* 0x000fe20000100800 */
[----:B------:R-:W-:-:S02]  /*48340*/  PRMT R38, R149, 0x7771, RZ ;  /* 0x0000777195267816 */ /* 0x000fc400000000ff */
[----:B------:R-:W-:Y:S01]  /*48350*/  PRMT R39, R149, 0x7770, RZ ;  /* 0x0000777095277816 */ /* 0x000fe200000000ff */
[----:B------:R-:W-:Y:S04]  /*48360*/  STL [R1+0x1688], R248 ;  /* 0x001688f801007387 */ /* 0x000fe80000100800 */
[----:B------:R-:W-:Y:S04]  /*48370*/  STL.64 [R1+0x16f0], R72 ;  /* 0x0016f04801007387 */ /* 0x000fe80000100a00 */
[----:B------:R-:W-:Y:S04]  /*48380*/  STL.64 [R1+0x1670], R242 ;  /* 0x001670f201007387 */ /* 0x000fe80000100a00 */
[----:B------:R-:W-:Y:S01]  /*48390*/  STL.64 [R1+0x1700], R38 ;  /* 0x0017002601007387 */ /* 0x000fe20000100a00 */
[----:B----4-:R-:W-:-:S05]  /*483a0*/  PRMT R232, R150, 0x7772, RZ ;  /* 0x0000777296e87816 */ /* 0x010fca00000000ff */
[----:B------:R0:W-:Y:S01]  /*483b0*/  STL [R1+0x1698], R232 ;  /* 0x001698e801007387 */ /* 0x0001e20000100800 */
[C---:B------:R-:W-:Y:S02]  /*483c0*/  PRMT R235, R150.reuse, 0x7773, RZ ;  /* 0x0000777396eb7816 */ /* 0x040fe400000000ff */
[----:B0-----:R-:W-:-:S05]  /*483d0*/  PRMT R232, R150, 0x7771, RZ ;  /* 0x0000777196e87816 */ /* 0x001fca00000000ff */
[----:B------:R0:W-:Y:S01]  /*483e0*/  STL [R1+0x16a8], R232 ;  /* 0x0016a8e801007387 */ /* 0x0001e20000100800 */
[C---:B---3--:R-:W-:Y:S02]  /*483f0*/  PRMT R234, R151.reuse, 0x7772, RZ ;  /* 0x0000777297ea7816 */ /* 0x048fe400000000ff */
[C---:B------:R-:W-:Y:S02]  /*48400*/  PRMT R249, R151.reuse, 0x7771, RZ ;  /* 0x0000777197f97816 */ /* 0x040fe400000000ff */
[C---:B------:R-:W-:Y:S02]  /*48410*/  PRMT R248, R151.reuse, 0x7770, RZ ;  /* 0x0000777097f87816 */ /* 0x040fe400000000ff */
[----:B0-----:R-:W-:Y:S01]  /*48420*/  PRMT R232, R150, 0x7770, RZ ;  /* 0x0000777096e87816 */ /* 0x001fe200000000ff */
[----:B--2---:R0:W-:Y:S04]  /*48430*/  STG.E.U8 desc[UR6][R6.64], R144 ;  /* 0x0000009006007986 */ /* 0x0041e8000c101106 */
[----:B------:R-:W-:Y:S04]  /*48440*/  STL [R1+0x1708], R232 ;  /* 0x001708e801007387 */ /* 0x000fe80000100800 */
[----:B------:R-:W-:Y:S04]  /*48450*/  STL.64 [R1+0x1680], R234 ;  /* 0x001680ea01007387 */ /* 0x000fe80000100a00 */
[----:B------:R-:W-:Y:S04]  /*48460*/  STL.64 [R1+0x16a0], R248 ;  /* 0x0016a0f801007387 */ /* 0x000fe80000100a00 */
[----:B0-----:R-:W2:Y:S04]  /*48470*/  LDL.LU R144, [R1+0x193c] ;  /* 0x00193c0001907983 */ /* 0x001ea80000300800 */
[----:B------:R0:W-:Y:S04]  /*48480*/  STG.E.U8 desc[UR6][R4.64], R145 ;  /* 0x0000009104007986 */ /* 0x0001e8000c101106 */
[----:B------:R1:W-:Y:S04]  /*48490*/  STG.E.U8 desc[UR6][R140.64], R146 ;  /* 0x000000928c007986 */ /* 0x0003e8000c101106 */
[----:B0-----:R-:W3:Y:S04]  /*484a0*/  LDL.LU R145, [R1+0x1938] ;  /* 0x0019380001917983 */ /* 0x001ee80000300800 */
[----:B------:R-:W4:Y:S04]  /*484b0*/  LDL.LU.64 R6, [R1+0xcd8] ;  /* 0x000cd80001067983 */ /* 0x000f280000300a00 */
[----:B------:R-:W4:Y:S04]  /*484c0*/  LDL.LU.64 R4, [R1+0xcd0] ;  /* 0x000cd00001047983 */ /* 0x000f280000300a00 */
[----:B-1----:R-:W4:Y:S04]  /*484d0*/  LDL.LU.64 R140, [R1+0x1930] ;  /* 0x00193000018c7983 */ /* 0x002f280000300a00 */
[----:B------:R-:W4:Y:S04]  /*484e0*/  LDL.LU R146, [R1+0x1928] ;  /* 0x0019280001927983 */ /* 0x000f280000300800 */
[----:B------:R0:W-:Y:S04]  /*484f0*/  STG.E.U8 desc[UR6][R142.64], R147 ;  /* 0x000000938e007986 */ /* 0x0001e8000c101106 */
[----:B0-----:R-:W4:Y:S04]  /*48500*/  LDL.LU.64 R142, [R1+0x1920] ;  /* 0x00192000018e7983 */ /* 0x001f280000300a00 */
[----:B------:R-:W4:Y:S01]  /*48510*/  LDL.LU R147, [R1+0x1918] ;  /* 0x0019180001937983 */ /* 0x000f220000300800 */
[----:B------:R-:W-:-:S02]  /*48520*/  PRMT R225, R151, 0x7773, RZ ;  /* 0x0000777397e17816 */ /* 0x000fc400000000ff */
[C---:B--2---:R-:W-:Y:S02]  /*48530*/  PRMT R182, R144.reuse, 0x7772, RZ ;  /* 0x0000777290b67816 */ /* 0x044fe400000000ff */
[C---:B------:R-:W-:Y:S02]  /*48540*/  PRMT R224, R144.reuse, 0x7770, RZ ;  /* 0x0000777090e07816 */ /* 0x040fe400000000ff */
[C---:B------:R-:W-:Y:S01]  /*48550*/  PRMT R169, R144.reuse, 0x7773, RZ ;  /* 0x0000777390a97816 */ /* 0x040fe200000000ff */
[----:B------:R-:W-:Y:S01]  /*48560*/  STL [R1+0x1718], R182 ;  /* 0x001718b601007387 */ /* 0x000fe20000100800 */
[----:B------:R-:W-:-:S03]  /*48570*/  PRMT R217, R144, 0x7771, RZ ;  /* 0x0000777190d97816 */ /* 0x000fc600000000ff */
[----:B------:R-:W-:Y:S01]  /*48580*/  STL.64 [R1+0x1690], R224 ;  /* 0x001690e001007387 */ /* 0x000fe20000100a00 */
[C---:B---3--:R-:W-:Y:S02]  /*48590*/  PRMT R168, R145.reuse, 0x7772, RZ ;  /* 0x0000777291a87816 */ /* 0x048fe400000000ff */
[C---:B------:R-:W-:Y:S02]  /*485a0*/  PRMT R207, R145.reuse, 0x7771, RZ ;  /* 0x0000777191cf7816 */ /* 0x040fe400000000ff */
[C---:B------:R-:W-:Y:S02]  /*485b0*/  PRMT R216, R145.reuse, 0x7770, RZ ;  /* 0x0000777091d87816 */ /* 0x040fe400000000ff */
[----:B------:R-:W-:Y:S01]  /*485c0*/  PRMT R93, R145, 0x7773, RZ ;  /* 0x00007773915d7816 */ /* 0x000fe200000000ff */
[----:B------:R-:W-:Y:S04]  /*485d0*/  STL.64 [R1+0x16b0], R168 ;  /* 0x0016b0a801007387 */ /* 0x000fe80000100a00 */
[----:B------:R-:W-:Y:S01]  /*485e0*/  STL [R1+0x1728], R207 ;  /* 0x001728cf01007387 */ /* 0x000fe20000100800 */
[----:B----4-:R-:W-:-:S02]  /*485f0*/  PRMT R92, R146, 0x7772, RZ ;  /* 0x00007772925c7816 */ /* 0x010fc400000000ff */
[C---:B------:R-:W-:Y:S02]  /*48600*/  PRMT R197, R146.reuse, 0x7771, RZ ;  /* 0x0000777192c57816 */ /* 0x040fe400000000ff */
[C---:B------:R-:W-:Y:S01]  /*48610*/  PRMT R206, R146.reuse, 0x7770, RZ ;  /* 0x0000777092ce7816 */ /* 0x040fe200000000ff */
[----:B------:R-:W-:Y:S01]  /*48620*/  STL.64 [R1+0x1710], R216 ;  /* 0x001710d801007387 */ /* 0x000fe20000100a00 */
[----:B------:R-:W-:-:S03]  /*48630*/  PRMT R79, R146, 0x7773, RZ ;  /* 0x00007773924f7816 */ /* 0x000fc600000000ff */
[----:B------:R-:W-:Y:S04]  /*48640*/  STL.64 [R1+0x1720], R92 ;  /* 0x0017205c01007387 */ /* 0x000fe80000100a00 */
[----:B------:R-:W-:Y:S01]  /*48650*/  STL [R1+0x1738], R197 ;  /* 0x001738c501007387 */ /* 0x000fe20000100800 */
[C---:B------:R-:W-:Y:S02]  /*48660*/  PRMT R78, R147.reuse, 0x7772, RZ ;  /* 0x00007772934e7816 */ /* 0x040fe400000000ff */
[C---:B------:R-:W-:Y:S02]  /*48670*/  PRMT R183, R147.reuse, 0x7771, RZ ;  /* 0x0000777193b77816 */ /* 0x040fe400000000ff */
[C---:B------:R-:W-:Y:S01]  /*48680*/  PRMT R196, R147.reuse, 0x7770, RZ ;  /* 0x0000777093c47816 */ /* 0x040fe200000000ff */
[----:B------:R-:W-:Y:S04]  /*48690*/  STL [R1+0x1748], R206 ;  /* 0x001748ce01007387 */ /* 0x000fe80000100800 */
[----:B------:R-:W-:Y:S04]  /*486a0*/  STL.64 [R1+0x1730], R78 ;  /* 0x0017304e01007387 */ /* 0x000fe80000100a00 */
[----:B------:R-:W-:Y:S04]  /*486b0*/  STL [R1+0x1768], R183 ;  /* 0x001768b701007387 */ /* 0x000fe80000100800 */
[----:B------:R-:W-:Y:S04]  /*486c0*/  STL [R1+0x1778], R196 ;  /* 0x001778c401007387 */ /* 0x000fe80000100800 */
[----:B------:R0:W-:Y:S04]  /*486d0*/  STG.E.U8 desc[UR6][R6.64], R140 ;  /* 0x0000008c06007986 */ /* 0x0001e8000c101106 */
[----:B------:R1:W-:Y:S04]  /*486e0*/  STG.E.U8 desc[UR6][R4.64], R141 ;  /* 0x0000008d04007986 */ /* 0x0003e8000c101106 */
[----:B------:R2:W-:Y:S04]  /*486f0*/  STG.E.U8 desc[UR6][R138.64], R142 ;  /* 0x0000008e8a007986 */ /* 0x0005e8000c101106 */
[----:B0-----:R-:W3:Y:S04]  /*48700*/  LDL.LU R140, [R1+0x1914] ;  /* 0x00191400018c7983 */ /* 0x001ee80000300800 */
[----:B-1----:R-:W4:Y:S04]  /*48710*/  LDL.LU R141, [R1+0x1910] ;  /* 0x00191000018d7983 */ /* 0x002f280000300800 */
[----:B------:R-:W4:Y:S04]  /*48720*/  LDL.LU.64 R6, [R1+0xcb8] ;  /* 0x000cb80001067983 */ /* 0x000f280000300a00 */
[----:B------:R-:W4:Y:S04]  /*48730*/  LDL.LU.64 R4, [R1+0xcb0] ;  /* 0x000cb00001047983 */ /* 0x000f280000300a00 */
[----:B--2---:R-:W2:Y:S04]  /*48740*/  LDL.LU.64 R138, [R1+0x1908] ;  /* 0x00190800018a7983 */ /* 0x004ea80000300a00 */
[----:B------:R-:W2:Y:S04]  /*48750*/  LDL.LU R142, [R1+0x1900] ;  /* 0x00190000018e7983 */ /* 0x000ea80000300800 */
[----:B------:R0:W-:Y:S04]  /*48760*/  STG.E.U8 desc[UR6][R136.64], R143 ;  /* 0x0000008f88007986 */ /* 0x0001e8000c101106 */
[----:B0-----:R-:W2:Y:S04]  /*48770*/  LDL.LU.64 R136, [R1+0x18f8] ;  /* 0x0018f80001887983 */ /* 0x001ea80000300a00 */
[----:B------:R-:W2:Y:S01]  /*48780*/  LDL.LU R143, [R1+0x18f0] ;  /* 0x0018f000018f7983 */ /* 0x000ea20000300800 */
[----:B------:R-:W-:-:S03]  /*48790*/  PRMT R63, R147, 0x7773, RZ ;  /* 0x00007773933f7816 */ /* 0x000fc600000000ff */
[----:B------:R-:W2:Y:S04]  /*487a0*/  LDL.LU.64 R10, [R1+0xc98] ;  /* 0x000c9800010a7983 */ /* 0x000ea80000300a00 */
[----:B------:R-:W2:Y:S01]  /*487b0*/  LDL.LU.64 R8, [R1+0xc90] ;  /* 0x000c900001087983 */ /* 0x000ea20000300a00 */
[C---:B---3--:R-:W-:Y:S02]  /*487c0*/  PRMT R215, R140.reuse, 0x7773, RZ ;  /* 0x000077738cd77816 */ /* 0x048fe400000000ff */
[C---:B------:R-:W-:Y:S02]  /*487d0*/  PRMT R214, R140.reuse, 0x7772, RZ ;  /* 0x000077728cd67816 */ /* 0x040fe400000000ff */
[----:B------:R-:W-:Y:S02]  /*487e0*/  PRMT R62, R140, 0x7770, RZ ;  /* 0x000077708c3e7816 */ /* 0x000fe400000000ff */
[----:B----4-:R-:W-:-:S02]  /*487f0*/  PRMT R209, R141, 0x7773, RZ ;  /* 0x000077738dd17816 */ /* 0x010fc400000000ff */
[C---:B------:R-:W-:Y:S02]  /*48800*/  PRMT R208, R141.reuse, 0x7772, RZ ;  /* 0x000077728dd07816 */ /* 0x040fe400000000ff */
[C---:B------:R-:W-:Y:S01]  /*48810*/  PRMT R233, R141.reuse, 0x7771, RZ ;  /* 0x000077718de97816 */ /* 0x040fe200000000ff */
[----:B------:R-:W-:Y:S01]  /*48820*/  STL.64 [R1+0x1740], R214 ;  /* 0x001740d601007387 */ /* 0x000fe20000100a00 */
[----:B------:R-:W-:Y:S02]  /*48830*/  PRMT R13, R140, 0x7771, RZ ;  /* 0x000077718c0d7816 */ /* 0x000fe400000000ff */
[----:B------:R-:W-:Y:S01]  /*48840*/  PRMT R12, R141, 0x7770, RZ ;  /* 0x000077708d0c7816 */ /* 0x000fe200000000ff */
[----:B------:R-:W-:Y:S01]  /*48850*/  STL.64 [R1+0x1750], R62 ;  /* 0x0017503e01007387 */ /* 0x000fe20000100a00 */
[C---:B--2---:R-:W-:Y:S02]  /*48860*/  PRMT R202, R142.reuse, 0x7773, RZ ;  /* 0x000077738eca7816 */ /* 0x044fe400000000ff */
[C---:B------:R-:W-:Y:S01]  /*48870*/  PRMT R203, R142.reuse, 0x7772, RZ ;  /* 0x000077728ecb7816 */ /* 0x040fe200000000ff */
[----:B------:R-:W-:Y:S01]  /*48880*/  STL.64 [R1+0x1758], R208 ;  /* 0x001758d001007387 */ /* 0x000fe20000100a00 */
[----:B------:R-:W-:-:S02]  /*48890*/  PRMT R227, R142, 0x7771, RZ ;  /* 0x000077718ee37816 */ /* 0x000fc400000000ff */
[----:B------:R-:W-:Y:S01]  /*488a0*/  PRMT R226, R142, 0x7770, RZ ;  /* 0x000077708ee27816 */ /* 0x000fe200000000ff */
[----:B------:R-:W-:Y:S04]  /*488b0*/  STL [R1+0x1788], R233 ;  /* 0x001788e901007387 */ /* 0x000fe80000100800 */
[----:B------:R-:W-:Y:S04]  /*488c0*/  STL.64 [R1+0x1760], R12 ;  /* 0x0017600c01007387 */ /* 0x000fe80000100a00 */
[----:B------:R-:W-:Y:S01]  /*488d0*/  STL.64 [R1+0x1770], R202 ;  /* 0x001770ca01007387 */ /* 0x000fe20000100a00 */
[----:B------:R-:W-:-:S02]  /*488e0*/  PRMT R194, R143, 0x7773, RZ ;  /* 0x000077738fc27816 */ /* 0x000fc400000000ff */
[C---:B------:R-:W-:Y:S02]  /*488f0*/  PRMT R195, R143.reuse, 0x7772, RZ ;  /* 0x000077728fc37816 */ /* 0x040fe400000000ff */
[----:B------:R-:W-:Y:S01]  /*48900*/  PRMT R221, R143, 0x7771, RZ ;  /* 0x000077718fdd7816 */ /* 0x000fe200000000ff */
[----:B------:R-:W-:Y:S04]  /*48910*/  STL.64 [R1+0x1780], R226 ;  /* 0x001780e201007387 */ /* 0x000fe80000100a00 */
[----:B------:R-:W-:Y:S04]  /*48920*/  STL.64 [R1+0x1790], R194 ;  /* 0x001790c201007387 */ /* 0x000fe80000100a00 */
[----:B------:R-:W-:Y:S04]  /*48930*/  STL [R1+0x1798], R221 ;  /* 0x001798dd01007387 */ /* 0x000fe80000100800 */
[----:B------:R0:W-:Y:S04]  /*48940*/  STG.E.U8 desc[UR6][R6.64], R136 ;  /* 0x0000008806007986 */ /* 0x0001e8000c101106 */
[----:B------:R1:W-:Y:S04]  /*48950*/  STG.E.U8 desc[UR6][R4.64], R137 ;  /* 0x0000008904007986 */ /* 0x0003e8000c101106 */
[----:B------:R2:W-:Y:S04]  /*48960*/  STG.E.U8 desc[UR6][R134.64], R138 ;  /* 0x0000008a86007986 */ /* 0x0005e8000c101106 */
[----:B0-----:R-:W3:Y:S04]  /*48970*/  LDL.LU R136, [R1+0x18ec] ;  /* 0x0018ec0001887983 */ /* 0x001ee80000300800 */
[----:B-1----:R-:W4:Y:S04]  /*48980*/  LDL.LU R137, [R1+0x18e8] ;  /* 0x0018e80001897983 */ /* 0x002f280000300800 */
[----:B--2---:R-:W2:Y:S04]  /*48990*/  LDL.LU.64 R134, [R1+0x18e0] ;  /* 0x0018e00001867983 */ /* 0x004ea80000300a00 */
[----:B------:R-:W4:Y:S04]  /*489a0*/  LDL.LU R138, [R1+0x18d8] ;  /* 0x0018d800018a7983 */ /* 0x000f280000300800 */
[----:B------:R0:W-:Y:S04]  /*489b0*/  STG.E.U8 desc[UR6][R132.64], R139 ;  /* 0x0000008b84007986 */ /* 0x0001e8000c101106 */
[----:B0-----:R-:W2:Y:S04]  /*489c0*/  LDL.LU.64 R132, [R1+0x18d0] ;  /* 0x0018d00001847983 */ /* 0x001ea80000300a00 */
[----:B------:R-:W4:Y:S04]  /*489d0*/  LDL.LU R139, [R1+0x18c8] ;  /* 0x0018c800018b7983 */ /* 0x000f280000300800 */
[----:B------:R-:W4:Y:S04]  /*489e0*/  LDL.LU.64 R6, [R1+0xc78] ;  /* 0x000c780001067983 */ /* 0x000f280000300a00 */
[----:B------:R-:W4:Y:S01]  /*489f0*/  LDL.LU.64 R4, [R1+0xc70] ;  /* 0x000c700001047983 */ /* 0x000f220000300a00 */
[----:B---3--:R-:W-:-:S02]  /*48a00*/  PRMT R84, R136, 0x7773, RZ ;  /* 0x0000777388547816 */ /* 0x008fc400000000ff */
[----:B------:R-:W-:-:S05]  /*48a10*/  PRMT R85, R136, 0x7772, RZ ;  /* 0x0000777288557816 */ /* 0x000fca00000000ff */
[----:B------:R-:W-:Y:S04]  /*48a20*/  STL.64 [R1+0x17a0], R84 ;  /* 0x0017a05401007387 */ /* 0x000fe80000100a00 */
[----:B--2---:R0:W-:Y:S04]  /*48a30*/  STG.E.U8 desc[UR6][R10.64], R132 ;  /* 0x000000840a007986 */ /* 0x0041e8000c101106 */
[----:B------:R1:W-:Y:S04]  /*48a40*/  STG.E.U8 desc[UR6][R8.64], R133 ;  /* 0x0000008508007986 */ /* 0x0003e8000c101106 */
[----:B------:R2:W-:Y:S04]  /*48a50*/  STG.E.U8 desc[UR6][R130.64], R134 ;  /* 0x0000008682007986 */ /* 0x0005e8000c101106 */
[----:B0-----:R-:W3:Y:S04]  /*48a60*/  LDL.LU R132, [R1+0x18c4] ;  /* 0x0018c40001847983 */ /* 0x001ee80000300800 */
[----:B-1----:R-:W3:Y:S04]  /*48a70*/  LDL.LU R133, [R1+0x18c0] ;  /* 0x0018c00001857983 */ /* 0x002ee80000300800 */
[----:B--2---:R-:W2:Y:S04]  /*48a80*/  LDL.LU.64 R130, [R1+0x18b8] ;  /* 0x0018b80001827983 */ /* 0x004ea80000300a00 */
[----:B------:R-:W3:Y:S04]  /*48a90*/  LDL.LU R134, [R1+0x18b0] ;  /* 0x0018b00001867983 */ /* 0x000ee80000300800 */
[----:B------:R0:W-:Y:S04]  /*48aa0*/  STG.E.U8 desc[UR6][R128.64], R135 ;  /* 0x0000008780007986 */ /* 0x0001e8000c101106 */
[----:B0-----:R-:W4:Y:S04]  /*48ab0*/  LDL.LU.64 R128, [R1+0x18a8] ;  /* 0x0018a80001807983 */ /* 0x001f280000300a00 */
[----:B------:R-:W3:Y:S04]  /*48ac0*/  LDL.LU R135, [R1+0x18a0] ;  /* 0x0018a00001877983 */ /* 0x000ee80000300800 */
[----:B------:R-:W3:Y:S04]  /*48ad0*/  LDL.LU.64 R20, [R1+0xc58] ;  /* 0x000c580001147983 */ /* 0x000ee80000300a00 */
[----:B------:R-:W3:Y:S04]  /*48ae0*/  LDL.LU.64 R18, [R1+0xc50] ;  /* 0x000c500001127983 */ /* 0x000ee80000300a00 */
[----:B----4-:R0:W-:Y:S04]  /*48af0*/  STG.E.U8 desc[UR6][R6.64], R128 ;  /* 0x0000008006007986 */ /* 0x0101e8000c101106 */
[----:B------:R1:W-:Y:S04]  /*48b00*/  STG.E.U8 desc[UR6][R4.64], R129 ;  /* 0x0000008104007986 */ /* 0x0003e8000c101106 */
[----:B--2---:R2:W-:Y:S04]  /*48b10*/  STG.E.U8 desc[UR6][R124.64], R130 ;  /* 0x000000827c007986 */ /* 0x0045e8000c101106 */
[----:B0-----:R-:W4:Y:S04]  /*48b20*/  LDL.LU R128, [R1+0x189c] ;  /* 0x00189c0001807983 */ /* 0x001f280000300800 */
[----:B-1----:R-:W4:Y:S04]  /*48b30*/  LDL.LU R129, [R1+0x1898] ;  /* 0x0018980001817983 */ /* 0x002f280000300800 */
[----:B--2---:R-:W3:Y:S04]  /*48b40*/  LDL.LU.64 R124, [R1+0x1890] ;  /* 0x00189000017c7983 */ /* 0x004ee80000300a00 */
[----:B------:R-:W2:Y:S04]  /*48b50*/  LDL.LU R130, [R1+0x1888] ;  /* 0x0018880001827983 */ /* 0x000ea80000300800 */
[----:B------:R0:W-:Y:S04]  /*48b60*/  STG.E.U8 desc[UR6][R126.64], R131 ;  /* 0x000000837e007986 */ /* 0x0001e8000c101106 */
[----:B0-----:R-:W4:Y:S04]  /*48b70*/  LDL.LU.64 R126, [R1+0x1880] ;  /* 0x00188000017e7983 */ /* 0x001f280000300a00 */
[----:B------:R-:W2:Y:S04]  /*48b80*/  LDL.LU R131, [R1+0x1878] ;  /* 0x0018780001837983 */ /* 0x000ea80000300800 */
[----:B------:R-:W2:Y:S04]  /*48b90*/  LDL.LU.64 R14, [R1+0xc38] ;  /* 0x000c3800010e7983 */ /* 0x000ea80000300a00 */
[----:B------:R-:W2:Y:S04]  /*48ba0*/  LDL.LU R6, [R1+0xdf8] ;  /* 0x000df80001067983 */ /* 0x000ea80000300800 */
[----:B------:R-:W2:Y:S04]  /*48bb0*/  LDL.LU.64 R4, [R1+0xc30] ;  /* 0x000c300001047983 */ /* 0x000ea80000300a00 */
[----:B---3--:R0:W-:Y:S04]  /*48bc0*/  STG.E.U8 desc[UR6][R20.64], R124 ;  /* 0x0000007c14007986 */ /* 0x0081e8000c101106 */
[----:B------:R1:W-:Y:S04]  /*48bd0*/  STG.E.U8 desc[UR6][R18.64], R125 ;  /* 0x0000007d12007986 */ /* 0x0003e8000c101106 */
[----:B0-----:R-:W3:Y:S04]  /*48be0*/  LDL.LU R124, [R1+0x1874] ;  /* 0x00187400017c7983 */ /* 0x001ee80000300800 */
[----:B-1----:R-:W3:Y:S04]  /*48bf0*/  LDL.LU R125, [R1+0x1870] ;  /* 0x00187000017d7983 */ /* 0x002ee80000300800 */
[----:B----4-:R0:W-:Y:S04]  /*48c00*/  STG.E.U8 desc[UR6][R122.64], R126 ;  /* 0x0000007e7a007986 */ /* 0x0101e8000c101106 */
[----:B------:R1:W-:Y:S04]  /*48c10*/  STG.E.U8 desc[UR6][R120.64], R127 ;  /* 0x0000007f78007986 */ /* 0x0003e8000c101106 */
[----:B0-----:R-:W4:Y:S04]  /*48c20*/  LDL.LU.64 R122, [R1+0x1868] ;  /* 0x00186800017a7983 */ /* 0x001f280000300a00 */
[----:B------:R-:W3:Y:S04]  /*48c30*/  LDL.LU R126, [R1+0x1860] ;  /* 0x00186000017e7983 */ /* 0x000ee80000300800 */
[----:B-1----:R-:W4:Y:S04]  /*48c40*/  LDL.LU.64 R120, [R1+0x1858] ;  /* 0x0018580001787983 */ /* 0x002f280000300a00 */
[----:B------:R-:W3:Y:S04]  /*48c50*/  LDL.LU R127, [R1+0x1854] ;  /* 0x00185400017f7983 */ /* 0x000ee80000300800 */
[----:B------:R-:W3:Y:S04]  /*48c60*/  LDL.LU.64 R80, [R1+0xc18] ;  /* 0x000c180001507983 */ /* 0x000ee80000300a00 */
[----:B------:R-:W3:Y:S04]  /*48c70*/  LDL.LU R7, [R1+0xe48] ;  /* 0x000e480001077983 */ /* 0x000ee80000300800 */
[----:B------:R-:W3:Y:S04]  /*48c80*/  LDL.LU.64 R68, [R1+0xc10] ;  /* 0x000c100001447983 */ /* 0x000ee80000300a00 */
[----:B--2---:R-:W-:Y:S04]  /*48c90*/  STG.E.U8 desc[UR6][R14.64], R6 ;  /* 0x000000060e007986 */ /* 0x004fe8000c101106 */
[----:B------:R-:W2:Y:S04]  /*48ca0*/  LDL.LU.64 R54, [R1+0xc08] ;  /* 0x000c080001367983 */ /* 0x000ea80000300a00 */
[----:B----4-:R0:W-:Y:S04]  /*48cb0*/  STG.E.U8 desc[UR6][R4.64], R121 ;  /* 0x0000007904007986 */ /* 0x0101e8000c101106 */
[----:B------:R1:W-:Y:S04]  /*48cc0*/  STG.E.U8 desc[UR6][R118.64], R122 ;  /* 0x0000007a76007986 */ /* 0x0003e8000c101106 */
[----:B------:R4:W-:Y:S04]  /*48cd0*/  STG.E.U8 desc[UR6][R116.64], R123 ;  /* 0x0000007b74007986 */ /* 0x0009e8000c101106 */
[----:B0-----:R-:W2:Y:S04]  /*48ce0*/  LDL.LU R121, [R1+0x1850] ;  /* 0x0018500001797983 */ /* 0x001ea80000300800 */
[----:B-1----:R-:W2:Y:S04]  /*48cf0*/  LDL.LU.64 R118, [R1+0x1848] ;  /* 0x0018480001767983 */ /* 0x002ea80000300a00 */
[----:B------:R-:W2:Y:S04]  /*48d00*/  LDL.LU R122, [R1+0x1840] ;  /* 0x00184000017a7983 */ /* 0x000ea80000300800 */
[----:B----4-:R-:W4:Y:S04]  /*48d10*/  LDL.LU.64 R116, [R1+0x1838] ;  /* 0x0018380001747983 */ /* 0x010f280000300a00 */
[----:B------:R-:W2:Y:S04]  /*48d20*/  LDL.LU R123, [R1+0x1830] ;  /* 0x00183000017b7983 */ /* 0x000ea80000300800 */
[----:B---3--:R-:W-:Y:S04]  /*48d30*/  STG.E.U8 desc[UR6][R80.64], R7 ;  /* 0x0000000750007986 */ /* 0x008fe8000c101106 */
[----:B------:R-:W3:Y:S04]  /*48d40*/  LDL.LU.64 R60, [R1+0xbf8] ;  /* 0x000bf800013c7983 */ /* 0x000ee80000300a00 */
[----:B----4-:R0:W-:Y:S04]  /*48d50*/  STG.E.U8 desc[UR6][R68.64], R117 ;  /* 0x0000007544007986 */ /* 0x0101e8000c101106 */
[----:B--2---:R1:W-:Y:S04]  /*48d60*/  STG.E.U8 desc[UR6][R54.64], R118 ;  /* 0x0000007636007986 */ /* 0x0043e8000c101106 */
[----:B------:R2:W-:Y:S04]  /*48d70*/  STG.E.U8 desc[UR6][R112.64], R119 ;  /* 0x0000007770007986 */ /* 0x0005e8000c101106 */
[----:B0-----:R-:W4:Y:S04]  /*48d80*/  LDL.LU R117, [R1+0x182c] ;  /* 0x00182c0001757983 */ /* 0x001f280000300800 */
[----:B-1----:R-:W4:Y:S04]  /*48d90*/  LDL.LU R118, [R1+0x1828] ;  /* 0x0018280001767983 */ /* 0x002f280000300800 */
[----:B--2---:R-:W3:Y:S04]  /*48da0*/  LDL.LU.64 R112, [R1+0x1820] ;  /* 0x0018200001707983 */ /* 0x004ee80000300a00 */
[----:B------:R-:W2:Y:S04]  /*48db0*/  LDL.LU R119, [R1+0x181c] ;  /* 0x00181c0001777983 */ /* 0x000ea80000300800 */
[----:B------:R-:W4:Y:S04]  /*48dc0*/  LDL.LU.64 R68, [R1+0xbd8] ;  /* 0x000bd80001447983 */ /* 0x000f280000300a00 */
[----:B------:R-:W2:Y:S04]  /*48dd0*/  LDL.LU.64 R54, [R1+0xbd0] ;  /* 0x000bd00001367983 */ /* 0x000ea80000300a00 */
[----:B---3--:R0:W-:Y:S04]  /*48de0*/  STG.E.U8 desc[UR6][R60.64], R112 ;  /* 0x000000703c007986 */ /* 0x0081e8000c101106 */
[----:B------:R1:W-:Y:S04]  /*48df0*/  STG.E.U8 desc[UR6][R108.64], R113 ;  /* 0x000000716c007986 */ /* 0x0003e8000c101106 */
[----:B------:R3:W-:Y:S04]  /*48e00*/  STG.E.U8 desc[UR6][R110.64], R252 ;  /* 0x000000fc6e007986 */ /* 0x0007e8000c101106 */
[----:B0-----:R-:W2:Y:S04]  /*48e10*/  LDL.LU R112, [R1+0x1818] ;  /* 0x0018180001707983 */ /* 0x001ea80000300800 */
[----:B-1----:R-:W4:Y:S04]  /*48e20*/  LDL.LU.64 R108, [R1+0x1810] ;  /* 0x00181000016c7983 */ /* 0x002f280000300a00 */
[----:B------:R-:W2:Y:S04]  /*48e30*/  LDL.LU R113, [R1+0x1808] ;  /* 0x0018080001717983 */ /* 0x000ea80000300800 */
[----:B---3--:R-:W3:Y:S04]  /*48e40*/  LDL.LU.64 R110, [R1+0x1800] ;  /* 0x00180000016e7983 */ /* 0x008ee80000300a00 */
[----:B------:R0:W-:Y:S04]  /*48e50*/  STG.E.U8 desc[UR6][R114.64], R0 ;  /* 0x0000000072007986 */ /* 0x0001e8000c101106 */
[----:B0-----:R-:W3:Y:S04]  /*48e60*/  LDL.LU.64 R114, [R1+0x17f8] ;  /* 0x0017f80001727983 */ /* 0x001ee80000300a00 */
[----:B------:R-:W3:Y:S04]  /*48e70*/  LDL.LU.64 R190, [R1+0xbb8] ;  /* 0x000bb80001be7983 */ /* 0x000ee80000300a00 */
[----:B------:R-:W3:Y:S04]  /*48e80*/  LDL.LU.64 R188, [R1+0xbb0] ;  /* 0x000bb00001bc7983 */ /* 0x000ee80000300a00 */
[----:B------:R-:W3:Y:S04]  /*48e90*/  LDL.LU R175, [R1+0x10b0] ;  /* 0x0010b00001af7983 */ /* 0x000ee80000300800 */
[----:B------:R-:W3:Y:S04]  /*48ea0*/  LDL.LU.64 R160, [R1+0xba8] ;  /* 0x000ba80001a07983 */ /* 0x000ee80000300a00 */
[----:B----4-:R0:W-:Y:S04]  /*48eb0*/  STG.E.U8 desc[UR6][R68.64], R108 ;  /* 0x0000006c44007986 */ /* 0x0101e8000c101106 */
[----:B--2---:R1:W-:Y:S04]  /*48ec0*/  STG.E.U8 desc[UR6][R54.64], R109 ;  /* 0x0000006d36007986 */ /* 0x0043e8000c101106 */
[----:B---3--:R2:W-:Y:S04]  /*48ed0*/  STG.E.U8 desc[UR6][R106.64], R110 ;  /* 0x0000006e6a007986 */ /* 0x0085e8000c101106 */
[----:B0-----:R-:W3:Y:S04]  /*48ee0*/  LDL.LU R108, [R1+0x17f4] ;  /* 0x0017f400016c7983 */ /* 0x001ee80000300800 */
[----:B-1----:R-:W4:Y:S04]  /*48ef0*/  LDL.LU R109, [R1+0x17f0] ;  /* 0x0017f000016d7983 */ /* 0x002f280000300800 */
[----:B--2---:R-:W2:Y:S04]  /*48f00*/  LDL.LU.64 R106, [R1+0x17e8] ;  /* 0x0017e800016a7983 */ /* 0x004ea80000300a00 */
[----:B------:R-:W4:Y:S04]  /*48f10*/  LDL.LU R110, [R1+0x17e0] ;  /* 0x0017e000016e7983 */ /* 0x000f280000300800 */
[----:B------:R0:W-:Y:S04]  /*48f20*/  STG.E.U8 desc[UR6][R104.64], R111 ;  /* 0x0000006f68007986 */ /* 0x0001e8000c101106 */
[----:B0-----:R-:W3:Y:S04]  /*48f30*/  LDL.LU.64 R104, [R1+0x17d8] ;  /* 0x0017d80001687983 */ /* 0x001ee80000300a00 */
[----:B------:R-:W4:Y:S04]  /*48f40*/  LDL.LU R111, [R1+0x17d0] ;  /* 0x0017d000016f7983 */ /* 0x000f280000300800 */
[----:B------:R-:W4:Y:S04]  /*48f50*/  LDL.LU.64 R86, [R1+0xb98] ;  /* 0x000b980001567983 */ /* 0x000f280000300a00 */
[----:B------:R-:W4:Y:S04]  /*48f60*/  LDL.LU R68, [R1+0x119c] ;  /* 0x00119c0001447983 */ /* 0x000f280000300800 */
[----:B------:R-:W4:Y:S04]  /*48f70*/  LDL.LU.64 R80, [R1+0xb90] ;  /* 0x000b900001507983 */ /* 0x000f280000300a00 */
[----:B------:R-:W4:Y:S04]  /*48f80*/  LDL.LU R69, [R1+0x11a0] ;  /* 0x0011a00001457983 */ /* 0x000f280000300800 */
[----:B------:R-:W4:Y:S04]  /*48f90*/  LDL.LU.64 R54, [R1+0xb88] ;  /* 0x000b880001367983 */ /* 0x000f280000300a00 */
[----:B---3--:R0:W-:Y:S04]  /*48fa0*/  STG.E.U8 desc[UR6][R190.64], R105 ;  /* 0x00000069be007986 */ /* 0x0081e8000c101106 */
[----:B------:R-:W-:Y:S04]  /*48fb0*/  STG.E.U8 desc[UR6][R188.64], R175 ;  /* 0x000000afbc007986 */ /* 0x000fe8000c101106 */
[----:B--2---:R1:W-:Y:S04]  /*48fc0*/  STG.E.U8 desc[UR6][R160.64], R106 ;  /* 0x0000006aa0007986 */ /* 0x0043e8000c101106 */
[----:B0-----:R-:W2:Y:S04]  /*48fd0*/  LDL.LU R105, [R1+0x17cc] ;  /* 0x0017cc0001697983 */ /* 0x001ea80000300800 */
[----:B------:R0:W-:Y:S04]  /*48fe0*/  STG.E.U8 desc[UR6][R102.64], R107 ;  /* 0x0000006b66007986 */ /* 0x0001e8000c101106 */
[----:B-1----:R-:W3:Y:S04]  /*48ff0*/  LDL.LU R106, [R1+0x17c8] ;  /* 0x0017c800016a7983 */ /* 0x002ee80000300800 */
[----:B0-----:R-:W2:Y:S04]  /*49000*/  LDL.LU.64 R102, [R1+0x17c0] ;  /* 0x0017c00001667983 */ /* 0x001ea80000300a00 */
[----:B----4-:R-:W-:Y:S04]  /*49010*/  STG.E.U8 desc[UR6][R86.64], R68 ;  /* 0x0000004456007986 */ /* 0x010fe8000c101106 */
[----:B------:R-:W-:Y:S04]  /*49020*/  STG.E.U8 desc[UR6][R80.64], R69 ;  /* 0x0000004550007986 */ /* 0x000fe8000c101106 */
[----:B------:R-:W4:Y:S04]  /*49030*/  LDL.LU R107, [R1+0x17bc] ;  /* 0x0017bc00016b7983 */ /* 0x000f280000300800 */
[----:B--2---:R0:W-:Y:S04]  /*49040*/  STG.E.U8 desc[UR6][R54.64], R102 ;  /* 0x0000006636007986 */ /* 0x0041e8000c101106 */
[----:B------:R1:W-:Y:S04]  /*49050*/  STG.E.U8 desc[UR6][R100.64], R103 ;  /* 0x0000006764007986 */ /* 0x0003e8000c101106 */
[----:B0-----:R-:W2:Y:S04]  /*49060*/  LDL.LU R102, [R1+0x17b8] ;  /* 0x0017b80001667983 */ /* 0x001ea80000300800 */
[----:B-1----:R-:W2:Y:S04]  /*49070*/  LDL.LU.64 R100, [R1+0x17b0] ;  /* 0x0017b00001647983 */ /* 0x002ea80000300a00 */
[----:B------:R-:W2:Y:S04]  /*49080*/  LDL.LU R103, [R1+0x17a8] ;  /* 0x0017a80001677983 */ /* 0x000ea80000300800 */
[----:B------:R-:W3:Y:S04]  /*49090*/  LDL.LU.64 R214, [R1+0xb78] ;  /* 0x000b780001d67983 */ /* 0x000ee80000300a00 */
[----:B------:R-:W3:Y:S04]  /*490a0*/  LDL.LU R206, [R1+0x1264] ;  /* 0x0012640001ce7983 */ /* 0x000ee80000300800 */
[----:B------:R-:W4:Y:S04]  /*490b0*/  LDL.LU.64 R78, [R1+0xb70] ;  /* 0x000b7000014e7983 */ /* 0x000f280000300a00 */
[----:B------:R-:W4:Y:S04]  /*490c0*/  LDL.LU R197, [R1+0x1274] ;  /* 0x0012740001c57983 */ /* 0x000f280000300800 */
[----:B------:R-:W2:Y:S04]  /*490d0*/  LDL.LU.64 R92, [R1+0xb68] ;  /* 0x000b6800015c7983 */ /* 0x000ea80000300a00 */
[----:B------:R-:W2:Y:S04]  /*490e0*/  LDL.LU R207, [R1+0x1254] ;  /* 0x0012540001cf7983 */ /* 0x000ea80000300800 */
        /* <DEDUP_REMOVED lines=56> */
[----:B---3--:R0:W-:Y:S04]  /*49470*/  STG.E.U8 desc[UR6][R214.64], R206 ;  /* 0x000000ced6007986 */ /* 0x0081e8000c101106 */
[----:B----4-:R1:W-:Y:S04]  /*49480*/  STG.E.U8 desc[UR6][R78.64], R197 ;  /* 0x000000c54e007986 */ /* 0x0103e8000c101106 */
[----:B0-----:R-:W3:Y:S04]  /*49490*/  LDL.LU.64 R214, [R1+0xa80] ;  /* 0x000a800001d67983 */ /* 0x001ee80000300a00 */
[----:B------:R-:W3:Y:S04]  /*494a0*/  LDL.LU R206, [R1+0x1204] ;  /* 0x0012040001ce7983 */ /* 0x000ee80000300800 */
[----:B-1----:R-:W4:Y:S04]  /*494b0*/  LDL.LU.64 R78, [R1+0xa78] ;  /* 0x000a7800014e7983 */ /* 0x002f280000300a00 */
[----:B--2---:R0:W-:Y:S04]  /*494c0*/  STG.E.U8 desc[UR6][R92.64], R207 ;  /* 0x000000cf5c007986 */ /* 0x0041e8000c101106 */
[----:B------:R-:W4:Y:S04]  /*494d0*/  LDL.LU R197, [R1+0x11e4] ;  /* 0x0011e40001c57983 */ /* 0x000f280000300800 */
[----:B------:R1:W-:Y:S04]  /*494e0*/  STG.E.U8 desc[UR6][R216.64], R182 ;  /* 0x000000b6d8007986 */ /* 0x0003e8000c101106 */
[----:B0-----:R-:W2:Y:S04]  /*494f0*/  LDL.LU.64 R92, [R1+0xa70] ;  /* 0x000a7000015c7983 */ /* 0x001ea80000300a00 */
[----:B------:R-:W2:Y:S04]  /*49500*/  LDL.LU R207, [R1+0x11f8] ;  /* 0x0011f80001cf7983 */ /* 0x000ea80000300800 */
[----:B-1----:R-:W2:Y:S04]  /*49510*/  LDL.LU.64 R216, [R1+0xa68] ;  /* 0x000a680001d87983 */ /* 0x002ea80000300a00 */
[----:B------:R0:W-:Y:S04]  /*49520*/  STG.E.U8 desc[UR6][R168.64], R248 ;  /* 0x000000f8a8007986 */ /* 0x0001e8000c101106 */
[----:B------:R-:W2:Y:S04]  /*49530*/  LDL.LU R182, [R1+0x11d4] ;  /* 0x0011d40001b67983 */ /* 0x000ea80000300800 */
        /* <DEDUP_REMOVED lines=30> */
[----:B0-----:R-:W2:Y:S04]  /*49720*/  LDL.LU.64 R212, [R1+0xa10] ;  /* 0x000a100001d47983 */ /* 0x001ea80000300a00 */
[----:B------:R-:W2:Y:S04]  /*49730*/  LDL.LU R245, [R1+0x11e0] ;  /* 0x0011e00001f57983 */ /* 0x000ea80000300800 */
[----:B------:R0:W-:Y:S04]  /*49740*/  STG.E.U8 desc[UR6][R240.64], R230 ;  /* 0x000000e6f0007986 */ /* 0x0001e8000c101106 */
[----:B------:R1:W-:Y:S04]  /*49750*/  STG.E.U8 desc[UR6][R236.64], R231 ;  /* 0x000000e7ec007986 */ /* 0x0003e8000c101106 */
[----:B------:R1:W-:Y:S04]  /*49760*/  STG.E.U8 desc[UR6][R222.64], R210 ;  /* 0x000000d2de007986 */ /* 0x0003e8000c101106 */
[----:B0-----:R-:W2:Y:S04]  /*49770*/  LDL.LU.64 R240, [R1+0xa08] ;  /* 0x000a080001f07983 */ /* 0x001ea80000300a00 */
[----:B------:R-:W2:Y:S04]  /*49780*/  LDL.LU R230, [R1+0x11b4] ;  /* 0x0011b40001e67983 */ /* 0x000ea80000300800 */
[----:B-1----:R-:W2:Y:S04]  /*49790*/  LDL.LU.64 R236, [R1+0xa00] ;  /* 0x000a000001ec7983 */ /* 0x002ea80000300a00 */
[----:B------:R-:W2:Y:S04]  /*497a0*/  LDL.LU R231, [R1+0x11c4] ;  /* 0x0011c40001e77983 */ /* 0x000ea80000300800 */
[----:B------:R-:W2:Y:S04]  /*497b0*/  LDL.LU.64 R222, [R1+0x9f8] ;  /* 0x0009f80001de7983 */ /* 0x000ea80000300a00 */
        /* <DEDUP_REMOVED lines=38> */
[----:B---3--:R1:W-:Y:S04]  /*49a20*/  STG.E.U8 desc[UR6][R214.64], R206 ;  /* 0x000000ced6007986 */ /* 0x0083e8000c101106 */
[----:B0-----:R-:W3:Y:S04]  /*49a30*/  LDL.LU.64 R62, [R1+0x990] ;  /* 0x00099000013e7983 */ /* 0x001ee80000300a00 */
[----:B------:R-:W3:Y:S04]  /*49a40*/  LDL.LU R183, [R1+0x1198] ;  /* 0x0011980001b77983 */ /* 0x000ee80000300800 */
[----:B-1----:R-:W3:Y:S04]  /*49a50*/  LDL.LU.64 R214, [R1+0x988] ;  /* 0x0009880001d67983 */ /* 0x002ee80000300a00 */
[----:B----4-:R0:W-:Y:S04]  /*49a60*/  STG.E.U8 desc[UR6][R78.64], R197 ;  /* 0x000000c54e007986 */ /* 0x0101e8000c101106 */
[----:B------:R-:W4:Y:S04]  /*49a70*/  LDL.LU R206, [R1+0x1164] ;  /* 0x0011640001ce7983 */ /* 0x000f280000300800 */
[----:B--2---:R1:W-:Y:S04]  /*49a80*/  STG.E.U8 desc[UR6][R92.64], R207 ;  /* 0x000000cf5c007986 */ /* 0x0043e8000c101106 */
        /* <DEDUP_REMOVED lines=33> */
[----:B------:R-:W2:Y:S04]  /*49ca0*/  LDL.LU R178, [R1+0x115c] ;  /* 0x00115c0001b27983 */ /* 0x000ea80000300800 */
[----:B------:R0:W-:Y:S04]  /*49cb0*/  STG.E.U8 desc[UR6][R200.64], R244 ;  /* 0x000000f4c8007986 */ /* 0x0001e8000c101106 */
[----:B------:R1:W-:Y:S04]  /*49cc0*/  STG.E.U8 desc[UR6][R212.64], R245 ;  /* 0x000000f5d4007986 */ /* 0x0003e8000c101106 */
[----:B0-----:R-:W2:Y:S04]  /*49cd0*/  LDL.LU.64 R200, [R1+0x920] ;  /* 0x0009200001c87983 */ /* 0x001ea80000300a00 */
[----:B------:R-:W2:Y:S04]  /*49ce0*/  LDL.LU R244, [R1+0x1160] ;  /* 0x0011600001f47983 */ /* 0x000ea80000300800 */
[----:B-1----:R-:W2:Y:S04]  /*49cf0*/  LDL.LU.64 R212, [R1+0x918] ;  /* 0x0009180001d47983 */ /* 0x002ea80000300a00 */
        /* <DEDUP_REMOVED lines=45> */
[----:B---3--:R0:W-:Y:S04]  /*49fd0*/  STG.E.U8 desc[UR6][R62.64], R183 ;  /* 0x000000b73e007986 */ /* 0x0081e8000c101106 */
[----:B------:R-:W3:Y:S04]  /*49fe0*/  LDL.LU R196, [R1+0x1120] ;  /* 0x0011200001c47983 */ /* 0x000ee80000300800 */
[----:B----4-:R1:W-:Y:S04]  /*49ff0*/  STG.E.U8 desc[UR6][R214.64], R206 ;  /* 0x000000ced6007986 */ /* 0x0103e8000c101106 */
[----:B0-----:R-:W4:Y:S04]  /*4a000*/  LDL.LU.64 R62, [R1+0x898] ;  /* 0x00089800013e7983 */ /* 0x001f280000300a00 */
[----:B------:R-:W4:Y:S04]  /*4a010*/  LDL.LU R183, [R1+0x110c] ;  /* 0x00110c0001b77983 */ /* 0x000f280000300800 */
[----:B-1----:R-:W4:Y:S04]  /*4a020*/  LDL.LU.64 R214, [R1+0x890] ;  /* 0x0008900001d67983 */ /* 0x002f280000300a00 */
[----:B--2---:R0:W-:Y:S04]  /*4a030*/  STG.E.U8 desc[UR6][R78.64], R197 ;  /* 0x000000c54e007986 */ /* 0x0041e8000c101106 */
        /* <DEDUP_REMOVED lines=259> */
[----:B------:R0:W-:Y:S04]  /*4b070*/  STG.E.U8 desc[UR6][R194.64], R202 ;  /* 0x000000cac2007986 */ /* 0x0001e8000c101106 */
[----:B-1----:R-:W2:Y:S04]  /*4b080*/  LDL.LU.64 R84, [R1+0x5c8] ;  /* 0x0005c80001547983 */ /* 0x002ea80000300a00 */
[----:B---3--:R-:W-:Y:S04]  /*4b090*/  STG.E.U8 desc[UR6][R226.64], R203 ;  /* 0x000000cbe2007986 */ /* 0x008fe8000c101106 */
[----:B------:R-:W3:Y:S04]  /*4b0a0*/  LDL.LU R221, [R1+0xf60] ;  /* 0x000f600001dd7983 */ /* 0x000ee80000300800 */
[----:B----4-:R1:W-:Y:S04]  /*4b0b0*/  STG.E.U8 desc[UR6][R12.64], R233 ;  /* 0x000000e90c007986 */ /* 0x0103e8000c101106 */
[----:B0-----:R-:W4:Y:S04]  /*4b0c0*/  LDL.LU.64 R194, [R1+0x5c0] ;  /* 0x0005c00001c27983 */ /* 0x001f280000300a00 */
[----:B--2---:R0:W-:Y:S04]  /*4b0d0*/  STG.E.U8 desc[UR6][R208.64], R196 ;  /* 0x000000c4d0007986 */ /* 0x0041e8000c101106 */
[----:B-1----:R-:W4:Y:S04]  /*4b0e0*/  LDL.LU R233, [R1+0xf6c] ;  /* 0x000f6c0001e97983 */ /* 0x002f280000300800 */
[----:B------:R-:W2:Y:S04]  /*4b0f0*/  LDL.LU.64 R226, [R1+0x5b8] ;  /* 0x0005b80001e27983 */ /* 0x000ea80000300a00 */
[----:B0-----:R-:W2:Y:S04]  /*4b100*/  LDL.LU R196, [R1+0xfa0] ;  /* 0x000fa00001c47983 */ /* 0x001ea80000300800 */
[----:B------:R0:W-:Y:S04]  /*4b110*/  STG.E.U8 desc[UR6][R62.64], R183 ;  /* 0x000000b73e007986 */ /* 0x0001e8000c101106 */
[----:B------:R-:W2:Y:S04]  /*4b120*/  LDL.LU.64 R202, [R1+0x5b0] ;  /* 0x0005b00001ca7983 */ /* 0x000ea80000300a00 */
[----:B------:R1:W-:Y:S04]  /*4b130*/  STG.E.U8 desc[UR6][R214.64], R206 ;  /* 0x000000ced6007986 */ /* 0x0003e8000c101106 */
[----:B0-----:R-:W2:Y:S04]  /*4b140*/  LDL.LU R183, [R1+0xfa4] ;  /* 0x000fa40001b77983 */ /* 0x001ea80000300800 */
[----:B------:R-:W2:Y:S04]  /*4b150*/  LDL.LU.64 R12, [R1+0x5a8] ;  /* 0x0005a800010c7983 */ /* 0x000ea80000300a00 */
[----:B------:R-:W2:Y:S04]  /*4b160*/  LDL.LU R62, [R1+0xf94] ;  /* 0x000f9400013e7983 */ /* 0x000ea80000300800 */
[----:B------:R-:W2:Y:S04]  /*4b170*/  LDL.LU.64 R208, [R1+0x5a0] ;  /* 0x0005a00001d07983 */ /* 0x000ea80000300a00 */
        /* <DEDUP_REMOVED lines=77> */
[----:B------:R-:W3:Y:S04]  /*4b650*/  LDL.LU R221, [R1+0x1798] ;  /* 0x0017980001dd7983 */ /* 0x000ee80000300800 */
[----:B----4-:R0:W-:Y:S04]  /*4b660*/  STG.E.U8 desc[UR6][R194.64], R233 ;  /* 0x000000e9c2007986 */ /* 0x0101e8000c101106 */
[----:B--2---:R1:W-:Y:S04]  /*4b670*/  STG.E.U8 desc[UR6][R226.64], R196 ;  /* 0x000000c4e2007986 */ /* 0x0043e8000c101106 */
[----:B------:R2:W-:Y:S04]  /*4b680*/  STG.E.U8 desc[UR6][R202.64], R183 ;  /* 0x000000b7ca007986 */ /* 0x0005e8000c101106 */
[----:B0-----:R-:W4:Y:S04]  /*4b690*/  LDL.LU.64 R194, [R1+0x1790] ;  /* 0x0017900001c27983 */ /* 0x001f280000300a00 */
[----:B------:R-:W4:Y:S04]  /*4b6a0*/  LDL.LU R233, [R1+0x1788] ;  /* 0x0017880001e97983 */ /* 0x000f280000300800 */
[----:B-1----:R-:W4:Y:S04]  /*4b6b0*/  LDL.LU.64 R226, [R1+0x1780] ;  /* 0x0017800001e27983 */ /* 0x002f280000300a00 */
[----:B------:R-:W4:Y:S04]  /*4b6c0*/  LDL.LU R196, [R1+0x1778] ;  /* 0x0017780001c47983 */ /* 0x000f280000300800 */
[----:B--2---:R-:W2:Y:S04]  /*4b6d0*/  LDL.LU.64 R202, [R1+0x1770] ;  /* 0x0017700001ca7983 */ /* 0x004ea80000300a00 */
[----:B------:R-:W2:Y:S04]  /*4b6e0*/  LDL.LU R183, [R1+0x1768] ;  /* 0x0017680001b77983 */ /* 0x000ea80000300800 */
[----:B------:R0:W-:Y:S04]  /*4b6f0*/  STG.E.U8 desc[UR6][R12.64], R62 ;  /* 0x0000003e0c007986 */ /* 0x0001e8000c101106 */
[----:B------:R1:W-:Y:S04]  /*4b700*/  STG.E.U8 desc[UR6][R208.64], R63 ;  /* 0x0000003fd0007986 */ /* 0x0003e8000c101106 */
[----:B------:R1:W-:Y:S04]  /*4b710*/  STG.E.U8 desc[UR6][R214.64], R206 ;  /* 0x000000ced6007986 */ /* 0x0003e8000c101106 */
[----:B0-----:R-:W2:Y:S04]  /*4b720*/  LDL.LU.64 R12, [R1+0x1760] ;  /* 0x00176000010c7983 */ /* 0x001ea80000300a00 */
[----:B-1----:R-:W2:Y:S04]  /*4b730*/  LDL.LU.64 R208, [R1+0x1758] ;  /* 0x0017580001d07983 */ /* 0x002ea80000300a00 */
[----:B------:R-:W4:Y:S04]  /*4b740*/  LDL.LU.64 R62, [R1+0x4d0] ;  /* 0x0004d000013e7983 */ /* 0x000f280000300a00 */
[----:B------:R-:W4:Y:S04]  /*4b750*/  LDL.LU R206, [R1+0xef8] ;  /* 0x000ef80001ce7983 */ /* 0x000f280000300800 */
[----:B------:R0:W-:Y:S04]  /*4b760*/  STG.E.U8 desc[UR6][R78.64], R197 ;  /* 0x000000c54e007986 */ /* 0x0001e8000c101106 */
[----:B------:R-:W2:Y:S04]  /*4b770*/  LDL.LU.64 R214, [R1+0x4c8] ;  /* 0x0004c80001d67983 */ /* 0x000ea80000300a00 */
[----:B------:R1:W-:Y:S04]  /*4b780*/  STG.E.U8 desc[UR6][R92.64], R207 ;  /* 0x000000cf5c007986 */ /* 0x0003e8000c101106 */
[----:B0-----:R-:W2:Y:S04]  /*4b790*/  LDL.LU R197, [R1+0xee0] ;  /* 0x000ee00001c57983 */ /* 0x001ea80000300800 */
[----:B------:R0:W-:Y:S04]  /*4b7a0*/  STG.E.U8 desc[UR6][R216.64], R182 ;  /* 0x000000b6d8007986 */ /* 0x0001e8000c101106 */
[----:B------:R-:W2:Y:S04]  /*4b7b0*/  LDL.LU.64 R78, [R1+0x4c0] ;  /* 0x0004c000014e7983 */ /* 0x000ea80000300a00 */
[----:B------:R-:W-:Y:S04]  /*4b7c0*/  STG.E.U8 desc[UR6][R168.64], R248 ;  /* 0x000000f8a8007986 */ /* 0x000fe8000c101106 */
[----:B-1----:R-:W2:Y:S04]  /*4b7d0*/  LDL.LU R207, [R1+0xee8] ;  /* 0x000ee80001cf7983 */ /* 0x002ea80000300800 */
[----:B------:R-:W-:Y:S04]  /*4b7e0*/  STG.E.U8 desc[UR6][R224.64], R249 ;  /* 0x000000f9e0007986 */ /* 0x000fe8000c101106 */
[----:B------:R-:W2:Y:S04]  /*4b7f0*/  LDL.LU.64 R92, [R1+0x4b8] ;  /* 0x0004b800015c7983 */ /* 0x000ea80000300a00 */
[----:B------:R1:W-:Y:S04]  /*4b800*/  STG.E.U8 desc[UR6][R234.64], R232 ;  /* 0x000000e8ea007986 */ /* 0x0003e8000c101106 */
[----:B0-----:R-:W2:Y:S04]  /*4b810*/  LDL.LU R182, [R1+0xf18] ;  /* 0x000f180001b67983 */ /* 0x001ea80000300800 */
[----:B------:R0:W-:Y:S04]  /*4b820*/  STG.E.U8 desc[UR6][R38.64], R72 ;  /* 0x0000004826007986 */ /* 0x0001e8000c101106 */
[----:B------:R-:W2:Y:S04]  /*4b830*/  LDL.LU.64 R216, [R1+0x4b0] ;  /* 0x0004b00001d87983 */ /* 0x000ea80000300a00 */
[----:B------:R-:W-:Y:S04]  /*4b840*/  STG.E.U8 desc[UR6][R242.64], R73 ;  /* 0x00000049f2007986 */ /* 0x000fe8000c101106 */
[----:B-1----:R-:W2:Y:S04]  /*4b850*/  LDL.LU R232, [R1+0xf1c] ;  /* 0x000f1c0001e87983 */ /* 0x002ea80000300800 */
[----:B------:R1:W-:Y:S04]  /*4b860*/  STG.E.U8 desc[UR6][R250.64], R229 ;  /* 0x000000e5fa007986 */ /* 0x0003e8000c101106 */
[----:B0-----:R-:W2:Y:S04]  /*4b870*/  LDL.LU.64 R38, [R1+0x4a8] ;  /* 0x0004a80001267983 */ /* 0x001ea80000300a00 */
[----:B------:R0:W-:Y:S04]  /*4b880*/  STG.E.U8 desc[UR6][R246.64], R228 ;  /* 0x000000e4f6007986 */ /* 0x0001e8000c101106 */
[----:B-1----:R-:W2:Y:S04]  /*4b890*/  LDL.LU R229, [R1+0xf0c] ;  /* 0x000f0c0001e57983 */ /* 0x002ea80000300800 */
[----:B------:R-:W2:Y:S04]  /*4b8a0*/  LDL.LU.64 R72, [R1+0x4a0] ;  /* 0x0004a00001487983 */ /* 0x000ea80000300a00 */
[----:B------:R1:W-:Y:S04]  /*4b8b0*/  STG.E.U8 desc[UR6][R156.64], R179 ;  /* 0x000000b39c007986 */ /* 0x0003e8000c101106 */
[----:B0-----:R-:W2:Y:S04]  /*4b8c0*/  LDL.LU R228, [R1+0xf10] ;  /* 0x000f100001e47983 */ /* 0x001ea80000300800 */
[----:B------:R0:W-:Y:S04]  /*4b8d0*/  STG.E.U8 desc[UR6][R238.64], R178 ;  /* 0x000000b2ee007986 */ /* 0x0001e8000c101106 */
[----:B-1----:R-:W2:Y:S04]  /*4b8e0*/  LDL.LU.64 R156, [R1+0x498] ;  /* 0x00049800019c7983 */ /* 0x002ea80000300a00 */
[----:B------:R-:W2:Y:S04]  /*4b8f0*/  LDL.LU R179, [R1+0xefc] ;  /* 0x000efc0001b37983 */ /* 0x000ea80000300800 */
[----:B0-----:R-:W2:Y:S04]  /*4b900*/  LDL.LU.64 R238, [R1+0x490] ;  /* 0x0004900001ee7983 */ /* 0x001ea80000300a00 */
[----:B------:R-:W2:Y:S04]  /*4b910*/  LDL.LU R178, [R1+0xf00] ;  /* 0x000f000001b27983 */ /* 0x000ea80000300800 */
[----:B------:R0:W-:Y:S04]  /*4b920*/  STG.E.U8 desc[UR6][R200.64], R244 ;  /* 0x000000f4c8007986 */ /* 0x0001e8000c101106 */
[----:B------:R1:W-:Y:S04]  /*4b930*/  STG.E.U8 desc[UR6][R212.64], R245 ;  /* 0x000000f5d4007986 */ /* 0x0003e8000c101106 */
[----:B0-----:R-:W2:Y:S04]  /*4b940*/  LDL.LU.64 R200, [R1+0x488] ;  /* 0x0004880001c87983 */ /* 0x001ea80000300a00 */
[----:B------:R-:W2:Y:S04]  /*4b950*/  LDL.LU R168, [R1+0xeec] ;  /* 0x000eec0001a87983 */ /* 0x000ea80000300800 */
[----:B-1----:R-:W2:Y:S04]  /*4b960*/  LDL.LU.64 R212, [R1+0x480] ;  /* 0x0004800001d47983 */ /* 0x002ea80000300a00 */
        /* <DEDUP_REMOVED lines=9> */
[----:B------:R0:W-:Y:S04]  /*4ba00*/  STG.E.U8 desc[UR6][R240.64], R230 ;  /* 0x000000e6f0007986 */ /* 0x0001e8000c101106 */
[----:B------:R-:W2:Y:S04]  /*4ba10*/  LDL.LU.64 R244, [R1+0x458] ;  /* 0x0004580001f47983 */ /* 0x000ea80000300a00 */
[----:B------:R1:W-:Y:S04]  /*4ba20*/  STG.E.U8 desc[UR6][R236.64], R231 ;  /* 0x000000e7ec007986 */ /* 0x0003e8000c101106 */
[----:B0-----:R-:W2:Y:S04]  /*4ba30*/  LDL.LU.64 R240, [R1+0x450] ;  /* 0x0004500001f07983 */ /* 0x001ea80000300a00 */
[----:B------:R0:W-:Y:S04]  /*4ba40*/  STG.E.U8 desc[UR6][R222.64], R210 ;  /* 0x000000d2de007986 */ /* 0x0001e8000c101106 */
[----:B-1----:R-:W2:Y:S04]  /*4ba50*/  LDL.LU.64 R236, [R1+0x448] ;  /* 0x0004480001ec7983 */ /* 0x002ea80000300a00 */
        /* <DEDUP_REMOVED lines=16> */
[----:B---3--:R1:W-:Y:S04]  /*4bb60*/  STG.E.U8 desc[UR6][R68.64], R55 ;  /* 0x0000003744007986 */ /* 0x0083e8000c101106 */
[----:B0-----:R-:W3:Y:S04]  /*4bb70*/  LDL.LU.64 R80, [R1+0x3f0] ;  /* 0x0003f00001507983 */ /* 0x001ee80000300a00 */
[----:B-1----:R-:W3:Y:S04]  /*4bb80*/  LDL.LU.64 R68, [R1+0x3e8] ;  /* 0x0003e80001447983 */ /* 0x002ee80000300a00 */
[----:B------:R-:W3:Y:S04]  /*4bb90*/  LDL.LU.64 R54, [R1+0x3e0] ;  /* 0x0003e00001367983 */ /* 0x000ee80000300a00 */
[----:B----4-:R0:W-:Y:S04]  /*4bba0*/  STG.E.U8 desc[UR6][R62.64], R206 ;  /* 0x000000ce3e007986 */ /* 0x0101e8000c101106 */
[----:B0-----:R-:W4:Y:S04]  /*4bbb0*/  LDL.LU.64 R62, [R1+0x1750] ;  /* 0x00175000013e7983 */ /* 0x001f280000300a00 */
[----:B------:R-:W4:Y:S04]  /*4bbc0*/  LDL.LU R206, [R1+0x1748] ;  /* 0x0017480001ce7983 */ /* 0x000f280000300800 */
[----:B--2---:R0:W-:Y:S04]  /*4bbd0*/  STG.E.U8 desc[UR6][R214.64], R197 ;  /* 0x000000c5d6007986 */ /* 0x0041e8000c101106 */
[----:B0-----:R-:W2:Y:S04]  /*4bbe0*/  LDL.LU.64 R214, [R1+0x1740] ;  /* 0x0017400001d67983 */ /* 0x001ea80000300a00 */
[----:B------:R-:W2:Y:S04]  /*4bbf0*/  LDL.LU R197, [R1+0x1738] ;  /* 0x0017380001c57983 */ /* 0x000ea80000300800 */
[----:B------:R0:W-:Y:S04]  /*4bc00*/  STG.E.U8 desc[UR6][R78.64], R207 ;  /* 0x000000cf4e007986 */ /* 0x0001e8000c101106 */
[----:B------:R1:W-:Y:S04]  /*4bc10*/  STG.E.U8 desc[UR6][R92.64], R182 ;  /* 0x000000b65c007986 */ /* 0x0003e8000c101106 */
[----:B0-----:R-:W2:Y:S04]  /*4bc20*/  LDL.LU.64 R78, [R1+0x1730] ;  /* 0x00173000014e7983 */ /* 0x001ea80000300a00 */
[----:B------:R-:W4:Y:S04]  /*4bc30*/  LDL.LU R207, [R1+0x1728] ;  /* 0x0017280001cf7983 */ /* 0x000f280000300800 */
[----:B-1----:R-:W2:Y:S04]  /*4bc40*/  LDL.LU.64 R92, [R1+0x1720] ;  /* 0x00172000015c7983 */ /* 0x002ea80000300a00 */
[----:B------:R-:W2:Y:S04]  /*4bc50*/  LDL.LU R182, [R1+0x1718] ;  /* 0x0017180001b67983 */ /* 0x000ea80000300800 */
[----:B------:R0:W-:Y:S04]  /*4bc60*/  STG.E.U8 desc[UR6][R216.64], R232 ;  /* 0x000000e8d8007986 */ /* 0x0001e8000c101106 */
[----:B0-----:R-:W4:Y:S04]  /*4bc70*/  LDL.LU.64 R216, [R1+0x1710] ;  /* 0x0017100001d87983 */ /* 0x001f280000300a00 */
[----:B------:R-:W2:Y:S04]  /*4bc80*/  LDL.LU R232, [R1+0x1708] ;  /* 0x0017080001e87983 */ /* 0x000ea80000300800 */
[----:B------:R0:W-:Y:S04]  /*4bc90*/  STG.E.U8 desc[UR6][R38.64], R229 ;  /* 0x000000e526007986 */ /* 0x0001e8000c101106 */
[----:B------:R1:W-:Y:S04]  /*4bca0*/  STG.E.U8 desc[UR6][R72.64], R228 ;  /* 0x000000e448007986 */ /* 0x0003e8000c101106 */
[----:B0-----:R-:W4:Y:S04]  /*4bcb0*/  LDL.LU.64 R38, [R1+0x1700] ;  /* 0x0017000001267983 */ /* 0x001f280000300a00 */
[----:B------:R-:W3:Y:S04]  /*4bcc0*/  LDL.LU R229, [R1+0x16f8] ;  /* 0x0016f80001e57983 */ /* 0x000ee80000300800 */
[----:B-1----:R-:W2:Y:S04]  /*4bcd0*/  LDL.LU.64 R72, [R1+0x16f0] ;  /* 0x0016f00001487983 */ /* 0x002ea80000300a00 */
[----:B------:R-:W4:Y:S04]  /*4bce0*/  LDL.LU R228, [R1+0x16e8] ;  /* 0x0016e80001e47983 */ /* 0x000f280000300800 */
[----:B------:R0:W-:Y:S04]  /*4bcf0*/  STG.E.U8 desc[UR6][R156.64], R179 ;  /* 0x000000b39c007986 */ /* 0x0001e8000c101106 */
[----:B------:R1:W-:Y:S04]  /*4bd00*/  STG.E.U8 desc[UR6][R238.64], R178 ;  /* 0x000000b2ee007986 */ /* 0x0003e8000c101106 */
[----:B0-----:R-:W2:Y:S04]  /*4bd10*/  LDL.LU.64 R156, [R1+0x16e0] ;  /* 0x0016e000019c7983 */ /* 0x001ea80000300a00 */
[----:B------:R-:W2:Y:S04]  /*4bd20*/  LDL.LU R179, [R1+0x16d8] ;  /* 0x0016d80001b37983 */ /* 0x000ea80000300800 */
[----:B-1----:R-:W3:Y:S04]  /*4bd30*/  LDL.LU.64 R238, [R1+0x16d0] ;  /* 0x0016d00001ee7983 */ /* 0x002ee80000300a00 */
[----:B------:R-:W2:Y:S04]  /*4bd40*/  LDL.LU R178, [R1+0x16c8] ;  /* 0x0016c80001b27983 */ /* 0x000ea80000300800 */
[----:B------:R0:W-:Y:S04]  /*4bd50*/  STG.E.U8 desc[UR6][R200.64], R168 ;  /* 0x000000a8c8007986 */ /* 0x0001e8000c101106 */
[----:B------:R1:W-:Y:S04]  /*4bd60*/  STG.E.U8 desc[UR6][R212.64], R169 ;  /* 0x000000a9d4007986 */ /* 0x0003e8000c101106 */
[----:B0-----:R-:W2:Y:S04]  /*4bd70*/  LDL.LU.64 R200, [R1+0x16c0] ;  /* 0x0016c00001c87983 */ /* 0x001ea80000300a00 */
[----:B-1----:R-:W2:Y:S04]  /*4bd80*/  LDL.LU.64 R212, [R1+0x16b8] ;  /* 0x0016b80001d47983 */ /* 0x002ea80000300a00 */
[----:B------:R-:W2:Y:S04]  /*4bd90*/  LDL.LU.64 R168, [R1+0x3d8] ;  /* 0x0003d80001a87983 */ /* 0x000ea80000300a00 */
[----:B------:R-:W-:Y:S04]  /*4bda0*/  STG.E.U8 desc[UR6][R224.64], R234 ;  /* 0x000000eae0007986 */ /* 0x000fe8000c101106 */
[----:B------:R0:W-:Y:S04]  /*4bdb0*/  STG.E.U8 desc[UR6][R248.64], R235 ;  /* 0x000000ebf8007986 */ /* 0x0001e8000c101106 */
[----:B------:R1:W-:Y:S04]  /*4bdc0*/  STG.E.U8 desc[UR6][R242.64], R246 ;  /* 0x000000f6f2007986 */ /* 0x0003e8000c101106 */
[----:B------:R1:W-:Y:S04]  /*4bdd0*/  STG.E.U8 desc[UR6][R250.64], R247 ;  /* 0x000000f7fa007986 */ /* 0x0003e8000c101106 */
[----:B0-----:R-:W2:Y:S04]  /*4bde0*/  LDL.LU.64 R248, [R1+0x3d0] ;  /* 0x0003d00001f87983 */ /* 0x001ea80000300a00 */
[----:B------:R-:W2:Y:S04]  /*4bdf0*/  LDL.LU.64 R224, [R1+0x3c8] ;  /* 0x0003c80001e07983 */ /* 0x000ea80000300a00 */
[----:B------:R-:W2:Y:S04]  /*4be00*/  LDL.LU.64 R234, [R1+0x3c0] ;  /* 0x0003c00001ea7983 */ /* 0x000ea80000300a00 */
[----:B-1----:R-:W2:Y:S04]  /*4be10*/  LDL.LU.64 R242, [R1+0x3b8] ;  /* 0x0003b80001f27983 */ /* 0x002ea80000300a00 */
[----:B------:R-:W2:Y:S04]  /*4be20*/  LDL.LU.64 R250, [R1+0x3b0] ;  /* 0x0003b00001fa7983 */ /* 0x000ea80000300a00 */
[----:B------:R-:W2:Y:S04]  /*4be30*/  LDL.LU.64 R246, [R1+0x3a8] ;  /* 0x0003a80001f67983 */ /* 0x000ea80000300a00 */
[----:B---3--:R0:W-:Y:S04]  /*4be40*/  STG.E.U8 desc[UR6][R244.64], R239 ;  /* 0x000000eff4007986 */ /* 0x0081e8000c101106 */
[----:B------:R1:W-:Y:S04]  /*4be50*/  STG.E.U8 desc[UR6][R240.64], R238 ;  /* 0x000000eef0007986 */ /* 0x0003e8000c101106 */
[----:B------:R3:W-:Y:S04]  /*4be60*/  STG.E.U8 desc[UR6][R236.64], R229 ;  /* 0x000000e5ec007986 */ /* 0x0007e8000c101106 */
[----:B0-----:R-:W2:Y:S04]  /*4be70*/  LDL.LU.64 R244, [R1+0x3a0] ;  /* 0x0003a00001f47983 */ /* 0x001ea80000300a00 */
[----:B-1----:R-:W2:Y:S04]  /*4be80*/  LDL.LU.64 R240, [R1+0x398] ;  /* 0x0003980001f07983 */ /* 0x002ea80000300a00 */
[----:B------:R-:W2:Y:S04]  /*4be90*/  LDL.LU.64 R238, [R1+0x390] ;  /* 0x0003900001ee7983 */ /* 0x000ea80000300a00 */
[----:B----4-:R0:W-:Y:S04]  /*4bea0*/  STG.E.U8 desc[UR6][R230.64], R228 ;  /* 0x000000e4e6007986 */ /* 0x0101e8000c101106 */
[----:B---3--:R-:W3:Y:S04]  /*4beb0*/  LDL.LU.64 R236, [R1+0x388] ;  /* 0x0003880001ec7983 */ /* 0x008ee80000300a00 */
[----:B--2---:R1:W-:Y:S04]  /*4bec0*/  STG.E.U8 desc[UR6][R222.64], R213 ;  /* 0x000000d5de007986 */ /* 0x0043e8000c101106 */
[----:B0-----:R-:W2:Y:S04]  /*4bed0*/  LDL.LU.64 R230, [R1+0x380] ;  /* 0x0003800001e67983 */ /* 0x001ea80000300a00 */
[----:B------:R-:W4:Y:S04]  /*4bee0*/  LDL.LU.64 R228, [R1+0x378] ;  /* 0x0003780001e47983 */ /* 0x000f280000300a00 */
[----:B------:R0:W-:Y:S04]  /*4bef0*/  STG.E.U8 desc[UR6][R218.64], R212 ;  /* 0x000000d4da007986 */ /* 0x0001e8000c101106 */
[----:B-1----:R-:W4:Y:S04]  /*4bf00*/  LDL.LU.64 R222, [R1+0x370] ;  /* 0x0003700001de7983 */ /* 0x002f280000300a00 */
[----:B------:R1:W-:Y:S04]  /*4bf10*/  STG.E.U8 desc[UR6][R210.64], R201 ;  /* 0x000000c9d2007986 */ /* 0x0003e8000c101106 */
[----:B0-----:R-:W4:Y:S04]  /*4bf20*/  LDL.LU.64 R218, [R1+0x368] ;  /* 0x0003680001da7983 */ /* 0x001f280000300a00 */
        /* <DEDUP_REMOVED lines=26> */
[----:B-1----:R-:W4:Y:S04]  /*4c0d0*/  LDL.LU.64 R168, [R1+0x16b0] ;  /* 0x0016b00001a87983 */ /* 0x002f280000300a00 */
[----:B------:R-:W3:Y:S04]  /*4c0e0*/  LDL.LU R232, [R1+0x16a8] ;  /* 0x0016a80001e87983 */ /* 0x000ee80000300800 */
[----:B---3--:R0:W-:Y:S04]  /*4c0f0*/  STG.E.U8 desc[UR6][R248.64], R232 ;  /* 0x000000e8f8007986 */ /* 0x0081e8000c101106 */
[----:B0-----:R-:W3:Y:S04]  /*4c100*/  LDL.LU.64 R248, [R1+0x16a0] ;  /* 0x0016a00001f87983 */ /* 0x001ee80000300a00 */
[----:B------:R-:W2:Y:S04]  /*4c110*/  LDL.LU R232, [R1+0x1698] ;  /* 0x0016980001e87983 */ /* 0x000ea80000300800 */
[----:B---3--:R0:W-:Y:S04]  /*4c120*/  STG.E.U8 desc[UR6][R224.64], R248 ;  /* 0x000000f8e0007986 */ /* 0x0081e8000c101106 */
[----:B0-----:R-:W3:Y:S04]  /*4c130*/  LDL.LU.64 R224, [R1+0x1690] ;  /* 0x0016900001e07983 */ /* 0x001ee80000300a00 */
[----:B------:R-:W4:Y:S04]  /*4c140*/  LDL.LU R248, [R1+0x1688] ;  /* 0x0016880001f87983 */ /* 0x000f280000300800 */
[----:B------:R0:W-:Y:S04]  /*4c150*/  STG.E.U8 desc[UR6][R234.64], R249 ;  /* 0x000000f9ea007986 */ /* 0x0001e8000c101106 */
[----:B0-----:R-:W3:Y:S04]  /*4c160*/  LDL.LU.64 R234, [R1+0x1680] ;  /* 0x0016800001ea7983 */ /* 0x001ee80000300a00 */
[----:B------:R-:W2:Y:S04]  /*4c170*/  LDL.LU R249, [R1+0x1678] ;  /* 0x0016780001f97983 */ /* 0x000ea80000300800 */
[----:B----4-:R0:W-:Y:S04]  /*4c180*/  STG.E.U8 desc[UR6][R242.64], R248 ;  /* 0x000000f8f2007986 */ /* 0x0101e8000c101106 */
[----:B0-----:R-:W4:Y:S04]  /*4c190*/  LDL.LU.64 R242, [R1+0x1670] ;  /* 0x0016700001f27983 */ /* 0x001f280000300a00 */
[----:B------:R-:W3:Y:S04]  /*4c1a0*/  LDL.LU R248, [R1+0x1668] ;  /* 0x0016680001f87983 */ /* 0x000ee80000300800 */
[----:B--2---:R0:W-:Y:S04]  /*4c1b0*/  STG.E.U8 desc[UR6][R250.64], R249 ;  /* 0x000000f9fa007986 */ /* 0x0041e8000c101106 */
[----:B0-----:R-:W2:Y:S04]  /*4c1c0*/  LDL.LU.64 R250, [R1+0x1660] ;  /* 0x0016600001fa7983 */ /* 0x001ea80000300a00 */
[----:B------:R-:W2:Y:S04]  /*4c1d0*/  LDL.LU R249, [R1+0x1658] ;  /* 0x0016580001f97983 */ /* 0x000ea80000300800 */
[----:B----4-:R0:W-:Y:S04]  /*4c1e0*/  STG.E.U8 desc[UR6][R246.64], R242 ;  /* 0x000000f2f6007986 */ /* 0x0101e8000c101106 */
[----:B------:R1:W-:Y:S04]  /*4c1f0*/  STG.E.U8 desc[UR6][R244.64], R243 ;  /* 0x000000f3f4007986 */ /* 0x0003e8000c101106 */
[----:B------:R4:W-:Y:S04]  /*4c200*/  STG.E.U8 desc[UR6][R240.64], R232 ;  /* 0x000000e8f0007986 */ /* 0x0009e8000c101106 */
[----:B0-----:R-:W2:Y:S04]  /*4c210*/  LDL.LU.64 R246, [R1+0x1650] ;  /* 0x0016500001f67983 */ /* 0x001ea80000300a00 */
[----:B------:R-:W2:Y:S04]  /*4c220*/  LDL.LU R242, [R1+0x1648] ;  /* 0x0016480001f27983 */ /* 0x000ea80000300800 */
[----:B-1----:R-:W2:Y:S04]  /*4c230*/  LDL.LU.64 R244, [R1+0x1640] ;  /* 0x0016400001f47983 */ /* 0x002ea80000300a00 */
[----:B------:R-:W2:Y:S04]  /*4c240*/  LDL.LU R243, [R1+0x1638] ;  /* 0x0016380001f37983 */ /* 0x000ea80000300800 */
[----:B----4-:R-:W4:Y:S04]  /*4c250*/  LDL.LU.64 R240, [R1+0x1630] ;  /* 0x0016300001f07983 */ /* 0x010f280000300a00 */
[----:B------:R-:W2:Y:S04]  /*4c260*/  LDL.LU R232, [R1+0x1628] ;  /* 0x0016280001e87983 */ /* 0x000ea80000300800 */
[----:B---3--:R0:W-:Y:S04]  /*4c270*/  STG.E.U8 desc[UR6][R238.64], R235 ;  /* 0x000000ebee007986 */ /* 0x0081e8000c101106 */
[----:B------:R1:W-:Y:S04]  /*4c280*/  STG.E.U8 desc[UR6][R236.64], R234 ;  /* 0x000000eaec007986 */ /* 0x0003e8000c101106 */
[----:B------:R3:W-:Y:S04]  /*4c290*/  STG.E.U8 desc[UR6][R230.64], R225 ;  /* 0x000000e1e6007986 */ /* 0x0007e8000c101106 */
[----:B0-----:R-:W4:Y:S04]  /*4c2a0*/  LDL.LU.64 R238, [R1+0x1620] ;  /* 0x0016200001ee7983 */ /* 0x001f280000300a00 */
[----:B-1----:R-:W4:Y:S04]  /*4c2b0*/  LDL.LU.64 R236, [R1+0x1618] ;  /* 0x0016180001ec7983 */ /* 0x002f280000300a00 */
[----:B------:R-:W2:Y:S04]  /*4c2c0*/  LDL.LU.64 R234, [R1+0x2e0] ;  /* 0x0002e00001ea7983 */ /* 0x000ea80000300a00 */
[----:B---3--:R-:W3:Y:S04]  /*4c2d0*/  LDL.LU.64 R230, [R1+0x2d8] ;  /* 0x0002d80001e67983 */ /* 0x008ee80000300a00 */
[----:B------:R0:W-:Y:S04]  /*4c2e0*/  STG.E.U8 desc[UR6][R228.64], R224 ;  /* 0x000000e0e4007986 */ /* 0x0001e8000c101106 */
[----:B------:R1:W-:Y:S04]  /*4c2f0*/  STG.E.U8 desc[UR6][R222.64], R217 ;  /* 0x000000d9de007986 */ /* 0x0003e8000c101106 */
[----:B0-----:R-:W4:Y:S04]  /*4c300*/  LDL.LU.64 R228, [R1+0x2d0] ;  /* 0x0002d00001e47983 */ /* 0x001f280000300a00 */
[----:B------:R-:W4:Y:S04]  /*4c310*/  LDL.LU.64 R224, [R1+0x2c8] ;  /* 0x0002c80001e07983 */ /* 0x000f280000300a00 */
[----:B-1----:R-:W4:Y:S04]  /*4c320*/  LDL.LU.64 R222, [R1+0x2c0] ;  /* 0x0002c00001de7983 */ /* 0x002f280000300a00 */
        /* <DEDUP_REMOVED lines=26> */
[----:B0-----:R-:W4:Y:S04]  /*4c4d0*/  LDL.LU.64 R156, [R1+0x240] ;  /* 0x00024000019c7983 */ /* 0x001f280000300a00 */
[----:B------:R-:W4:Y:S04]  /*4c4e0*/  LDL.LU.64 R92, [R1+0x238] ;  /* 0x00023800015c7983 */ /* 0x000f280000300a00 */
[----:B------:R0:W-:Y:S04]  /*4c4f0*/  STG.E.U8 desc[UR6][R86.64], R79 ;  /* 0x0000004f56007986 */ /* 0x0001e8000c101106 */
[----:B------:R1:W-:Y:S04]  /*4c500*/  STG.E.U8 desc[UR6][R80.64], R78 ;  /* 0x0000004e50007986 */ /* 0x0003e8000c101106 */
[----:B0-----:R-:W4:Y:S04]  /*4c510*/  LDL.LU.64 R86, [R1+0x230] ;  /* 0x0002300001567983 */ /* 0x001f280000300a00 */
[----:B-1----:R-:W4:Y:S04]  /*4c520*/  LDL.LU.64 R80, [R1+0x228] ;  /* 0x0002280001507983 */ /* 0x002f280000300a00 */
        /* <DEDUP_REMOVED lines=10> */
[----:B------:R-:W4:Y:S01]  /*4c5d0*/  LDL.LU.64 R12, [R1+0x1f0] ;  /* 0x0001f000010c7983 */ /* 0x000f220000300a00 */
[----:B------:R-:W-:-:S02]  /*4c5e0*/  PRMT R220, R143, 0x7770, RZ ;  /* 0x000077708fdc7816 */ /* 0x000fc400000000ff */
[C---:B------:R-:W-:Y:S02]  /*4c5f0*/  PRMT R185, R136.reuse, 0x7770, RZ ;  /* 0x0000777088b97816 */ /* 0x040fe400000000ff */
[----:B------:R-:W-:Y:S02]  /*4c600*/  PRMT R184, R136, 0x7771, RZ ;  /* 0x0000777188b87816 */ /* 0x000fe400000000ff */
[C---:B------:R-:W-:Y:S02]  /*4c610*/  PRMT R177, R137.reuse, 0x7770, RZ ;  /* 0x0000777089b17816 */ /* 0x040fe400000000ff */
[----:B------:R-:W-:Y:S02]  /*4c620*/  PRMT R176, R137, 0x7771, RZ ;  /* 0x0000777189b07816 */ /* 0x000fe400000000ff */
[C---:B------:R-:W-:Y:S02]  /*4c630*/  PRMT R167, R138.reuse, 0x7770, RZ ;  /* 0x000077708aa77816 */ /* 0x040fe400000000ff */
[----:B------:R-:W-:-:S02]  /*4c640*/  PRMT R166, R138, 0x7771, RZ ;  /* 0x000077718aa67816 */ /* 0x000fc400000000ff */
[C---:B------:R-:W-:Y:S01]  /*4c650*/  PRMT R95, R139.reuse, 0x7770, RZ ;  /* 0x000077708b5f7816 */ /* 0x040fe200000000ff */
[----:B--2---:R0:W-:Y:S04]  /*4c660*/  STG.E.U8 desc[UR6][R234.64], R233 ;  /* 0x000000e9ea007986 */ /* 0x0041e8000c101106 */
[----:B---3--:R1:W-:Y:S04]  /*4c670*/  STG.E.U8 desc[UR6][R230.64], R226 ;  /* 0x000000e2e6007986 */ /* 0x0083e8000c101106 */
[----:B0-----:R-:W2:Y:S04]  /*4c680*/  LDL.LU.64 R234, [R1+0x1610] ;  /* 0x0016100001ea7983 */ /* 0x001ea80000300a00 */
[----:B------:R-:W3:Y:S04]  /*4c690*/  LDL.LU R233, [R1+0x1608] ;  /* 0x0016080001e97983 */ /* 0x000ee80000300800 */
[----:B-1----:R-:W2:Y:S04]  /*4c6a0*/  LDL.LU.64 R230, [R1+0x1600] ;  /* 0x0016000001e67983 */ /* 0x002ea80000300a00 */
[----:B------:R-:W3:Y:S04]  /*4c6b0*/  LDL.LU R226, [R1+0x15f8] ;  /* 0x0015f80001e27983 */ /* 0x000ee80000300800 */
[----:B----4-:R0:W-:Y:S04]  /*4c6c0*/  STG.E.U8 desc[UR6][R228.64], R227 ;  /* 0x000000e3e4007986 */ /* 0x0101e8000c101106 */
[----:B------:R1:W-:Y:S04]  /*4c6d0*/  STG.E.U8 desc[UR6][R224.64], R220 ;  /* 0x000000dce0007986 */ /* 0x0003e8000c101106 */
[----:B------:R4:W-:Y:S04]  /*4c6e0*/  STG.E.U8 desc[UR6][R222.64], R221 ;  /* 0x000000ddde007986 */ /* 0x0009e8000c101106 */
[----:B0-----:R-:W2:Y:S04]  /*4c6f0*/  LDL.LU.64 R228, [R1+0x15f0] ;  /* 0x0015f00001e47983 */ /* 0x001ea80000300a00 */
[----:B------:R-:W3:Y:S04]  /*4c700*/  LDL.LU R227, [R1+0x15e8] ;  /* 0x0015e80001e37983 */ /* 0x000ee80000300800 */
[----:B-1----:R-:W2:Y:S04]  /*4c710*/  LDL.LU.64 R224, [R1+0x15e0] ;  /* 0x0015e00001e07983 */ /* 0x002ea80000300a00 */
[----:B------:R-:W3:Y:S04]  /*4c720*/  LDL.LU R220, [R1+0x15d8] ;  /* 0x0015d80001dc7983 */ /* 0x000ee80000300800 */
[----:B----4-:R-:W4:Y:S04]  /*4c730*/  LDL.LU.64 R222, [R1+0x15d0] ;  /* 0x0015d00001de7983 */ /* 0x010f280000300a00 */
[----:B------:R-:W3:Y:S04]  /*4c740*/  LDL.LU R221, [R1+0x15c8] ;  /* 0x0015c80001dd7983 */ /* 0x000ee80000300800 */
[----:B------:R0:W-:Y:S04]  /*4c750*/  STG.E.U8 desc[UR6][R218.64], R214 ;  /* 0x000000d6da007986 */ /* 0x0001e8000c101106 */
[----:B------:R1:W-:Y:S04]  /*4c760*/  STG.E.U8 desc[UR6][R216.64], R215 ;  /* 0x000000d7d8007986 */ /* 0x0003e8000c101106 */
[----:B------:R1:W-:Y:S04]  /*4c770*/  STG.E.U8 desc[UR6][R212.64], R208 ;  /* 0x000000d0d4007986 */ /* 0x0003e8000c101106 */
[----:B0-----:R-:W2:Y:S04]  /*4c780*/  LDL.LU.64 R218, [R1+0x15c0] ;  /* 0x0015c00001da7983 */ /* 0x001ea80000300a00 */
[----:B------:R-:W4:Y:S04]  /*4c790*/  LDL.LU R214, [R1+0x15b8] ;  /* 0x0015b80001d67983 */ /* 0x000f280000300800 */
[----:B-1----:R-:W3:Y:S04]  /*4c7a0*/  LDL.LU.64 R216, [R1+0x15b0] ;  /* 0x0015b00001d87983 */ /* 0x002ee80000300a00 */
[----:B------:R-:W4:Y:S04]  /*4c7b0*/  LDL.LU R215, [R1+0x15a8] ;  /* 0x0015a80001d77983 */ /* 0x000f280000300800 */
[----:B------:R-:W2:Y:S04]  /*4c7c0*/  LDL.LU.64 R212, [R1+0x15a0] ;  /* 0x0015a00001d47983 */ /* 0x000ea80000300a00 */
[----:B------:R-:W3:Y:S04]  /*4c7d0*/  LDL.LU R208, [R1+0x1598] ;  /* 0x0015980001d07983 */ /* 0x000ee80000300800 */
[----:B------:R0:W-:Y:S04]  /*4c7e0*/  STG.E.U8 desc[UR6][R210.64], R209 ;  /* 0x000000d1d2007986 */ /* 0x0001e8000c101106 */
[----:B------:R1:W-:Y:S04]  /*4c7f0*/  STG.E.U8 desc[UR6][R206.64], R203 ;  /* 0x000000cbce007986 */ /* 0x0003e8000c101106 */
[----:B------:R1:W-:Y:S04]  /*4c800*/  STG.E.U8 desc[UR6][R204.64], R202 ;  /* 0x000000cacc007986 */ /* 0x0003e8000c101106 */
[----:B0-----:R-:W4:Y:S04]  /*4c810*/  LDL.LU.64 R210, [R1+0x1590] ;  /* 0x0015900001d27983 */ /* 0x001f280000300a00 */
[----:B------:R-:W3:Y:S04]  /*4c820*/  LDL.LU R209, [R1+0x1588] ;  /* 0x0015880001d17983 */ /* 0x000ee80000300800 */
[----:B-1----:R-:W2:Y:S04]  /*4c830*/  LDL.LU.64 R206, [R1+0x1580] ;  /* 0x0015800001ce7983 */ /* 0x002ea80000300a00 */
[----:B------:R-:W4:Y:S04]  /*4c840*/  LDL.LU.64 R204, [R1+0x1578] ;  /* 0x0015780001cc7983 */ /* 0x000f280000300a00 */
[----:B------:R-:W3:Y:S04]  /*4c850*/  LDL.LU.64 R202, [R1+0x1e8] ;  /* 0x0001e80001ca7983 */ /* 0x000ee80000300a00 */
[----:B------:R0:W-:Y:S04]  /*4c860*/  STG.E.U8 desc[UR6][R200.64], R195 ;  /* 0x000000c3c8007986 */ /* 0x0001e8000c101106 */
[----:B------:R1:W-:Y:S04]  /*4c870*/  STG.E.U8 desc[UR6][R196.64], R194 ;  /* 0x000000c2c4007986 */ /* 0x0003e8000c101106 */
[----:B0-----:R-:W2:Y:S04]  /*4c880*/  LDL.LU.64 R200, [R1+0x1e0] ;  /* 0x0001e00001c87983 */ /* 0x001ea80000300a00 */
        /* <DEDUP_REMOVED lines=9> */
[----:B------:R1:W-:Y:S04]  /*4c920*/  STG.E.U8 desc[UR6][R174.64], R167 ;  /* 0x000000a7ae007986 */ /* 0x0003e8000c101106 */
[----:B0-----:R-:W4:Y:S04]  /*4c930*/  LDL.LU.64 R182, [R1+0x1b0] ;  /* 0x0001b00001b67983 */ /* 0x001f280000300a00 */
[----:B-1----:R-:W4:Y:S04]  /*4c940*/  LDL.LU.64 R178, [R1+0x1a8] ;  /* 0x0001a80001b27983 */ /* 0x002f280000300a00 */
[----:B------:R-:W4:Y:S04]  /*4c950*/  LDL.LU.64 R176, [R1+0x1a0] ;  /* 0x0001a00001b07983 */ /* 0x000f280000300a00 */
[----:B------:R-:W4:Y:S01]  /*4c960*/  LDL.LU.64 R174, [R1+0x198] ;  /* 0x0001980001ae7983 */ /* 0x000f220000300a00 */
[----:B------:R-:W-:-:S03]  /*4c970*/  PRMT R94, R139, 0x7771, RZ ;  /* 0x000077718b5e7816 */ /* 0x000fc600000000ff */
        /* <DEDUP_REMOVED lines=9> */
[----:B-1----:R-:W4:Y:S01]  /*4ca10*/  LDL.LU.64 R92, [R1+0x168] ;  /* 0x00016800015c7983 */ /* 0x002f220000300a00 */
[----:B------:R-:W-:-:S03]  /*4ca20*/  PRMT R75, R137, 0x7772, RZ ;  /* 0x00007772894b7816 */ /* 0x000fc600000000ff */
[----:B------:R0:W-:Y:S01]  /*4ca30*/  STG.E.U8 desc[UR6][R86.64], R84 ;  /* 0x0000005456007986 */ /* 0x0001e2000c101106 */
[----:B------:R-:W-:-:S03]  /*4ca40*/  PRMT R74, R137, 0x7773, RZ ;  /* 0x00007773894a7816 */ /* 0x000fc600000000ff */
[----:B------:R1:W-:Y:S04]  /*4ca50*/  STG.E.U8 desc[UR6][R80.64], R75 ;  /* 0x0000004b50007986 */ /* 0x0003e8000c101106 */
[----:B0-----:R-:W4:Y:S04]  /*4ca60*/  LDL.LU.64 R86, [R1+0x160] ;  /* 0x0001600001567983 */ /* 0x001f280000300a00 */
[----:B------:R-:W4:Y:S01]  /*4ca70*/  LDL.LU.64 R84, [R1+0x158] ;  /* 0x0001580001547983 */ /* 0x000f220000300a00 */
[----:B------:R-:W-:-:S03]  /*4ca80*/  PRMT R67, R138, 0x7772, RZ ;  /* 0x000077728a437816 */ /* 0x000fc600000000ff */
[----:B-1----:R-:W4:Y:S04]  /*4ca90*/  LDL.LU.64 R80, [R1+0x150] ;  /* 0x0001500001507983 */ /* 0x002f280000300a00 */
[----:B------:R0:W-:Y:S01]  /*4caa0*/  STG.E.U8 desc[UR6][R78.64], R74 ;  /* 0x0000004a4e007986 */ /* 0x0001e2000c101106 */
[----:B------:R-:W-:-:S03]  /*4cab0*/  PRMT R66, R138, 0x7773, RZ ;  /* 0x000077738a427816 */ /* 0x000fc600000000ff */
        /* <DEDUP_REMOVED lines=17> */
[----:B-1----:R-:W4:Y:S04]  /*4cbd0*/  LDL.LU.64 R38, [R1+0x108] ;  /* 0x0001080001267983 */ /* 0x002f280000300a00 */
[----:B------:R0:W-:Y:S04]  /*4cbe0*/  STG.E.U8 desc[UR6][R12.64], R10 ;  /* 0x0000000a0c007986 */ /* 0x0001e8000c101106 */
[----:B0-----:R-:W4:Y:S04]  /*4cbf0*/  LDL.LU.64 R12, [R1+0x100] ;  /* 0x00010000010c7983 */ /* 0x001f280000300a00 */
[----:B------:R-:W4:Y:S01]  /*4cc00*/  LDL.LU.64 R10, [R1+0xf8] ;  /* 0x0000f800010a7983 */ /* 0x000f220000300a00 */
[----:B------:R-:W-:-:S02]  /*4cc10*/  PRMT R198, R133, 0x7770, RZ ;  /* 0x0000777085c67816 */ /* 0x000fc400000000ff */
[----:B------:R-:W-:Y:S02]  /*4cc20*/  PRMT R199, R133, 0x7771, RZ ;  /* 0x0000777185c77816 */ /* 0x000fe400000000ff */
[C---:B------:R-:W-:Y:S02]  /*4cc30*/  PRMT R192, R134.reuse, 0x7770, RZ ;  /* 0x0000777086c07816 */ /* 0x040fe400000000ff */
[----:B------:R-:W-:Y:S02]  /*4cc40*/  PRMT R193, R134, 0x7771, RZ ;  /* 0x0000777186c17816 */ /* 0x000fe400000000ff */
[C---:B------:R-:W-:Y:S02]  /*4cc50*/  PRMT R186, R135.reuse, 0x7770, RZ ;  /* 0x0000777087ba7816 */ /* 0x040fe400000000ff */
[----:B------:R-:W-:Y:S02]  /*4cc60*/  PRMT R187, R135, 0x7771, RZ ;  /* 0x0000777187bb7816 */ /* 0x000fe400000000ff */
        /* <DEDUP_REMOVED lines=9> */
[----:B------:R-:W-:Y:S01]  /*4cd00*/  PRMT R89, R128, 0x7771, RZ ;  /* 0x0000777180597816 */ /* 0x000fe200000000ff */
[----:B---3--:R0:W-:Y:S04]  /*4cd10*/  STG.E.U8 desc[UR6][R202.64], R198 ;  /* 0x000000c6ca007986 */ /* 0x0081e8000c101106 */
[----:B0-----:R-:W3:Y:S04]  /*4cd20*/  LDL.LU.64 R202, [R1+0x1570] ;  /* 0x0015700001ca7983 */ /* 0x001ee80000300a00 */
[----:B------:R-:W3:Y:S04]  /*4cd30*/  LDL.LU R198, [R1+0x1568] ;  /* 0x0015680001c67983 */ /* 0x000ee80000300800 */
[----:B--2---:R0:W-:Y:S04]  /*4cd40*/  STG.E.U8 desc[UR6][R200.64], R199 ;  /* 0x000000c7c8007986 */ /* 0x0041e8000c101106 */
[----:B----4-:R1:W-:Y:S04]  /*4cd50*/  STG.E.U8 desc[UR6][R196.64], R192 ;  /* 0x000000c0c4007986 */ /* 0x0103e8000c101106 */
[----:B------:R2:W-:Y:S04]  /*4cd60*/  STG.E.U8 desc[UR6][R194.64], R193 ;  /* 0x000000c1c2007986 */ /* 0x0005e8000c101106 */
[----:B0-----:R-:W4:Y:S04]  /*4cd70*/  LDL.LU.64 R200, [R1+0x1560] ;  /* 0x0015600001c87983 */ /* 0x001f280000300a00 */
[----:B------:R-:W3:Y:S04]  /*4cd80*/  LDL.LU R199, [R1+0x1558] ;  /* 0x0015580001c77983 */ /* 0x000ee80000300800 */
[----:B-1----:R-:W4:Y:S04]  /*4cd90*/  LDL.LU.64 R196, [R1+0x1550] ;  /* 0x0015500001c47983 */ /* 0x002f280000300a00 */
[----:B------:R-:W3:Y:S04]  /*4cda0*/  LDL.LU R192, [R1+0x1548] ;  /* 0x0015480001c07983 */ /* 0x000ee80000300800 */
[----:B--2---:R-:W2:Y:S04]  /*4cdb0*/  LDL.LU.64 R194, [R1+0x1540] ;  /* 0x0015400001c27983 */ /* 0x004ea80000300a00 */
[----:B------:R-:W3:Y:S04]  /*4cdc0*/  LDL.LU R193, [R1+0x1538] ;  /* 0x0015380001c17983 */ /* 0x000ee80000300800 */
[----:B------:R0:W-:Y:S04]  /*4cdd0*/  STG.E.U8 desc[UR6][R190.64], R186 ;  /* 0x000000babe007986 */ /* 0x0001e8000c101106 */
[----:B------:R1:W-:Y:S04]  /*4cde0*/  STG.E.U8 desc[UR6][R188.64], R187 ;  /* 0x000000bbbc007986 */ /* 0x0003e8000c101106 */
[----:B------:R1:W-:Y:S04]  /*4cdf0*/  STG.E.U8 desc[UR6][R184.64], R180 ;  /* 0x000000b4b8007986 */ /* 0x0003e8000c101106 */
[----:B0-----:R-:W4:Y:S04]  /*4ce00*/  LDL.LU.64 R190, [R1+0x1530] ;  /* 0x0015300001be7983 */ /* 0x001f280000300a00 */
[----:B------:R-:W2:Y:S04]  /*4ce10*/  LDL.LU R186, [R1+0x1528] ;  /* 0x0015280001ba7983 */ /* 0x000ea80000300800 */
[----:B-1----:R-:W3:Y:S04]  /*4ce20*/  LDL.LU.64 R188, [R1+0x1520] ;  /* 0x0015200001bc7983 */ /* 0x002ee80000300a00 */
[----:B------:R-:W2:Y:S04]  /*4ce30*/  LDL.LU R187, [R1+0x1518] ;  /* 0x0015180001bb7983 */ /* 0x000ea80000300800 */
[----:B------:R-:W4:Y:S04]  /*4ce40*/  LDL.LU.64 R184, [R1+0x1510] ;  /* 0x0015100001b87983 */ /* 0x000f280000300a00 */
[----:B------:R-:W3:Y:S04]  /*4ce50*/  LDL.LU R180, [R1+0x1508] ;  /* 0x0015080001b47983 */ /* 0x000ee80000300800 */
[----:B------:R0:W-:Y:S04]  /*4ce60*/  STG.E.U8 desc[UR6][R182.64], R181 ;  /* 0x000000b5b6007986 */ /* 0x0001e8000c101106 */
[----:B------:R1:W-:Y:S04]  /*4ce70*/  STG.E.U8 desc[UR6][R178.64], R170 ;  /* 0x000000aab2007986 */ /* 0x0003e8000c101106 */
[----:B------:R1:W-:Y:S04]  /*4ce80*/  STG.E.U8 desc[UR6][R176.64], R173 ;  /* 0x000000adb0007986 */ /* 0x0003e8000c101106 */
[----:B0-----:R-:W2:Y:S04]  /*4ce90*/  LDL.LU.64 R182, [R1+0x1500] ;  /* 0x0015000001b67983 */ /* 0x001ea80000300a00 */
[----:B------:R-:W3:Y:S04]  /*4cea0*/  LDL.LU R181, [R1+0x14f8] ;  /* 0x0014f80001b57983 */ /* 0x000ee80000300800 */
[----:B-1----:R-:W4:Y:S04]  /*4ceb0*/  LDL.LU.64 R178, [R1+0x14f0] ;  /* 0x0014f00001b27983 */ /* 0x002f280000300a00 */
[----:B------:R-:W2:Y:S04]  /*4cec0*/  LDL.LU R170, [R1+0x14e8] ;  /* 0x0014e80001aa7983 */ /* 0x000ea80000300800 */
[----:B------:R-:W3:Y:S04]  /*4ced0*/  LDL.LU.64 R176, [R1+0x14e0] ;  /* 0x0014e00001b07983 */ /* 0x000ee80000300a00 */
[----:B------:R0:W-:Y:S04]  /*4cee0*/  STG.E.U8 desc[UR6][R174.64], R172 ;  /* 0x000000acae007986 */ /* 0x0001e8000c101106 */
[----:B------:R1:W-:Y:S04]  /*4cef0*/  STG.E.U8 desc[UR6][R168.64], R163 ;  /* 0x000000a3a8007986 */ /* 0x0003e8000c101106 */
[----:B------:R1:W-:Y:S04]  /*4cf00*/  STG.E.U8 desc[UR6][R166.64], R162 ;  /* 0x000000a2a6007986 */ /* 0x0003e8000c101106 */
[----:B0-----:R-:W4:Y:S04]  /*4cf10*/  LDL.LU.64 R174, [R1+0x14d8] ;  /* 0x0014d80001ae7983 */ /* 0x001f280000300a00 */
[----:B------:R-:W2:Y:S04]  /*4cf20*/  LDL.LU.64 R172, [R1+0xf0] ;  /* 0x0000f00001ac7983 */ /* 0x000ea80000300a00 */
[----:B-1----:R-:W3:Y:S04]  /*4cf30*/  LDL.LU.64 R168, [R1+0xe8] ;  /* 0x0000e80001a87983 */ /* 0x002ee80000300a00 */
[----:B------:R-:W4:Y:S04]  /*4cf40*/  LDL.LU.64 R166, [R1+0xe0] ;  /* 0x0000e00001a67983 */ /* 0x000f280000300a00 */
[----:B------:R-:W4:Y:S01]  /*4cf50*/  LDL.LU.64 R162, [R1+0xd8] ;  /* 0x0000d80001a27983 */ /* 0x000f220000300a00 */
[----:B------:R-:W-:-:S03]  /*4cf60*/  PRMT R88, R129, 0x7770, RZ ;  /* 0x0000777081587816 */ /* 0x000fc600000000ff */
[----:B------:R0:W-:Y:S04]  /*4cf70*/  STG.E.U8 desc[UR6][R160.64], R99 ;  /* 0x00000063a0007986 */ /* 0x0001e8000c101106 */
[----:B------:R1:W-:Y:S01]  /*4cf80*/  STG.E.U8 desc[UR6][R156.64], R98 ;  /* 0x000000629c007986 */ /* 0x0003e2000c101106 */
[----:B------:R-:W-:-:S03]  /*4cf90*/  PRMT R83, R129, 0x7771, RZ ;  /* 0x0000777181537816 */ /* 0x000fc600000000ff */
[----:B0-----:R-:W4:Y:S04]  /*4cfa0*/  LDL.LU.64 R160, [R1+0xd0] ;  /* 0x0000d00001a07983 */ /* 0x001f280000300a00 */
[----:B-1----:R-:W4:Y:S04]  /*4cfb0*/  LDL.LU.64 R156, [R1+0xc8] ;  /* 0x0000c800019c7983 */ /* 0x002f280000300a00 */
        /* <DEDUP_REMOVED lines=53> */
[----:B------:R-:W4:Y:S01]  /*4d310*/  LDL.LU.64 R8, [R1] ;  /* 0x0000000001087983 */ /* 0x000f220000300a00 */
[----:B------:R-:W-:-:S02]  /*4d320*/  PRMT R171, R124, 0x7771, RZ ;  /* 0x000077717cab7816 */ /* 0x000fc400000000ff */
[C---:B------:R-:W-:Y:S02]  /*4d330*/  PRMT R164, R125.reuse, 0x7770, RZ ;  /* 0x000077707da47816 */ /* 0x040fe400000000ff */
[----:B------:R-:W-:Y:S02]  /*4d340*/  PRMT R165, R125, 0x7771, RZ ;  /* 0x000077717da57816 */ /* 0x000fe400000000ff */
[C---:B------:R-:W-:Y:S02]  /*4d350*/  PRMT R158, R126.reuse, 0x7770, RZ ;  /* 0x000077707e9e7816 */ /* 0x040fe400000000ff */
[----:B------:R-:W-:Y:S02]  /*4d360*/  PRMT R159, R126, 0x7771, RZ ;  /* 0x000077717e9f7816 */ /* 0x000fe400000000ff */
[C---:B------:R-:W-:Y:S02]  /*4d370*/  PRMT R96, R127.reuse, 0x7770, RZ ;  /* 0x000077707f607816 */ /* 0x040fe400000000ff */
        /* <DEDUP_REMOVED lines=16> */
[----:B----4-:R2:W-:Y:S04]  /*4d480*/  STG.E.U8 desc[UR6][R166.64], R165 ;  /* 0x000000a5a6007986 */ /* 0x0105e8000c101106 */
[----:B0-----:R-:W3:Y:S04]  /*4d490*/  LDL.LU.64 R172, [R1+0x14d0] ;  /* 0x0014d00001ac7983 */ /* 0x001ee80000300a00 */
[----:B------:R-:W4:Y:S04]  /*4d4a0*/  LDL.LU R171, [R1+0x14c8] ;  /* 0x0014c80001ab7983 */ /* 0x000f280000300800 */
[----:B-1----:R-:W3:Y:S04]  /*4d4b0*/  LDL.LU.64 R168, [R1+0x14c0] ;  /* 0x0014c00001a87983 */ /* 0x002ee80000300a00 */
[----:B------:R-:W4:Y:S04]  /*4d4c0*/  LDL.LU R164, [R1+0x14b8] ;  /* 0x0014b80001a47983 */ /* 0x000f280000300800 */
[----:B--2---:R-:W2:Y:S04]  /*4d4d0*/  LDL.LU.64 R166, [R1+0x14b0] ;  /* 0x0014b00001a67983 */ /* 0x004ea80000300a00 */
[----:B------:R-:W4:Y:S04]  /*4d4e0*/  LDL.LU R165, [R1+0x14a8] ;  /* 0x0014a80001a57983 */ /* 0x000f280000300800 */
[----:B------:R0:W-:Y:S04]  /*4d4f0*/  STG.E.U8 desc[UR6][R162.64], R158 ;  /* 0x0000009ea2007986 */ /* 0x0001e8000c101106 */
[----:B------:R1:W-:Y:S04]  /*4d500*/  STG.E.U8 desc[UR6][R160.64], R159 ;  /* 0x0000009fa0007986 */ /* 0x0003e8000c101106 */
[----:B------:R1:W-:Y:S04]  /*4d510*/  STG.E.U8 desc[UR6][R156.64], R96 ;  /* 0x000000609c007986 */ /* 0x0003e8000c101106 */
[----:B0-----:R-:W3:Y:S04]  /*4d520*/  LDL.LU.64 R162, [R1+0x14a0] ;  /* 0x0014a00001a27983 */ /* 0x001ee80000300a00 */
[----:B------:R-:W2:Y:S04]  /*4d530*/  LDL.LU R158, [R1+0x1498] ;  /* 0x00149800019e7983 */ /* 0x000ea80000300800 */
[----:B-1----:R-:W4:Y:S04]  /*4d540*/  LDL.LU.64 R160, [R1+0x1490] ;  /* 0x0014900001a07983 */ /* 0x002f280000300a00 */
[----:B------:R-:W2:Y:S04]  /*4d550*/  LDL.LU R159, [R1+0x1488] ;  /* 0x00148800019f7983 */ /* 0x000ea80000300800 */
[----:B------:R-:W3:Y:S04]  /*4d560*/  LDL.LU.64 R156, [R1+0x1480] ;  /* 0x00148000019c7983 */ /* 0x000ee80000300a00 */
[----:B------:R-:W4:Y:S04]  /*4d570*/  LDL.LU R96, [R1+0x1478] ;  /* 0x0014780001607983 */ /* 0x000f280000300800 */
[----:B------:R0:W-:Y:S04]  /*4d580*/  STG.E.U8 desc[UR6][R98.64], R97 ;  /* 0x0000006162007986 */ /* 0x0001e8000c101106 */
[----:B------:R1:W-:Y:S04]  /*4d590*/  STG.E.U8 desc[UR6][R94.64], R90 ;  /* 0x0000005a5e007986 */ /* 0x0003e8000c101106 */
[----:B------:R1:W-:Y:S04]  /*4d5a0*/  STG.E.U8 desc[UR6][R92.64], R91 ;  /* 0x0000005b5c007986 */ /* 0x0003e8000c101106 */
[----:B0-----:R-:W2:Y:S04]  /*4d5b0*/  LDL.LU.64 R98, [R1+0x1470] ;  /* 0x0014700001627983 */ /* 0x001ea80000300a00 */
[----:B------:R-:W4:Y:S04]  /*4d5c0*/  LDL.LU R97, [R1+0x1468] ;  /* 0x0014680001617983 */ /* 0x000f280000300800 */
[----:B-1----:R-:W3:Y:S04]  /*4d5d0*/  LDL.LU.64 R94, [R1+0x1460] ;  /* 0x00146000015e7983 */ /* 0x002ee80000300a00 */
[----:B------:R-:W2:Y:S04]  /*4d5e0*/  LDL.LU R90, [R1+0x1458] ;  /* 0x00145800015a7983 */ /* 0x000ea80000300800 */
[----:B------:R-:W4:Y:S04]  /*4d5f0*/  LDL.LU.64 R92, [R1+0x1450] ;  /* 0x00145000015c7983 */ /* 0x000f280000300a00 */
[----:B------:R-:W2:Y:S04]  /*4d600*/  LDL.LU R91, [R1+0x1448] ;  /* 0x00144800015b7983 */ /* 0x000ea80000300800 */
[----:B------:R0:W-:Y:S04]  /*4d610*/  STG.E.U8 desc[UR6][R88.64], R58 ;  /* 0x0000003a58007986 */ /* 0x0001e8000c101106 */
[----:B------:R1:W-:Y:S04]  /*4d620*/  STG.E.U8 desc[UR6][R86.64], R56 ;  /* 0x0000003856007986 */ /* 0x0003e8000c101106 */
[----:B------:R1:W-:Y:S04]  /*4d630*/  STG.E.U8 desc[UR6][R84.64], R52 ;  /* 0x0000003454007986 */ /* 0x0003e8000c101106 */
[----:B0-----:R-:W3:Y:S04]  /*4d640*/  LDL.LU.64 R88, [R1+0x1440] ;  /* 0x0014400001587983 */ /* 0x001ee80000300a00 */
[----:B------:R-:W4:Y:S04]  /*4d650*/  LDL.LU R58, [R1+0x1438] ;  /* 0x00143800013a7983 */ /* 0x000f280000300800 */
[----:B-1----:R-:W2:Y:S04]  /*4d660*/  LDL.LU.64 R86, [R1+0x1430] ;  /* 0x0014300001567983 */ /* 0x002ea80000300a00 */
[----:B------:R-:W3:Y:S04]  /*4d670*/  LDL.LU R56, [R1+0x1428] ;  /* 0x0014280001387983 */ /* 0x000ee80000300800 */
[----:B------:R-:W2:Y:S04]  /*4d680*/  LDL.LU.64 R84, [R1+0x1420] ;  /* 0x0014200001547983 */ /* 0x000ea80000300a00 */
[----:B------:R-:W4:Y:S04]  /*4d690*/  LDL.LU R52, [R1+0x1418] ;  /* 0x0014180001347983 */ /* 0x000f280000300800 */
[----:B------:R0:W-:Y:S04]  /*4d6a0*/  STG.E.U8 desc[UR6][R82.64], R48 ;  /* 0x0000003052007986 */ /* 0x0001e8000c101106 */
[----:B------:R1:W-:Y:S04]  /*4d6b0*/  STG.E.U8 desc[UR6][R80.64], R44 ;  /* 0x0000002c50007986 */ /* 0x0003e8000c101106 */
[----:B------:R1:W-:Y:S04]  /*4d6c0*/  STG.E.U8 desc[UR6][R78.64], R42 ;  /* 0x0000002a4e007986 */ /* 0x0003e8000c101106 */
[----:B0-----:R-:W2:Y:S04]  /*4d6d0*/  LDL.LU.64 R82, [R1+0x1410] ;  /* 0x0014100001527983 */ /* 0x001ea80000300a00 */
[----:B------:R-:W3:Y:S04]  /*4d6e0*/  LDL.LU R48, [R1+0x1408] ;  /* 0x0014080001307983 */ /* 0x000ee80000300800 */
[----:B-1----:R-:W2:Y:S04]  /*4d6f0*/  LDL.LU.64 R80, [R1+0x1400] ;  /* 0x0014000001507983 */ /* 0x002ea80000300a00 */
[----:B------:R-:W4:Y:S04]  /*4d700*/  LDL.LU R44, [R1+0x13f8] ;  /* 0x0013f800012c7983 */ /* 0x000f280000300800 */
[----:B------:R-:W2:Y:S04]  /*4d710*/  LDL.LU.64 R78, [R1+0x13f0] ;  /* 0x0013f000014e7983 */ /* 0x000ea80000300a00 */
[----:B------:R-:W3:Y:S04]  /*4d720*/  LDL.LU R42, [R1+0x13e8] ;  /* 0x0013e800012a7983 */ /* 0x000ee80000300800 */
[----:B------:R0:W-:Y:S01]  /*4d730*/  STG.E.U8 desc[UR6][R76.64], R40 ;  /* 0x000000284c007986 */ /* 0x0001e2000c101106 */
[----:B------:R-:W-:-:S03]  /*4d740*/  PRMT R28, R122, 0x7771, RZ ;  /* 0x000077717a1c7816 */ /* 0x000fc600000000ff */
[----:B------:R1:W-:Y:S01]  /*4d750*/  STG.E.U8 desc[UR6][R74.64], R36 ;  /* 0x000000244a007986 */ /* 0x0003e2000c101106 */
[----:B------:R-:W-:-:S03]  /*4d760*/  PRMT R26, R123, 0x7770, RZ ;  /* 0x000077707b1a7816 */ /* 0x000fc600000000ff */
[----:B------:R1:W-:Y:S04]  /*4d770*/  STG.E.U8 desc[UR6][R72.64], R34 ;  /* 0x0000002248007986 */ /* 0x0003e8000c101106 */
[----:B0-----:R-:W2:Y:S04]  /*4d780*/  LDL.LU.64 R76, [R1+0x13e0] ;  /* 0x0013e000014c7983 */ /* 0x001ea80000300a00 */
[----:B------:R-:W4:Y:S04]  /*4d790*/  LDL.LU R40, [R1+0x13d8] ;  /* 0x0013d80001287983 */ /* 0x000f280000300800 */
[----:B-1----:R-:W2:Y:S04]  /*4d7a0*/  LDL.LU.64 R74, [R1+0x13d0] ;  /* 0x0013d000014a7983 */ /* 0x002ea80000300a00 */
[----:B------:R-:W3:Y:S04]  /*4d7b0*/  LDL.LU R36, [R1+0x13c8] ;  /* 0x0013c80001247983 */ /* 0x000ee80000300800 */
[----:B------:R-:W2:Y:S01]  /*4d7c0*/  LDL.LU.64 R72, [R1+0x13c0] ;  /* 0x0013c00001487983 */ /* 0x000ea20000300a00 */
[----:B------:R-:W-:-:S03]  /*4d7d0*/  PRMT R24, R123, 0x7771, RZ ;  /* 0x000077717b187816 */ /* 0x000fc600000000ff */
[----:B------:R-:W4:Y:S04]  /*4d7e0*/  LDL.LU R34, [R1+0x13b8] ;  /* 0x0013b80001227983 */ /* 0x000f280000300800 */
[----:B------:R0:W-:Y:S01]  /*4d7f0*/  STG.E.U8 desc[UR6][R70.64], R32 ;  /* 0x0000002046007986 */ /* 0x0001e2000c101106 */
[----:B------:R-:W-:-:S03]  /*4d800*/  PRMT R22, R120, 0x7772, RZ ;  /* 0x0000777278167816 */ /* 0x000fc600000000ff */
[----:B------:R1:W-:Y:S01]  /*4d810*/  STG.E.U8 desc[UR6][R68.64], R30 ;  /* 0x0000001e44007986 */ /* 0x0003e2000c101106 */
[----:B------:R-:W-:-:S03]  /*4d820*/  PRMT R20, R120, 0x7773, RZ ;  /* 0x0000777378147816 */ /* 0x000fc600000000ff */
[----:B------:R1:W-:Y:S04]  /*4d830*/  STG.E.U8 desc[UR6][R66.64], R28 ;  /* 0x0000001c42007986 */ /* 0x0003e8000c101106 */
[----:B0-----:R-:W2:Y:S04]  /*4d840*/  LDL.LU.64 R70, [R1+0x13b0] ;  /* 0x0013b00001467983 */ /* 0x001ea80000300a00 */
[----:B------:R-:W3:Y:S04]  /*4d850*/  LDL.LU R32, [R1+0x13a8] ;  /* 0x0013a80001207983 */ /* 0x000ee80000300800 */
[----:B-1----:R-:W2:Y:S04]  /*4d860*/  LDL.LU.64 R68, [R1+0x13a0] ;  /* 0x0013a00001447983 */ /* 0x002ea80000300a00 */
[----:B------:R-:W4:Y:S04]  /*4d870*/  LDL.LU R30, [R1+0x1398] ;  /* 0x00139800011e7983 */ /* 0x000f280000300800 */
[----:B------:R-:W2:Y:S01]  /*4d880*/  LDL.LU.64 R66, [R1+0x1390] ;  /* 0x0013900001427983 */ /* 0x000ea20000300a00 */
[----:B------:R-:W-:-:S03]  /*4d890*/  PRMT R18, R121, 0x7772, RZ ;  /* 0x0000777279127816 */ /* 0x000fc600000000ff */
        /* <DEDUP_REMOVED lines=30> */
[----:B------:R-:W4:Y:S04]  /*4da80*/  LDL.LU R6, [R1+0x1308] ;  /* 0x0013080001067983 */ /* 0x000f280000300800 */
[----:B------:R-:W3:Y:S04]  /*4da90*/  LDL.LU.64 R10, [R1+0x1300] ;  /* 0x00130000010a7983 */ /* 0x000ee80000300a00 */
[----:B------:R-:W2:Y:S04]  /*4daa0*/  LDL.LU R4, [R1+0x12f8] ;  /* 0x0012f80001047983 */ /* 0x000ea80000300800 */
[----:B------:R0:W-:Y:S04]  /*4dab0*/  STG.E.U8 desc[UR6][R8.64], R5 ;  /* 0x0000000508007986 */ /* 0x0001e8000c101106 */
[----:B0-----:R-:W3:Y:S04]  /*4dac0*/  LDL.LU.64 R8, [R1+0x12f0] ;  /* 0x0012f00001087983 */ /* 0x001ee80000300a00 */
[----:B------:R-:W2:Y:S01]  /*4dad0*/  LDL.LU R5, [R1+0x12ec] ;  /* 0x0012ec0001057983 */ /* 0x000ea20000300800 */
[----:B------:R-:W-:-:S02]  /*4dae0*/  PRMT R7, R116, 0x7770, RZ ;  /* 0x0000777074077816 */ /* 0x000fc400000000ff */
[----:B------:R-:W-:-:S03]  /*4daf0*/  PRMT R19, R116, 0x7771, RZ ;  /* 0x0000777174137816 */ /* 0x000fc600000000ff */
[----:B--2---:R0:W-:Y:S04]  /*4db00*/  STG.E.U8 desc[UR6][R4.64], R7 ;  /* 0x0000000704007986 */ /* 0x0041e8000c101106 */
[----:B0-----:R-:W4:Y:S01]  /*4db10*/  LDL.LU R7, [R1+0x12e8] ;  /* 0x0012e80001077983 */ /* 0x001f220000300800 */
[C---:B------:R-:W-:Y:S02]  /*4db20*/  PRMT R21, R117.reuse, 0x7770, RZ ;  /* 0x0000777075157816 */ /* 0x040fe400000000ff */
[----:B------:R-:W-:Y:S02]  /*4db30*/  PRMT R23, R117, 0x7771, RZ ;  /* 0x0000777175177816 */ /* 0x000fe400000000ff */
[C---:B------:R-:W-:Y:S02]  /*4db40*/  PRMT R25, R118.reuse, 0x7770, RZ ;  /* 0x0000777076197816 */ /* 0x040fe400000000ff */
[----:B------:R-:W-:-:S02]  /*4db50*/  PRMT R27, R118, 0x7771, RZ ;  /* 0x00007771761b7816 */ /* 0x000fc400000000ff */
[C---:B------:R-:W-:Y:S01]  /*4db60*/  PRMT R29, R119.reuse, 0x7770, RZ ;  /* 0x00007770771d7816 */ /* 0x040fe200000000ff */
[----:B----4-:R0:W-:Y:S04]  /*4db70*/  STG.E.U8 desc[UR6][R6.64], R19 ;  /* 0x0000001306007986 */ /* 0x0101e8000c101106 */
[----:B---3--:R1:W-:Y:S04]  /*4db80*/  STG.E.U8 desc[UR6][R8.64], R21 ;  /* 0x0000001508007986 */ /* 0x0083e8000c101106 */
[----:B------:R2:W-:Y:S04]  /*4db90*/  STG.E.U8 desc[UR6][R10.64], R23 ;  /* 0x000000170a007986 */ /* 0x0005e8000c101106 */
[----:B0-----:R-:W3:Y:S04]  /*4dba0*/  LDL.LU R19, [R1+0x12e4] ;  /* 0x0012e40001137983 */ /* 0x001ee80000300800 */
[----:B-1----:R-:W4:Y:S04]  /*4dbb0*/  LDL.LU R21, [R1+0x12e0] ;  /* 0x0012e00001157983 */ /* 0x002f280000300800 */
[----:B--2---:R-:W2:Y:S04]  /*4dbc0*/  LDL.LU R23, [R1+0x12dc] ;  /* 0x0012dc0001177983 */ /* 0x004ea80000300800 */
[----:B------:R0:W-:Y:S04]  /*4dbd0*/  STG.E.U8 desc[UR6][R12.64], R25 ;  /* 0x000000190c007986 */ /* 0x0001e8000c101106 */
[----:B0-----:R-:W2:Y:S04]  /*4dbe0*/  LDL.LU R25, [R1+0x12d8] ;  /* 0x0012d80001197983 */ /* 0x001ea80000300800 */
[----:B------:R0:W-:Y:S04]  /*4dbf0*/  STG.E.U8 desc[UR6][R14.64], R27 ;  /* 0x0000001b0e007986 */ /* 0x0001e8000c101106 */
[----:B------:R1:W-:Y:S04]  /*4dc00*/  STG.E.U8 desc[UR6][R16.64], R29 ;  /* 0x0000001d10007986 */ /* 0x0003e8000c101106 */
[----:B0-----:R-:W2:Y:S04]  /*4dc10*/  LDL.LU R27, [R1+0x12d4] ;  /* 0x0012d400011b7983 */ /* 0x001ea80000300800 */
[----:B-1----:R-:W2:Y:S01]  /*4dc20*/  LDL.LU R29, [R1+0x12d0] ;  /* 0x0012d000011d7983 */ /* 0x002ea20000300800 */
[----:B------:R-:W-:-:S02]  /*4dc30*/  PRMT R31, R119, 0x7771, RZ ;  /* 0x00007771771f7816 */ /* 0x000fc400000000ff */
[C---:B------:R-:W-:Y:S02]  /*4dc40*/  PRMT R33, R116.reuse, 0x7772, RZ ;  /* 0x0000777274217816 */ /* 0x040fe400000000ff */
[----:B------:R-:W-:Y:S02]  /*4dc50*/  PRMT R35, R116, 0x7773, RZ ;  /* 0x0000777374237816 */ /* 0x000fe400000000ff */
[C---:B------:R-:W-:Y:S02]  /*4dc60*/  PRMT R37, R117.reuse, 0x7772, RZ ;  /* 0x0000777275257816 */ /* 0x040fe400000000ff */
[----:B------:R-:W-:Y:S02]  /*4dc70*/  PRMT R41, R117, 0x7773, RZ ;  /* 0x0000777375297816 */ /* 0x000fe400000000ff */
[C---:B------:R-:W-:Y:S01]  /*4dc80*/  PRMT R43, R118.reuse, 0x7772, RZ ;  /* 0x00007772762b7816 */ /* 0x040fe200000000ff */
[----:B---3--:R0:W-:Y:S04]  /*4dc90*/  STG.E.U8 desc[UR6][R18.64], R31 ;  /* 0x0000001f12007986 */ /* 0x0081e8000c101106 */
[----:B----4-:R1:W-:Y:S04]  /*4dca0*/  STG.E.U8 desc[UR6][R20.64], R33 ;  /* 0x0000002114007986 */ /* 0x0103e8000c101106 */
[----:B--2---:R2:W-:Y:S04]  /*4dcb0*/  STG.E.U8 desc[UR6][R22.64], R35 ;  /* 0x0000002316007986 */ /* 0x0045e8000c101106 */
        /* <DEDUP_REMOVED lines=14> */
[C---:B------:R-:W-:Y:S02]  /*4dda0*/  PRMT R151, R113.reuse, 0x7770, RZ ;  /* 0x0000777071977816 */ /* 0x040fe400000000ff */
[----:B------:R-:W-:Y:S01]  /*4ddb0*/  PRMT R59, R113, 0x7771, RZ ;  /* 0x00007771713b7816 */ /* 0x000fe200000000ff */
[----:B---3--:R0:W-:Y:S04]  /*4ddc0*/  STG.E.U8 desc[UR6][R30.64], R45 ;  /* 0x0000002d1e007986 */ /* 0x0081e8000c101106 */
[----:B----4-:R1:W-:Y:S04]  /*4ddd0*/  STG.E.U8 desc[UR6][R32.64], R49 ;  /* 0x0000003120007986 */ /* 0x0103e8000c101106 */
[----:B--2---:R2:W-:Y:S04]  /*4dde0*/  STG.E.U8 desc[UR6][R34.64], R53 ;  /* 0x0000003522007986 */ /* 0x0045e8000c101106 */
[----:B0-----:R-:W3:Y:S04]  /*4ddf0*/  LDL.LU R45, [R1+0x12b4] ;  /* 0x0012b400012d7983 */ /* 0x001ee80000300800 */
[----:B-1----:R-:W4:Y:S04]  /*4de00*/  LDL.LU R49, [R1+0x12b0] ;  /* 0x0012b00001317983 */ /* 0x002f280000300800 */
[----:B--2---:R-:W2:Y:S04]  /*4de10*/  LDL.LU R53, [R1+0x12ac] ;  /* 0x0012ac0001357983 */ /* 0x004ea80000300800 */
[----:B------:R-:W-:Y:S04]  /*4de20*/  STG.E.U8 desc[UR6][R36.64], R155 ;  /* 0x0000009b24007986 */ /* 0x000fe8000c101106 */
[----:B------:R0:W-:Y:S04]  /*4de30*/  STG.E.U8 desc[UR6][R38.64], R57 ;  /* 0x0000003926007986 */ /* 0x0001e8000c101106 */
[----:B0-----:R-:W2:Y:S04]  /*4de40*/  LDL.LU R57, [R1+0x12a8] ;  /* 0x0012a80001397983 */ /* 0x001ea80000300800 */
[----:B------:R-:W-:Y:S04]  /*4de50*/  STG.E.U8 desc[UR6][R40.64], R151 ;  /* 0x0000009728007986 */ /* 0x000fe8000c101106 */
[----:B------:R0:W-:Y:S04]  /*4de60*/  STG.E.U8 desc[UR6][R42.64], R59 ;  /* 0x0000003b2a007986 */ /* 0x0001e8000c101106 */
[----:B0-----:R-:W2:Y:S01]  /*4de70*/  LDL.LU R59, [R1+0x12a4] ;  /* 0x0012a400013b7983 */ /* 0x001ea20000300800 */
[----:B------:R-:W-:-:S02]  /*4de80*/  PRMT R147, R114, 0x7770, RZ ;  /* 0x0000777072937816 */ /* 0x000fc400000000ff */
[----:B------:R-:W-:Y:S02]  /*4de90*/  PRMT R152, R114, 0x7771, RZ ;  /* 0x0000777172987816 */ /* 0x000fe400000000ff */
[C---:B------:R-:W-:Y:S02]  /*4dea0*/  PRMT R146, R115.reuse, 0x7770, RZ ;  /* 0x0000777073927816 */ /* 0x040fe400000000ff */
[----:B------:R-:W-:Y:S02]  /*4deb0*/  PRMT R148, R115, 0x7771, RZ ;  /* 0x0000777173947816 */ /* 0x000fe400000000ff */
[C---:B------:R-:W-:Y:S02]  /*4dec0*/  PRMT R60, R112.reuse, 0x7772, RZ ;  /* 0x00007772703c7816 */ /* 0x040fe400000000ff */
[----:B------:R-:W-:Y:S02]  /*4ded0*/  PRMT R61, R112, 0x7773, RZ ;  /* 0x00007773703d7816 */ /* 0x000fe400000000ff */
[----:B------:R-:W-:-:S02]  /*4dee0*/  PRMT R0, R113, 0x7772, RZ ;  /* 0x0000777271007816 */ /* 0x000fc400000000ff */
[----:B------:R-:W-:Y:S01]  /*4def0*/  PRMT R252, R113, 0x7773, RZ ;  /* 0x0000777371fc7816 */ /* 0x000fe200000000ff */
[----:B---3--:R-:W-:Y:S04]  /*4df00*/  STG.E.U8 desc[UR6][R44.64], R147 ;  /* 0x000000932c007986 */ /* 0x008fe8000c101106 */
[----:B------:R-:W-:Y:S04]  /*4df10*/  STG.E.U8 desc[UR6][R46.64], R152 ;  /* 0x000000982e007986 */ /* 0x000fe8000c101106 */
[----:B----4-:R-:W-:Y:S04]  /*4df20*/  STG.E.U8 desc[UR6][R48.64], R146 ;  /* 0x0000009230007986 */ /* 0x010fe8000c101106 */
[----:B------:R-:W-:Y:S04]  /*4df30*/  STG.E.U8 desc[UR6][R50.64], R148 ;  /* 0x0000009432007986 */ /* 0x000fe8000c101106 */
[----:B--2---:R0:W-:Y:S04]  /*4df40*/  STG.E.U8 desc[UR6][R52.64], R60 ;  /* 0x0000003c34007986 */ /* 0x0041e8000c101106 */
[----:B------:R1:W-:Y:S04]  /*4df50*/  STG.E.U8 desc[UR6][R54.64], R61 ;  /* 0x0000003d36007986 */ /* 0x0003e8000c101106 */
[----:B0-----:R-:W2:Y:S04]  /*4df60*/  LDL.LU R60, [R1+0x12a0] ;  /* 0x0012a000013c7983 */ /* 0x001ea80000300800 */
[----:B-1----:R-:W2:Y:S04]  /*4df70*/  LDL.LU R61, [R1+0x129c] ;  /* 0x00129c00013d7983 */ /* 0x002ea80000300800 */
[----:B------:R0:W-:Y:S04]  /*4df80*/  STG.E.U8 desc[UR6][R56.64], R0 ;  /* 0x0000000038007986 */ /* 0x0001e8000c101106 */
[----:B0-----:R-:W3:Y:S04]  /*4df90*/  LDL.LU R0, [R1+0x1298] ;  /* 0x0012980001007983 */ /* 0x001ee80000300800 */
[----:B------:R0:W-:Y:S04]  /*4dfa0*/  STG.E.U8 desc[UR6][R58.64], R252 ;  /* 0x000000fc3a007986 */ /* 0x0001e8000c101106 */
[----:B0-----:R-:W4:Y:S04]  /*4dfb0*/  LDL.LU R252, [R1+0x1294] ;  /* 0x0012940001fc7983 */ /* 0x001f280000300800 */
        /* <DEDUP_REMOVED lines=47> */
[C---:B------:R-:W-:Y:S02]  /*4e2b0*/  PRMT R109, R101.reuse, 0x7772, RZ ;  /* 0x00007772656d7816 */ /* 0x040fe400000000ff */
[C---:B------:R-:W-:Y:S02]  /*4e2c0*/  PRMT R108, R101.reuse, 0x7771, RZ ;  /* 0x00007771656c7816 */ /* 0x040fe400000000ff */
[----:B------:R-:W-:Y:S02]  /*4e2d0*/  PRMT R101, R101, 0x7770, RZ ;  /* 0x0000777065657816 */ /* 0x000fe400000000ff */
[----:B------:R-:W-:-:S02]  /*4e2e0*/  PRMT R106, R102, 0x7773, RZ ;  /* 0x00007773666a7816 */ /* 0x000fc400000000ff */
[C---:B------:R-:W-:Y:S02]  /*4e2f0*/  PRMT R105, R102.reuse, 0x7772, RZ ;  /* 0x0000777266697816 */ /* 0x040fe400000000ff */
[----:B------:R-:W-:Y:S02]  /*4e300*/  PRMT R104, R102, 0x7771, RZ ;  /* 0x0000777166687816 */ /* 0x000fe400000000ff */
[C---:B------:R-:W-:Y:S02]  /*4e310*/  PRMT R113, R100.reuse, 0x7773, RZ ;  /* 0x0000777364717816 */ /* 0x040fe400000000ff */
[----:B------:R-:W-:Y:S02]  /*4e320*/  PRMT R112, R100, 0x7772, RZ ;  /* 0x0000777264707816 */ /* 0x000fe400000000ff */
[----:B------:R-:W-:Y:S02]  /*4e330*/  PRMT R102, R102, 0x7770, RZ ;  /* 0x0000777066667816 */ /* 0x000fe400000000ff */
[----:B------:R-:W-:-:S02]  /*4e340*/  PRMT R100, R103, 0x7773, RZ ;  /* 0x0000777367647816 */ /* 0x000fc400000000ff */
[C---:B------:R-:W-:Y:S02]  /*4e350*/  PRMT R3, R103.reuse, 0x7772, RZ ;  /* 0x0000777267037816 */ /* 0x040fe400000000ff */
[C---:B------:R-:W-:Y:S02]  /*4e360*/  PRMT R2, R103.reuse, 0x7771, RZ ;  /* 0x0000777167027816 */ /* 0x040fe400000000ff */
[----:B------:R-:W-:Y:S01]  /*4e370*/  PRMT R103, R103, 0x7770, RZ ;  /* 0x0000777067677816 */ /* 0x000fe200000000ff */
[----:B------:R-:W0:Y:S01]  /*4e380*/  S2R R10, SR_TID.X ;  /* 0x00000000000a7919 */ /* 0x000e220000002100 */
[----:B------:R-:W1:Y:S01]  /*4e390*/  S2UR UR8, SR_CTAID.Y ;  /* 0x00000000000879c3 */ /* 0x000e620000002600 */
[----:B--2---:R-:W-:Y:S04]  /*4e3a0*/  STG.E.U8 desc[UR6][R60.64], R153 ;  /* 0x000000993c007986 */ /* 0x004fe8000c101106 */
[----:B------:R-:W-:Y:S04]  /*4e3b0*/  STG.E.U8 desc[UR6][R62.64], R154 ;  /* 0x0000009a3e007986 */ /* 0x000fe8000c101106 */
[----:B------:R-:W-:Y:S04]  /*4e3c0*/  STG.E.U8 desc[UR6][R64.64], R149 ;  /* 0x0000009540007986 */ /* 0x000fe8000c101106 */
[----:B------:R-:W-:Y:S04]  /*4e3d0*/  STG.E.U8 desc[UR6][R66.64], R150 ;  /* 0x0000009642007986 */ /* 0x000fe8000c101106 */
[----:B------:R-:W-:Y:S04]  /*4e3e0*/  STG.E.U8 desc[UR6][R68.64], R139 ;  /* 0x0000008b44007986 */ /* 0x000fe8000c101106 */
[----:B------:R-:W-:Y:S04]  /*4e3f0*/  STG.E.U8 desc[UR6][R70.64], R143 ;  /* 0x0000008f46007986 */ /* 0x000fe8000c101106 */
[----:B------:R-:W-:Y:S04]  /*4e400*/  STG.E.U8 desc[UR6][R72.64], R135 ;  /* 0x0000008748007986 */ /* 0x000fe8000c101106 */
[----:B------:R-:W-:Y:S04]  /*4e410*/  STG.E.U8 desc[UR6][R74.64], R140 ;  /* 0x0000008c4a007986 */ /* 0x000fe8000c101106 */
[----:B---3--:R-:W2:Y:S04]  /*4e420*/  LDS.128 R4, [R0] ;  /* 0x0000000000047984 */ /* 0x008ea80000000c00 */
[----:B------:R-:W-:Y:S04]  /*4e430*/  STG.E.U8 desc[UR6][R76.64], R131 ;  /* 0x000000834c007986 */ /* 0x000fe8000c101106 */
        /* <DEDUP_REMOVED lines=34> */
[----:B------:R-:W-:Y:S01]  /*4e660*/  STG.E.U8 desc[UR6][R202.64], R2 ;  /* 0x00000002ca007986 */ /* 0x000fe2000c101106 */
[----:B--2---:R-:W-:-:S03]  /*4e670*/  PRMT R33, R4, 0x7770, RZ ;  /* 0x0000777004217816 */ /* 0x004fc600000000ff */
[----:B------:R-:W-:Y:S01]  /*4e680*/  STG.E.U8 desc[UR6][R204.64], R112 ;  /* 0x00000070cc007986 */ /* 0x000fe2000c101106 */
[----:B------:R-:W-:-:S03]  /*4e690*/  PRMT R31, R4, 0x7771, RZ ;  /* 0x00007771041f7816 */ /* 0x000fc600000000ff */
        /* <DEDUP_REMOVED lines=10> */
[----:B------:R2:W-:Y:S01]  /*4e740*/  STG.E.U8 desc[UR6][R216.64], R3 ;  /* 0x00000003d8007986 */ /* 0x0005e2000c101106 */
[C---:B------:R-:W-:Y:S02]  /*4e750*/  PRMT R9, R7.reuse, 0x7773, RZ ;  /* 0x0000777307097816 */ /* 0x040fe400000000ff */
[C---:B------:R-:W-:Y:S01]  /*4e760*/  PRMT R11, R7.reuse, 0x7772, RZ ;  /* 0x00007772070b7816 */ /* 0x040fe200000000ff */
[----:B------:R-:W-:Y:S01]  /*4e770*/  STG.E.U8 desc[UR6][R218.64], R100 ;  /* 0x00000064da007986 */ /* 0x000fe2000c101106 */
[C---:B------:R-:W-:Y:S02]  /*4e780*/  PRMT R5, R7.reuse, 0x7771, RZ ;  /* 0x0000777107057816 */ /* 0x040fe400000000ff */
[----:B------:R-:W-:Y:S01]  /*4e790*/  PRMT R7, R7, 0x7770, RZ ;  /* 0x0000777007077816 */ /* 0x000fe200000000ff */
        /* <DEDUP_REMOVED lines=8> */
[----:B------:R2:W-:Y:S01]  /*4e820*/  STG.E.U8 desc[UR6][R228.64], R3 ;  /* 0x00000003e4007986 */ /* 0x0005e2000c101106 */
[----:B------:R-:W-:-:S03]  /*4e830*/  PRMT R13, R6, 0x7773, RZ ;  /* 0x00007773060d7816 */ /* 0x000fc600000000ff */
[----:B------:R-:W-:Y:S04]  /*4e840*/  STG.E.U8 desc[UR6][R230.64], R25 ;  /* 0x00000019e6007986 */ /* 0x000fe8000c101106 */
[----:B------:R-:W-:Y:S04]  /*4e850*/  STG.E.U8 desc[UR6][R232.64], R7 ;  /* 0x00000007e8007986 */ /* 0x000fe8000c101106 */
[----:B------:R3:W-:Y:S04]  /*4e860*/  STG.E.U8 desc[UR6][R234.64], R5 ;  /* 0x00000005ea007986 */ /* 0x0007e8000c101106 */
        /* <DEDUP_REMOVED lines=8> */
[----:B----4-:R-:W-:Y:S01]  /*4e8f0*/  FSEL R0, R8, -INF , P1 ;  /* 0xff80000008007808 */ /* 0x010fe20000800000 */
[----:B0-----:R-:W-:Y:S01]  /*4e900*/  IMAD.SHL.U32 R8, R10, 0x2, RZ ;  /* 0x000000020a087824 */ /* 0x001fe200078e00ff */
[----:B--2---:R-:W-:-:S02]  /*4e910*/  FSEL R3, R24, -INF , P3 ;  /* 0xff80000018037808 */ /* 0x004fc40001800000 */
[----:B------:R-:W-:Y:S02]  /*4e920*/  FSEL R2, R22, -INF , P2 ;  /* 0xff80000016027808 */ /* 0x000fe40001000000 */
[----:B---3--:R-:W-:Y:S01]  /*4e930*/  FSEL R5, R20, -INF , P0 ;  /* 0xff80000014057808 */ /* 0x008fe20000000000 */
[----:B------:R-:W-:Y:S01]  /*4e940*/  FFMA R6, R3, 0.69314718246459960938, R18 ;  /* 0x3f31721803067823 */ /* 0x000fe20000000012 */
[----:B------:R-:W-:Y:S01]  /*4e950*/  FFMA R4, R0, 0.69314718246459960938, R14 ;  /* 0x3f31721800047823 */ /* 0x000fe2000000000e */
[----:B------:R-:W-:Y:S01]  /*4e960*/  FFMA R7, R2, 0.69314718246459960938, R16 ;  /* 0x3f31721802077823 */ /* 0x000fe20000000010 */
[----:B------:R-:W-:Y:S01]  /*4e970*/  LOP3.LUT R8, R8, 0x1f8, RZ, 0xc0, !PT ;  /* 0x000001f808087812 */ /* 0x000fe200078ec0ff */
[----:B------:R-:W-:Y:S01]  /*4e980*/  BAR.SYNC.DEFER_BLOCKING 0x0 ;  /* 0x0000000000007b1d */ /* 0x000fe20000010000 */
[----:B------:R-:W-:-:S05]  /*4e990*/  FFMA R5, R5, 0.69314718246459960938, R252 ;  /* 0x3f31721805057823 */ /* 0x000fca00000000fc */
[----:B------:R-:W0:Y:S01]  /*4e9a0*/  S2R R14, SR_CTAID.X ;  /* 0x00000000000e7919 */ /* 0x000e220000002500 */
[----:B------:R-:W-:Y:S04]  /*4e9b0*/  STS.64 [R8+UR5], R6 ;  /* 0x0000000608007988 */ /* 0x000fe80008000a05 */
[----:B------:R-:W-:Y:S01]  /*4e9c0*/  STS.64 [R8+UR5+0x200], R4 ;  /* 0x0002000408007988 */ /* 0x000fe20008000a05 */
[----:B------:R-:W-:Y:S01]  /*4e9d0*/  BAR.SYNC.DEFER_BLOCKING 0x0 ;  /* 0x0000000000007b1d */ /* 0x000fe20000010000 */
[----:B-1----:R-:W-:-:S05]  /*4e9e0*/  UIMAD UR4, UR8, UR4, URZ ;  /* 0x00000004080472a4 */ /* 0x002fca000f8e023f */
[----:B------:R1:W2:Y:S02]  /*4e9f0*/  LDS R11, [R12] ;  /* 0x000000000c0b7984 */ /* 0x0002a40000000800 */
[----:B-1----:R-:W1:Y:S01]  /*4ea00*/  LDC.64 R12, c[0x0][0x230] ;  /* 0x00008c00ff0c7b82 */ /* 0x002e620000000a00 */
[----:B0-----:R-:W-:Y:S01]  /*4ea10*/  PRMT R10, R10, 0x6540, R14 ;  /* 0x000065400a0a7816 */ /* 0x001fe2000000000e */
[----:B------:R-:W-:-:S04]  /*4ea20*/  USHF.L.U32 UR8, UR4, 0x2, URZ ;  /* 0x0000000204087899 */ /* 0x000fc8000800063f */
[C---:B------:R-:W-:Y:S01]  /*4ea30*/  IMAD.SHL.U32 R3, R10.reuse, 0x4, RZ ;  /* 0x000000040a037824 */ /* 0x040fe200078e00ff */
[----:B------:R-:W-:Y:S01]  /*4ea40*/  UIMAD.WIDE UR4, UR4, 0x4, URZ ;  /* 0x00000004040478a5 */ /* 0x000fe2000f8e023f */
[----:B------:R-:W-:-:S03]  /*4ea50*/  IMAD.HI R0, R10, 0x4, RZ ;  /* 0x000000040a007827 */ /* 0x000fc600078e02ff */
[----:B-1----:R-:W-:-:S04]  /*4ea60*/  IADD3 R2, P0, P1, R3, UR8, R12 ;  /* 0x0000000803027c10 */ /* 0x002fc8000f91e00c */
[----:B------:R-:W-:-:S05]  /*4ea70*/  IADD3.X R3, R0, UR5, R13, P0, P1 ;  /* 0x0000000500037c10 */ /* 0x000fca00087e240d */
[----:B--2---:R-:W-:Y:S01]  /*4ea80*/  STG.E desc[UR6][R2.64], R11 ;  /* 0x0000000b02007986 */ /* 0x004fe2000c101906 */
[----:B------:R-:W-:Y:S05]  /*4ea90*/  EXIT ;  /* 0x000000000000794d */ /* 0x000fea0003800000 */
.L_x_2:
[----:B------:R-:W-:-:S00]  /*4eaa0*/  BRA `(.L_x_2) ;  /* 0xfffffffc00fc7947 */ /* 0x000fc0000383ffff */
[----:B------:R-:W-:-:S00]  /*4eab0*/  NOP ;  /* 0x0000000000007918 */ /* 0x000fc00000000000 */
        /* <DEDUP_REMOVED lines=12> */
.L_x_3:


//--------------------- .nv.global.init           --------------------------
	.section	.nv.global.init,"aw",@progbits
.nv.global.init:
	.type		_$_str,@object
	.size		_$_str,(.L_0 - _$_str)
_$_str:
        /*0000*/ 	.byte	0x5f, 0x5f, 0x43, 0x55, 0x44, 0x41, 0x5f, 0x46, 0x54, 0x5a, 0x00
.L_0:


//--------------------- .nv.shared.attn_fwd       --------------------------
	.section	.nv.shared.attn_fwd,"aw",@nobits
	.sectionflags	@""
	.align	16
	.zero		1024


//--------------------- .nv.shared.reserved.0     --------------------------
	.section	.nv.shared.reserved.0,"aw",@nobits
	.weak		__nv_reservedSMEM_offset_0_alias
	.size		__nv_reservedSMEM_offset_0_alias, 0, 0
	.other		__nv_reservedSMEM_offset_0_alias,@"STO_CUDA_RESERVED_SHARED STV_DEFAULT"
__nv_reservedSMEM_offset_0_alias:
	.zero		0


//--------------------- .nv.constant0.attn_fwd    --------------------------
	.section	.nv.constant0.attn_fwd,"a",@progbits
	.sectionflags	@""
	.align	4
.nv.constant0.attn_fwd:
	.zero		664


//--------------------- SYMBOLS --------------------------

	.type		.nv.reservedSmem.offset0,@object
	.size		.nv.reservedSmem.offset0,0x4
